//
// Generated by NVIDIA NVVM Compiler
//
// Compiler Build ID: CL-36424714
// Cuda compilation tools, release 13.0, V13.0.88
// Based on NVVM 20.0.0
//

.version 9.0
.target sm_100
.address_size 64

	// .globl	_Z12KernelRunSimP6AnimalP5WorldPi
.extern .func  (.param .b64 func_retval0) malloc
(
	.param .b64 malloc_param_0
)
;
.extern .func free
(
	.param .b64 free_param_0
)
;
.global .align 1 .b8 _ZN34_INTERNAL_506bb1e8_4_k_cu_ba41f9384cuda3std3__45__cpo5beginE[1];
.global .align 1 .b8 _ZN34_INTERNAL_506bb1e8_4_k_cu_ba41f9384cuda3std3__45__cpo3endE[1];
.global .align 1 .b8 _ZN34_INTERNAL_506bb1e8_4_k_cu_ba41f9384cuda3std3__45__cpo6cbeginE[1];
.global .align 1 .b8 _ZN34_INTERNAL_506bb1e8_4_k_cu_ba41f9384cuda3std3__45__cpo4cendE[1];
.global .align 1 .b8 _ZN34_INTERNAL_506bb1e8_4_k_cu_ba41f9384cuda3std3__45__cpo6rbeginE[1];
.global .align 1 .b8 _ZN34_INTERNAL_506bb1e8_4_k_cu_ba41f9384cuda3std3__45__cpo4rendE[1];
.global .align 1 .b8 _ZN34_INTERNAL_506bb1e8_4_k_cu_ba41f9384cuda3std3__45__cpo7crbeginE[1];
.global .align 1 .b8 _ZN34_INTERNAL_506bb1e8_4_k_cu_ba41f9384cuda3std3__45__cpo5crendE[1];
.global .align 1 .b8 _ZN34_INTERNAL_506bb1e8_4_k_cu_ba41f9384cuda3std3__436_GLOBAL__N__506bb1e8_4_k_cu_ba41f9386ignoreE[1];
.global .align 1 .b8 _ZN34_INTERNAL_506bb1e8_4_k_cu_ba41f9384cuda3std3__419piecewise_constructE[1];
.global .align 1 .b8 _ZN34_INTERNAL_506bb1e8_4_k_cu_ba41f9384cuda3std3__48in_placeE[1];
.global .align 1 .b8 _ZN34_INTERNAL_506bb1e8_4_k_cu_ba41f9384cuda3std3__420unreachable_sentinelE[1];
.global .align 1 .b8 _ZN34_INTERNAL_506bb1e8_4_k_cu_ba41f9384cuda3std3__47nulloptE[1];
.global .align 1 .b8 _ZN34_INTERNAL_506bb1e8_4_k_cu_ba41f9384cuda3std3__48unexpectE[1];
.global .align 1 .b8 _ZN34_INTERNAL_506bb1e8_4_k_cu_ba41f9384cuda3std6ranges3__45__cpo4swapE[1];
.global .align 1 .b8 _ZN34_INTERNAL_506bb1e8_4_k_cu_ba41f9384cuda3std6ranges3__45__cpo9iter_moveE[1];
.global .align 1 .b8 _ZN34_INTERNAL_506bb1e8_4_k_cu_ba41f9384cuda3std6ranges3__45__cpo5beginE[1];
.global .align 1 .b8 _ZN34_INTERNAL_506bb1e8_4_k_cu_ba41f9384cuda3std6ranges3__45__cpo3endE[1];
.global .align 1 .b8 _ZN34_INTERNAL_506bb1e8_4_k_cu_ba41f9384cuda3std6ranges3__45__cpo6cbeginE[1];
.global .align 1 .b8 _ZN34_INTERNAL_506bb1e8_4_k_cu_ba41f9384cuda3std6ranges3__45__cpo4cendE[1];
.global .align 1 .b8 _ZN34_INTERNAL_506bb1e8_4_k_cu_ba41f9384cuda3std6ranges3__45__cpo7advanceE[1];
.global .align 1 .b8 _ZN34_INTERNAL_506bb1e8_4_k_cu_ba41f9384cuda3std6ranges3__45__cpo9iter_swapE[1];
.global .align 1 .b8 _ZN34_INTERNAL_506bb1e8_4_k_cu_ba41f9384cuda3std6ranges3__45__cpo4nextE[1];
.global .align 1 .b8 _ZN34_INTERNAL_506bb1e8_4_k_cu_ba41f9384cuda3std6ranges3__45__cpo4prevE[1];
.global .align 1 .b8 _ZN34_INTERNAL_506bb1e8_4_k_cu_ba41f9384cuda3std6ranges3__45__cpo4dataE[1];
.global .align 1 .b8 _ZN34_INTERNAL_506bb1e8_4_k_cu_ba41f9384cuda3std6ranges3__45__cpo5cdataE[1];
.global .align 1 .b8 _ZN34_INTERNAL_506bb1e8_4_k_cu_ba41f9384cuda3std6ranges3__45__cpo4sizeE[1];
.global .align 1 .b8 _ZN34_INTERNAL_506bb1e8_4_k_cu_ba41f9384cuda3std6ranges3__45__cpo5ssizeE[1];
.global .align 1 .b8 _ZN34_INTERNAL_506bb1e8_4_k_cu_ba41f9384cuda3std6ranges3__45__cpo8distanceE[1];
.global .align 1 .b8 _ZN34_INTERNAL_506bb1e8_4_k_cu_ba41f9386thrust24THRUST_300001_SM_1000_NS8cuda_cub3parE[1];
.global .align 1 .b8 _ZN34_INTERNAL_506bb1e8_4_k_cu_ba41f9386thrust24THRUST_300001_SM_1000_NS8cuda_cub10par_nosyncE[1];
.global .align 1 .b8 _ZN34_INTERNAL_506bb1e8_4_k_cu_ba41f9386thrust24THRUST_300001_SM_1000_NS6system6detail10sequential3seqE[1];
.global .align 1 .b8 _ZN34_INTERNAL_506bb1e8_4_k_cu_ba41f9386thrust24THRUST_300001_SM_1000_NS12placeholders2_1E[1];
.global .align 1 .b8 _ZN34_INTERNAL_506bb1e8_4_k_cu_ba41f9386thrust24THRUST_300001_SM_1000_NS12placeholders2_2E[1];
.global .align 1 .b8 _ZN34_INTERNAL_506bb1e8_4_k_cu_ba41f9386thrust24THRUST_300001_SM_1000_NS12placeholders2_3E[1];
.global .align 1 .b8 _ZN34_INTERNAL_506bb1e8_4_k_cu_ba41f9386thrust24THRUST_300001_SM_1000_NS12placeholders2_4E[1];
.global .align 1 .b8 _ZN34_INTERNAL_506bb1e8_4_k_cu_ba41f9386thrust24THRUST_300001_SM_1000_NS12placeholders2_5E[1];
.global .align 1 .b8 _ZN34_INTERNAL_506bb1e8_4_k_cu_ba41f9386thrust24THRUST_300001_SM_1000_NS12placeholders2_6E[1];
.global .align 1 .b8 _ZN34_INTERNAL_506bb1e8_4_k_cu_ba41f9386thrust24THRUST_300001_SM_1000_NS12placeholders2_7E[1];
.global .align 1 .b8 _ZN34_INTERNAL_506bb1e8_4_k_cu_ba41f9386thrust24THRUST_300001_SM_1000_NS12placeholders2_8E[1];
.global .align 1 .b8 _ZN34_INTERNAL_506bb1e8_4_k_cu_ba41f9386thrust24THRUST_300001_SM_1000_NS12placeholders2_9E[1];
.global .align 1 .b8 _ZN34_INTERNAL_506bb1e8_4_k_cu_ba41f9386thrust24THRUST_300001_SM_1000_NS12placeholders3_10E[1];
.global .align 1 .b8 _ZN34_INTERNAL_506bb1e8_4_k_cu_ba41f9386thrust24THRUST_300001_SM_1000_NS3seqE[1];

.visible .entry _Z12KernelRunSimP6AnimalP5WorldPi(
	.param .u64 .ptr .align 1 _Z12KernelRunSimP6AnimalP5WorldPi_param_0,
	.param .u64 .ptr .align 1 _Z12KernelRunSimP6AnimalP5WorldPi_param_1,
	.param .u64 .ptr .align 1 _Z12KernelRunSimP6AnimalP5WorldPi_param_2
)
{
	.reg .pred 	%p<60>;
	.reg .b16 	%rs<5>;
	.reg .b32 	%r<224>;
	.reg .b64 	%rd<157>;
	.reg .b64 	%fd<9>;

	ld.param.u64 	%rd43, [_Z12KernelRunSimP6AnimalP5WorldPi_param_0];
	ld.param.u64 	%rd44, [_Z12KernelRunSimP6AnimalP5WorldPi_param_1];
	ld.param.u64 	%rd45, [_Z12KernelRunSimP6AnimalP5WorldPi_param_2];
	cvta.to.global.u64 	%rd1, %rd44;
	cvta.to.global.u64 	%rd46, %rd45;
	mov.u32 	%r82, %tid.x;
	mov.u32 	%r83, %ctaid.x;
	mov.u32 	%r84, %ntid.x;
	mad.lo.s32 	%r1, %r83, %r84, %r82;
	ld.global.u32 	%r85, [%rd46];
	setp.ge.s32 	%p1, %r1, %r85;
	@%p1 bra 	$L__BB0_88;
	cvta.to.global.u64 	%rd47, %rd43;
	mul.wide.s32 	%rd48, %r1, 20;
	add.s64 	%rd49, %rd47, %rd48;
	add.s64 	%rd2, %rd49, 8;
	ld.global.u32 	%r222, [%rd49+8];
	setp.lt.s32 	%p2, %r222, 1;
	@%p2 bra 	$L__BB0_88;
	mov.b32 	%r223, 0;
$L__BB0_3:
	ld.global.u32 	%r87, [%rd2+-4];
	setp.lt.s32 	%p3, %r87, 1;
	@%p3 bra 	$L__BB0_87;
	mov.b32 	%r185, 0;
$L__BB0_5:
	{ // callseq 0, 0
	.param .b64 param0;
	st.param.b64 	[param0], 4;
	.param .b64 retval0;
	call.uni (retval0), 
	malloc, 
	(
	param0
	);
	ld.param.b64 	%rd140, [retval0];
	} // callseq 0
	mov.b32 	%r187, 4;
	st.u32 	[%rd140], %r187;
	ld.global.u32 	%r91, [%rd2+4];
	add.s32 	%r92, %r91, 1;
	st.u32 	[%rd140], %r92;
	ld.global.u32 	%r93, [%rd2+4];
	add.s32 	%r94, %r93, -1;
	st.u32 	[%rd140+4], %r94;
	ld.global.u32 	%r95, [%rd2+4];
	ld.global.u32 	%r96, [%rd1+8];
	sub.s32 	%r97, %r95, %r96;
	st.u32 	[%rd140+8], %r97;
	ld.global.u32 	%r98, [%rd2+4];
	ld.global.u32 	%r99, [%rd1+8];
	add.s32 	%r100, %r99, %r98;
	st.u32 	[%rd140+12], %r100;
	mov.b32 	%r200, 0;
$L__BB0_6:
	mul.wide.s32 	%rd51, %r200, 4;
	add.s64 	%rd52, %rd140, %rd51;
	ld.u32 	%r10, [%rd52];
	setp.lt.s32 	%p4, %r10, 0;
	@%p4 bra 	$L__BB0_8;
	ld.global.u32 	%r101, [%rd1+8];
	mul.lo.s32 	%r102, %r101, %r101;
	setp.lt.s32 	%p5, %r10, %r102;
	mov.u32 	%r217, %r187;
	mov.u64 	%rd149, %rd140;
	@%p5 bra 	$L__BB0_29;
$L__BB0_8:
	add.s32 	%r217, %r187, -1;
	{ // callseq 1, 0
	.param .b64 param0;
	st.param.b64 	[param0], 4;
	.param .b64 retval0;
	call.uni (retval0), 
	malloc, 
	(
	param0
	);
	ld.param.b64 	%rd149, [retval0];
	} // callseq 1
	st.u32 	[%rd149], %r217;
	setp.lt.s32 	%p6, %r187, 1;
	@%p6 bra 	$L__BB0_28;
	and.b32  	%r12, %r187, 3;
	setp.lt.u32 	%p7, %r187, 4;
	mov.b32 	%r195, 0;
	mov.u32 	%r191, %r195;
	@%p7 bra 	$L__BB0_20;
	and.b32  	%r195, %r187, 2147483644;
	neg.s32 	%r188, %r200;
	add.s64 	%rd141, %rd140, 8;
	mov.b32 	%r189, 0;
	mov.u32 	%r191, %r189;
$L__BB0_11:
	setp.eq.s32 	%p8, %r188, 0;
	@%p8 bra 	$L__BB0_13;
	ld.u32 	%r105, [%rd141+-8];
	mul.wide.s32 	%rd54, %r191, 4;
	add.s64 	%rd55, %rd149, %rd54;
	st.u32 	[%rd55], %r105;
	add.s32 	%r191, %r191, 1;
$L__BB0_13:
	add.s32 	%r106, %r189, 1;
	setp.eq.s32 	%p9, %r106, %r200;
	@%p9 bra 	$L__BB0_15;
	ld.u32 	%r107, [%rd141+-4];
	mul.wide.s32 	%rd56, %r191, 4;
	add.s64 	%rd57, %rd149, %rd56;
	st.u32 	[%rd57], %r107;
	add.s32 	%r191, %r191, 1;
$L__BB0_15:
	add.s32 	%r108, %r189, 2;
	setp.eq.s32 	%p10, %r108, %r200;
	@%p10 bra 	$L__BB0_17;
	ld.u32 	%r109, [%rd141];
	mul.wide.s32 	%rd58, %r191, 4;
	add.s64 	%rd59, %rd149, %rd58;
	st.u32 	[%rd59], %r109;
	add.s32 	%r191, %r191, 1;
$L__BB0_17:
	add.s32 	%r110, %r189, 3;
	setp.eq.s32 	%p11, %r110, %r200;
	@%p11 bra 	$L__BB0_19;
	ld.u32 	%r111, [%rd141+4];
	mul.wide.s32 	%rd60, %r191, 4;
	add.s64 	%rd61, %rd149, %rd60;
	st.u32 	[%rd61], %r111;
	add.s32 	%r191, %r191, 1;
$L__BB0_19:
	add.s32 	%r189, %r189, 4;
	add.s32 	%r188, %r188, 4;
	add.s64 	%rd141, %rd141, 16;
	setp.ne.s32 	%p12, %r189, %r195;
	@%p12 bra 	$L__BB0_11;
$L__BB0_20:
	setp.eq.s32 	%p13, %r12, 0;
	@%p13 bra 	$L__BB0_28;
	setp.eq.s32 	%p14, %r195, %r200;
	mul.wide.u32 	%rd62, %r195, 4;
	add.s64 	%rd10, %rd140, %rd62;
	@%p14 bra 	$L__BB0_23;
	ld.u32 	%r112, [%rd10];
	mul.wide.s32 	%rd63, %r191, 4;
	add.s64 	%rd64, %rd149, %rd63;
	st.u32 	[%rd64], %r112;
	add.s32 	%r191, %r191, 1;
$L__BB0_23:
	setp.eq.s32 	%p15, %r12, 1;
	@%p15 bra 	$L__BB0_28;
	add.s32 	%r113, %r195, 1;
	setp.eq.s32 	%p16, %r113, %r200;
	@%p16 bra 	$L__BB0_26;
	ld.u32 	%r114, [%rd10+4];
	mul.wide.s32 	%rd65, %r191, 4;
	add.s64 	%rd66, %rd149, %rd65;
	st.u32 	[%rd66], %r114;
	add.s32 	%r191, %r191, 1;
$L__BB0_26:
	add.s32 	%r115, %r195, 2;
	setp.eq.s32 	%p17, %r12, 2;
	setp.eq.s32 	%p18, %r115, %r200;
	or.pred  	%p19, %p17, %p18;
	@%p19 bra 	$L__BB0_28;
	ld.u32 	%r116, [%rd10+8];
	mul.wide.s32 	%rd67, %r191, 4;
	add.s64 	%rd68, %rd149, %rd67;
	st.u32 	[%rd68], %r116;
$L__BB0_28:
	{ // callseq 2, 0
	.param .b64 param0;
	st.param.b64 	[param0], %rd140;
	call.uni 
	free, 
	(
	param0
	);
	} // callseq 2
	add.s32 	%r200, %r200, -1;
	mov.u64 	%rd140, %rd149;
	mov.u32 	%r187, %r217;
$L__BB0_29:
	add.s32 	%r200, %r200, 1;
	setp.lt.s32 	%p20, %r200, %r217;
	@%p20 bra 	$L__BB0_6;
	setp.lt.s32 	%p21, %r217, 1;
	@%p21 bra 	$L__BB0_36;
	ld.global.u64 	%rd147, [%rd1+16];
	mov.b32 	%r201, 0;
	bra.uni 	$L__BB0_35;
$L__BB0_32:
	add.s32 	%r185, %r185, 1;
	ld.global.u32 	%r182, [%rd2+-4];
	setp.lt.s32 	%p58, %r185, %r182;
	@%p58 bra 	$L__BB0_5;
	ld.global.u32 	%r222, [%rd2];
	bra.uni 	$L__BB0_87;
$L__BB0_34:
	add.s32 	%r201, %r201, 1;
	setp.eq.s32 	%p23, %r201, %r217;
	@%p23 bra 	$L__BB0_36;
$L__BB0_35:
	mul.wide.u32 	%rd69, %r201, 4;
	add.s64 	%rd70, %rd149, %rd69;
	ld.u32 	%r204, [%rd70];
	mul.wide.s32 	%rd71, %r204, 12;
	add.s64 	%rd72, %rd147, %rd71;
	ld.u8 	%rs1, [%rd72];
	setp.eq.s16 	%p22, %rs1, 0;
	@%p22 bra 	$L__BB0_34;
	bra.uni 	$L__BB0_43;
$L__BB0_36:
	// begin inline asm
	mov.u64 	%rd144, %clock64;
	// end inline asm
	setp.eq.s64 	%p24, %rd144, 0;
	mov.b32 	%r202, 1;
	@%p24 bra 	$L__BB0_42;
	mov.b64 	%rd145, 48271;
	mov.b64 	%rd146, 1;
$L__BB0_38:
	and.b64  	%rd76, %rd144, 1;
	setp.eq.b64 	%p25, %rd76, 1;
	not.pred 	%p26, %p25;
	@%p26 bra 	$L__BB0_40;
	mul.lo.s64 	%rd77, %rd146, %rd145;
	mul.hi.u64 	%rd78, %rd77, 8589934597;
	sub.s64 	%rd79, %rd77, %rd78;
	shr.u64 	%rd80, %rd79, 1;
	add.s64 	%rd81, %rd80, %rd78;
	shr.u64 	%rd82, %rd81, 30;
	mul.lo.s64 	%rd83, %rd82, 2147483647;
	sub.s64 	%rd146, %rd77, %rd83;
$L__BB0_40:
	shr.u64 	%rd18, %rd144, 1;
	mul.lo.s64 	%rd84, %rd145, %rd145;
	mul.hi.u64 	%rd85, %rd84, -9223372032559808509;
	shr.u64 	%rd86, %rd85, 30;
	mul.lo.s64 	%rd87, %rd86, 2147483647;
	sub.s64 	%rd145, %rd84, %rd87;
	setp.gt.u64 	%p27, %rd144, 1;
	mov.u64 	%rd144, %rd18;
	@%p27 bra 	$L__BB0_38;
	cvt.u32.u64 	%r119, %rd146;
	mul.hi.u32 	%r120, %r119, 3;
	sub.s32 	%r121, %r119, %r120;
	shr.u32 	%r122, %r121, 1;
	add.s32 	%r123, %r122, %r120;
	shr.u32 	%r124, %r123, 30;
	mul.lo.s32 	%r125, %r124, 2147483647;
	sub.s32 	%r202, %r119, %r125;
$L__BB0_42:
	cvt.rn.f64.s32 	%fd1, %r217;
	mul.hi.u32 	%r126, %r202, -1131474031;
	shr.u32 	%r127, %r126, 15;
	mul.lo.s32 	%r128, %r127, 44488;
	sub.s32 	%r129, %r202, %r128;
	mul.lo.s32 	%r130, %r129, 48271;
	mul.lo.s32 	%r131, %r127, 3399;
	setp.lt.u32 	%p28, %r130, %r131;
	xor.b32  	%r132, %r131, 2147483647;
	neg.s32 	%r133, %r131;
	selp.b32 	%r134, %r132, %r133, %p28;
	add.s32 	%r135, %r130, %r134;
	add.s32 	%r136, %r135, -1;
	cvt.rn.f64.u32 	%fd2, %r136;
	div.rn.f64 	%fd3, %fd2, 0d41DFFFFFFF800000;
	fma.rn.f64 	%fd4, %fd3, %fd1, 0d0000000000000000;
	cvt.rzi.s32.f64 	%r137, %fd4;
	mul.wide.s32 	%rd88, %r137, 4;
	add.s64 	%rd89, %rd149, %rd88;
	ld.u32 	%r204, [%rd89];
	ld.global.u64 	%rd147, [%rd1+16];
$L__BB0_43:
	cvt.s64.s32 	%rd156, %r204;
	mul.wide.s32 	%rd90, %r204, 12;
	add.s64 	%rd91, %rd147, %rd90;
	atom.exch.b32 	%r138, [%rd91+4], 1;
	setp.eq.s32 	%p29, %r138, 0;
	@%p29 bra 	$L__BB0_82;
$L__BB0_44:
	setp.lt.s32 	%p30, %r217, 1;
	@%p30 bra 	$L__BB0_68;
	mov.b32 	%r206, 0;
$L__BB0_46:
	mul.wide.u32 	%rd92, %r206, 4;
	add.s64 	%rd93, %rd149, %rd92;
	ld.u32 	%r140, [%rd93];
	setp.ne.s32 	%p31, %r140, %r204;
	@%p31 bra 	$L__BB0_67;
	add.s32 	%r48, %r217, -1;
	{ // callseq 3, 0
	.param .b64 param0;
	st.param.b64 	[param0], 4;
	.param .b64 retval0;
	call.uni (retval0), 
	malloc, 
	(
	param0
	);
	ld.param.b64 	%rd94, [retval0];
	} // callseq 3
	st.u32 	[%rd94], %r48;
	and.b32  	%r49, %r217, 3;
	setp.lt.u32 	%p33, %r217, 4;
	mov.b32 	%r213, 0;
	mov.u32 	%r209, %r213;
	@%p33 bra 	$L__BB0_58;
	and.b32  	%r213, %r217, 2147483644;
	mov.b32 	%r207, 0;
	mov.u32 	%r209, %r207;
$L__BB0_49:
	setp.eq.s32 	%p34, %r207, %r206;
	mul.wide.u32 	%rd95, %r207, 4;
	add.s64 	%rd25, %rd149, %rd95;
	@%p34 bra 	$L__BB0_51;
	ld.u32 	%r143, [%rd25];
	mul.wide.s32 	%rd96, %r209, 4;
	add.s64 	%rd97, %rd94, %rd96;
	st.u32 	[%rd97], %r143;
	add.s32 	%r209, %r209, 1;
$L__BB0_51:
	add.s32 	%r144, %r207, 1;
	setp.eq.s32 	%p35, %r144, %r206;
	@%p35 bra 	$L__BB0_53;
	ld.u32 	%r145, [%rd25+4];
	mul.wide.s32 	%rd98, %r209, 4;
	add.s64 	%rd99, %rd94, %rd98;
	st.u32 	[%rd99], %r145;
	add.s32 	%r209, %r209, 1;
$L__BB0_53:
	add.s32 	%r146, %r207, 2;
	setp.eq.s32 	%p36, %r146, %r206;
	@%p36 bra 	$L__BB0_55;
	ld.u32 	%r147, [%rd25+8];
	mul.wide.s32 	%rd100, %r209, 4;
	add.s64 	%rd101, %rd94, %rd100;
	st.u32 	[%rd101], %r147;
	add.s32 	%r209, %r209, 1;
$L__BB0_55:
	add.s32 	%r148, %r207, 3;
	setp.eq.s32 	%p37, %r148, %r206;
	@%p37 bra 	$L__BB0_57;
	ld.u32 	%r149, [%rd25+12];
	mul.wide.s32 	%rd102, %r209, 4;
	add.s64 	%rd103, %rd94, %rd102;
	st.u32 	[%rd103], %r149;
	add.s32 	%r209, %r209, 1;
$L__BB0_57:
	add.s32 	%r207, %r207, 4;
	setp.ne.s32 	%p38, %r207, %r213;
	@%p38 bra 	$L__BB0_49;
$L__BB0_58:
	setp.eq.s32 	%p39, %r49, 0;
	@%p39 bra 	$L__BB0_66;
	setp.eq.s32 	%p40, %r213, %r206;
	mul.wide.u32 	%rd104, %r213, 4;
	add.s64 	%rd26, %rd149, %rd104;
	@%p40 bra 	$L__BB0_61;
	ld.u32 	%r150, [%rd26];
	mul.wide.s32 	%rd105, %r209, 4;
	add.s64 	%rd106, %rd94, %rd105;
	st.u32 	[%rd106], %r150;
	add.s32 	%r209, %r209, 1;
$L__BB0_61:
	setp.eq.s32 	%p41, %r49, 1;
	@%p41 bra 	$L__BB0_66;
	add.s32 	%r151, %r213, 1;
	setp.eq.s32 	%p42, %r151, %r206;
	@%p42 bra 	$L__BB0_64;
	ld.u32 	%r152, [%rd26+4];
	mul.wide.s32 	%rd107, %r209, 4;
	add.s64 	%rd108, %rd94, %rd107;
	st.u32 	[%rd108], %r152;
	add.s32 	%r209, %r209, 1;
$L__BB0_64:
	add.s32 	%r153, %r213, 2;
	setp.eq.s32 	%p43, %r49, 2;
	setp.eq.s32 	%p44, %r153, %r206;
	or.pred  	%p45, %p43, %p44;
	@%p45 bra 	$L__BB0_66;
	ld.u32 	%r154, [%rd26+8];
	mul.wide.s32 	%rd109, %r209, 4;
	add.s64 	%rd110, %rd94, %rd109;
	st.u32 	[%rd110], %r154;
$L__BB0_66:
	{ // callseq 4, 0
	.param .b64 param0;
	st.param.b64 	[param0], %rd149;
	call.uni 
	free, 
	(
	param0
	);
	} // callseq 4
	mov.u32 	%r217, %r48;
	mov.u64 	%rd149, %rd94;
	bra.uni 	$L__BB0_68;
$L__BB0_67:
	add.s32 	%r206, %r206, 1;
	setp.ne.s32 	%p32, %r206, %r217;
	@%p32 bra 	$L__BB0_46;
$L__BB0_68:
	setp.eq.s32 	%p46, %r217, 0;
	@%p46 bra 	$L__BB0_71;
	setp.lt.s32 	%p47, %r217, 1;
	@%p47 bra 	$L__BB0_74;
	ld.global.u64 	%rd154, [%rd1+16];
	mov.b32 	%r218, 0;
	bra.uni 	$L__BB0_73;
$L__BB0_71:
	{ // callseq 5, 0
	.param .b64 param0;
	st.param.b64 	[param0], %rd149;
	call.uni 
	free, 
	(
	param0
	);
	} // callseq 5
	bra.uni 	$L__BB0_85;
$L__BB0_72:
	add.s32 	%r218, %r218, 1;
	setp.eq.s32 	%p49, %r218, %r217;
	@%p49 bra 	$L__BB0_74;
$L__BB0_73:
	mul.wide.u32 	%rd111, %r218, 4;
	add.s64 	%rd112, %rd149, %rd111;
	ld.u32 	%r204, [%rd112];
	mul.wide.s32 	%rd113, %r204, 12;
	add.s64 	%rd114, %rd154, %rd113;
	ld.u8 	%rs2, [%rd114];
	setp.eq.s16 	%p48, %rs2, 0;
	@%p48 bra 	$L__BB0_72;
	bra.uni 	$L__BB0_81;
$L__BB0_74:
	// begin inline asm
	mov.u64 	%rd151, %clock64;
	// end inline asm
	setp.eq.s64 	%p50, %rd151, 0;
	mov.b32 	%r219, 1;
	@%p50 bra 	$L__BB0_80;
	mov.b64 	%rd152, 48271;
	mov.b64 	%rd153, 1;
$L__BB0_76:
	and.b64  	%rd118, %rd151, 1;
	setp.eq.b64 	%p51, %rd118, 1;
	not.pred 	%p52, %p51;
	@%p52 bra 	$L__BB0_78;
	mul.lo.s64 	%rd119, %rd153, %rd152;
	mul.hi.u64 	%rd120, %rd119, 8589934597;
	sub.s64 	%rd121, %rd119, %rd120;
	shr.u64 	%rd122, %rd121, 1;
	add.s64 	%rd123, %rd122, %rd120;
	shr.u64 	%rd124, %rd123, 30;
	mul.lo.s64 	%rd125, %rd124, 2147483647;
	sub.s64 	%rd153, %rd119, %rd125;
$L__BB0_78:
	shr.u64 	%rd35, %rd151, 1;
	mul.lo.s64 	%rd126, %rd152, %rd152;
	mul.hi.u64 	%rd127, %rd126, -9223372032559808509;
	shr.u64 	%rd128, %rd127, 30;
	mul.lo.s64 	%rd129, %rd128, 2147483647;
	sub.s64 	%rd152, %rd126, %rd129;
	setp.gt.u64 	%p53, %rd151, 1;
	mov.u64 	%rd151, %rd35;
	@%p53 bra 	$L__BB0_76;
	cvt.u32.u64 	%r157, %rd153;
	mul.hi.u32 	%r158, %r157, 3;
	sub.s32 	%r159, %r157, %r158;
	shr.u32 	%r160, %r159, 1;
	add.s32 	%r161, %r160, %r158;
	shr.u32 	%r162, %r161, 30;
	mul.lo.s32 	%r163, %r162, 2147483647;
	sub.s32 	%r219, %r157, %r163;
$L__BB0_80:
	cvt.rn.f64.s32 	%fd5, %r217;
	mul.hi.u32 	%r164, %r219, -1131474031;
	shr.u32 	%r165, %r164, 15;
	mul.lo.s32 	%r166, %r165, 44488;
	sub.s32 	%r167, %r219, %r166;
	mul.lo.s32 	%r168, %r167, 48271;
	mul.lo.s32 	%r169, %r165, 3399;
	setp.lt.u32 	%p54, %r168, %r169;
	xor.b32  	%r170, %r169, 2147483647;
	neg.s32 	%r171, %r169;
	selp.b32 	%r172, %r170, %r171, %p54;
	add.s32 	%r173, %r168, %r172;
	add.s32 	%r174, %r173, -1;
	cvt.rn.f64.u32 	%fd6, %r174;
	div.rn.f64 	%fd7, %fd6, 0d41DFFFFFFF800000;
	fma.rn.f64 	%fd8, %fd7, %fd5, 0d0000000000000000;
	cvt.rzi.s32.f64 	%r175, %fd8;
	mul.wide.s32 	%rd130, %r175, 4;
	add.s64 	%rd131, %rd149, %rd130;
	ld.u32 	%r204, [%rd131];
	ld.global.u64 	%rd154, [%rd1+16];
$L__BB0_81:
	cvt.s64.s32 	%rd156, %r204;
	mul.wide.s32 	%rd132, %r204, 12;
	add.s64 	%rd133, %rd154, %rd132;
	atom.exch.b32 	%r176, [%rd133+4], 1;
	setp.ne.s32 	%p55, %r176, 0;
	@%p55 bra 	$L__BB0_44;
$L__BB0_82:
	ld.global.u64 	%rd134, [%rd1+16];
	ld.global.u32 	%r177, [%rd2+4];
	mul.wide.s32 	%rd135, %r177, 12;
	add.s64 	%rd136, %rd134, %rd135;
	mov.b32 	%r178, 0;
	st.u32 	[%rd136+4], %r178;
	st.global.u32 	[%rd2+4], %r204;
	ld.global.u64 	%rd42, [%rd1+16];
	mad.lo.s64 	%rd137, %rd156, 12, %rd42;
	ld.u8 	%rs3, [%rd137];
	setp.eq.s16 	%p56, %rs3, 0;
	@%p56 bra 	$L__BB0_84;
	mul.wide.s32 	%rd138, %r204, 12;
	add.s64 	%rd139, %rd42, %rd138;
	mov.b16 	%rs4, 0;
	st.u8 	[%rd139], %rs4;
	ld.global.u32 	%r179, [%rd2+-8];
	add.s32 	%r180, %r179, 1;
	st.global.u32 	[%rd2+-8], %r180;
$L__BB0_84:
	{ // callseq 6, 0
	.param .b64 param0;
	st.param.b64 	[param0], %rd149;
	call.uni 
	free, 
	(
	param0
	);
	} // callseq 6
$L__BB0_85:
	ld.global.u32 	%r181, [%rd2+-8];
	setp.ne.s32 	%p57, %r181, 2;
	@%p57 bra 	$L__BB0_32;
	ld.global.u32 	%r222, [%rd2];
	mov.u32 	%r223, %r222;
$L__BB0_87:
	add.s32 	%r223, %r223, 1;
	setp.lt.s32 	%p59, %r223, %r222;
	@%p59 bra 	$L__BB0_3;
$L__BB0_88:
	ret;

}
	// .globl	_Z8SetSpaceP5WorldP5Space
.visible .entry _Z8SetSpaceP5WorldP5Space(
	.param .u64 .ptr .align 1 _Z8SetSpaceP5WorldP5Space_param_0,
	.param .u64 .ptr .align 1 _Z8SetSpaceP5WorldP5Space_param_1
)
{
	.reg .b64 	%rd<4>;

	ld.param.u64 	%rd1, [_Z8SetSpaceP5WorldP5Space_param_0];
	ld.param.u64 	%rd2, [_Z8SetSpaceP5WorldP5Space_param_1];
	cvta.to.global.u64 	%rd3, %rd1;
	st.global.u64 	[%rd3+16], %rd2;
	ret;

}
	// .globl	_ZN3cub18CUB_300001_SM_10006detail11EmptyKernelIvEEvv
.visible .entry _ZN3cub18CUB_300001_SM_10006detail11EmptyKernelIvEEvv()
{


	ret;

}
	// .globl	_ZN3cub18CUB_300001_SM_10006detail8for_each13static_kernelINS2_12policy_hub_t12policy_500_tEmNS2_12op_wrapper_tImN6thrust24THRUST_300001_SM_1000_NS6detail23allocator_traits_detail24construct1_via_allocatorINS9_18no_throw_allocatorINS9_19temporary_allocatorI5SpaceNS8_8cuda_cub3tagEEEEEEENS8_7pointerISE_SG_NS8_11use_defaultESL_EEEEEEvT0_T1_
.visible .entry _ZN3cub18CUB_300001_SM_10006detail8for_each13static_kernelINS2_12policy_hub_t12policy_500_tEmNS2_12op_wrapper_tImN6thrust24THRUST_300001_SM_1000_NS6detail23allocator_traits_detail24construct1_via_allocatorINS9_18no_throw_allocatorINS9_19temporary_allocatorI5SpaceNS8_8cuda_cub3tagEEEEEEENS8_7pointerISE_SG_NS8_11use_defaultESL_EEEEEEvT0_T1_(
	.param .u64 _ZN3cub18CUB_300001_SM_10006detail8for_each13static_kernelINS2_12policy_hub_t12policy_500_tEmNS2_12op_wrapper_tImN6thrust24THRUST_300001_SM_1000_NS6detail23allocator_traits_detail24construct1_via_allocatorINS9_18no_throw_allocatorINS9_19temporary_allocatorI5SpaceNS8_8cuda_cub3tagEEEEEEENS8_7pointerISE_SG_NS8_11use_defaultESL_EEEEEEvT0_T1__param_0,
	.param .align 8 .b8 _ZN3cub18CUB_300001_SM_10006detail8for_each13static_kernelINS2_12policy_hub_t12policy_500_tEmNS2_12op_wrapper_tImN6thrust24THRUST_300001_SM_1000_NS6detail23allocator_traits_detail24construct1_via_allocatorINS9_18no_throw_allocatorINS9_19temporary_allocatorI5SpaceNS8_8cuda_cub3tagEEEEEEENS8_7pointerISE_SG_NS8_11use_defaultESL_EEEEEEvT0_T1__param_1[16]
)
.maxntid 256
{
	.reg .pred 	%p<4>;
	.reg .b16 	%rs<4>;
	.reg .b32 	%r<8>;
	.reg .b64 	%rd<15>;

	ld.param.u64 	%rd4, [_ZN3cub18CUB_300001_SM_10006detail8for_each13static_kernelINS2_12policy_hub_t12policy_500_tEmNS2_12op_wrapper_tImN6thrust24THRUST_300001_SM_1000_NS6detail23allocator_traits_detail24construct1_via_allocatorINS9_18no_throw_allocatorINS9_19temporary_allocatorI5SpaceNS8_8cuda_cub3tagEEEEEEENS8_7pointerISE_SG_NS8_11use_defaultESL_EEEEEEvT0_T1__param_1];
	ld.param.u64 	%rd6, [_ZN3cub18CUB_300001_SM_10006detail8for_each13static_kernelINS2_12policy_hub_t12policy_500_tEmNS2_12op_wrapper_tImN6thrust24THRUST_300001_SM_1000_NS6detail23allocator_traits_detail24construct1_via_allocatorINS9_18no_throw_allocatorINS9_19temporary_allocatorI5SpaceNS8_8cuda_cub3tagEEEEEEENS8_7pointerISE_SG_NS8_11use_defaultESL_EEEEEEvT0_T1__param_0];
	mov.u32 	%r2, %ctaid.x;
	mul.wide.u32 	%rd1, %r2, 512;
	sub.s64 	%rd2, %rd6, %rd1;
	setp.lt.u64 	%p1, %rd2, 512;
	@%p1 bra 	$L__BB3_2;
	mov.u32 	%r6, %tid.x;
	cvta.to.global.u64 	%rd11, %rd4;
	cvt.u64.u32 	%rd12, %r6;
	add.s64 	%rd13, %rd1, %rd12;
	mad.lo.s64 	%rd14, %rd13, 12, %rd11;
	mov.b16 	%rs3, 0;
	st.global.u8 	[%rd14], %rs3;
	mov.b32 	%r7, 0;
	st.global.u32 	[%rd14+4], %r7;
	st.global.u8 	[%rd14+8], %rs3;
	st.global.u8 	[%rd14+3072], %rs3;
	st.global.u32 	[%rd14+3076], %r7;
	st.global.u8 	[%rd14+3080], %rs3;
	bra.uni 	$L__BB3_6;
$L__BB3_2:
	cvta.to.global.u64 	%rd7, %rd4;
	mov.u32 	%r1, %tid.x;
	cvt.u64.u32 	%rd8, %r1;
	setp.le.u64 	%p2, %rd2, %rd8;
	add.s64 	%rd9, %rd1, %rd8;
	mad.lo.s64 	%rd3, %rd9, 12, %rd7;
	@%p2 bra 	$L__BB3_4;
	mov.b16 	%rs1, 0;
	st.global.u8 	[%rd3], %rs1;
	mov.b32 	%r3, 0;
	st.global.u32 	[%rd3+4], %r3;
	st.global.u8 	[%rd3+8], %rs1;
$L__BB3_4:
	add.s32 	%r4, %r1, 256;
	cvt.u64.u32 	%rd10, %r4;
	setp.le.u64 	%p3, %rd2, %rd10;
	@%p3 bra 	$L__BB3_6;
	mov.b16 	%rs2, 0;
	st.global.u8 	[%rd3+3072], %rs2;
	mov.b32 	%r5, 0;
	st.global.u32 	[%rd3+3076], %r5;
	st.global.u8 	[%rd3+3080], %rs2;
$L__BB3_6:
	ret;

}
	// .globl	_ZN3cub18CUB_300001_SM_10006detail8for_each13static_kernelINS2_12policy_hub_t12policy_500_tElN6thrust24THRUST_300001_SM_1000_NS8cuda_cub20__uninitialized_copy7functorINS7_7pointerI5SpaceNS8_3tagENS7_11use_defaultESE_EESF_EEEEvT0_T1_
.visible .entry _ZN3cub18CUB_300001_SM_10006detail8for_each13static_kernelINS2_12policy_hub_t12policy_500_tElN6thrust24THRUST_300001_SM_1000_NS8cuda_cub20__uninitialized_copy7functorINS7_7pointerI5SpaceNS8_3tagENS7_11use_defaultESE_EESF_EEEEvT0_T1_(
	.param .u64 _ZN3cub18CUB_300001_SM_10006detail8for_each13static_kernelINS2_12policy_hub_t12policy_500_tElN6thrust24THRUST_300001_SM_1000_NS8cuda_cub20__uninitialized_copy7functorINS7_7pointerI5SpaceNS8_3tagENS7_11use_defaultESE_EESF_EEEEvT0_T1__param_0,
	.param .align 8 .b8 _ZN3cub18CUB_300001_SM_10006detail8for_each13static_kernelINS2_12policy_hub_t12policy_500_tElN6thrust24THRUST_300001_SM_1000_NS8cuda_cub20__uninitialized_copy7functorINS7_7pointerI5SpaceNS8_3tagENS7_11use_defaultESE_EESF_EEEEvT0_T1__param_1[16]
)
.maxntid 256
{
	.reg .pred 	%p<4>;
	.reg .b16 	%rs<9>;
	.reg .b32 	%r<10>;
	.reg .b64 	%rd<26>;

	ld.param.u64 	%rd8, [_ZN3cub18CUB_300001_SM_10006detail8for_each13static_kernelINS2_12policy_hub_t12policy_500_tElN6thrust24THRUST_300001_SM_1000_NS8cuda_cub20__uninitialized_copy7functorINS7_7pointerI5SpaceNS8_3tagENS7_11use_defaultESE_EESF_EEEEvT0_T1__param_1+8];
	ld.param.u64 	%rd7, [_ZN3cub18CUB_300001_SM_10006detail8for_each13static_kernelINS2_12policy_hub_t12policy_500_tElN6thrust24THRUST_300001_SM_1000_NS8cuda_cub20__uninitialized_copy7functorINS7_7pointerI5SpaceNS8_3tagENS7_11use_defaultESE_EESF_EEEEvT0_T1__param_1];
	ld.param.u64 	%rd9, [_ZN3cub18CUB_300001_SM_10006detail8for_each13static_kernelINS2_12policy_hub_t12policy_500_tElN6thrust24THRUST_300001_SM_1000_NS8cuda_cub20__uninitialized_copy7functorINS7_7pointerI5SpaceNS8_3tagENS7_11use_defaultESE_EESF_EEEEvT0_T1__param_0];
	mov.u32 	%r1, %ctaid.x;
	mul.wide.u32 	%rd1, %r1, 512;
	sub.s64 	%rd2, %rd9, %rd1;
	setp.lt.s64 	%p1, %rd2, 512;
	@%p1 bra 	$L__BB4_2;
	mov.u32 	%r7, %tid.x;
	cvta.to.global.u64 	%rd19, %rd8;
	cvta.to.global.u64 	%rd20, %rd7;
	cvt.u64.u32 	%rd21, %r7;
	add.s64 	%rd22, %rd1, %rd21;
	mul.lo.s64 	%rd23, %rd22, 12;
	add.s64 	%rd24, %rd20, %rd23;
	add.s64 	%rd25, %rd19, %rd23;
	ld.global.u8 	%rs5, [%rd24+8];
	st.global.u8 	[%rd25+8], %rs5;
	ld.global.u32 	%r8, [%rd24+4];
	st.global.u32 	[%rd25+4], %r8;
	ld.global.u8 	%rs6, [%rd24];
	st.global.u8 	[%rd25], %rs6;
	ld.global.u8 	%rs7, [%rd24+3080];
	st.global.u8 	[%rd25+3080], %rs7;
	ld.global.u32 	%r9, [%rd24+3076];
	st.global.u32 	[%rd25+3076], %r9;
	ld.global.u8 	%rs8, [%rd24+3072];
	st.global.u8 	[%rd25+3072], %rs8;
	bra.uni 	$L__BB4_6;
$L__BB4_2:
	cvta.to.global.u64 	%rd3, %rd7;
	cvta.to.global.u64 	%rd4, %rd8;
	mov.u32 	%r2, %tid.x;
	cvt.s64.s32 	%rd5, %rd2;
	cvt.u64.u32 	%rd6, %r2;
	setp.le.s64 	%p2, %rd5, %rd6;
	@%p2 bra 	$L__BB4_4;
	add.s64 	%rd10, %rd1, %rd6;
	mul.lo.s64 	%rd11, %rd10, 12;
	add.s64 	%rd12, %rd3, %rd11;
	add.s64 	%rd13, %rd4, %rd11;
	ld.global.u8 	%rs1, [%rd12+8];
	st.global.u8 	[%rd13+8], %rs1;
	ld.global.u32 	%r3, [%rd12+4];
	st.global.u32 	[%rd13+4], %r3;
	ld.global.u8 	%rs2, [%rd12];
	st.global.u8 	[%rd13], %rs2;
$L__BB4_4:
	cvt.u32.u64 	%r4, %rd6;
	add.s32 	%r5, %r4, 256;
	cvt.u64.u32 	%rd14, %r5;
	setp.le.s64 	%p3, %rd5, %rd14;
	@%p3 bra 	$L__BB4_6;
	add.s64 	%rd15, %rd1, %rd6;
	mul.lo.s64 	%rd16, %rd15, 12;
	add.s64 	%rd17, %rd3, %rd16;
	add.s64 	%rd18, %rd4, %rd16;
	ld.global.u8 	%rs3, [%rd17+3080];
	st.global.u8 	[%rd18+3080], %rs3;
	ld.global.u32 	%r6, [%rd17+3076];
	st.global.u32 	[%rd18+3076], %r6;
	ld.global.u8 	%rs4, [%rd17+3072];
	st.global.u8 	[%rd18+3072], %rs4;
$L__BB4_6:
	ret;

}
	// .globl	_ZN3cub18CUB_300001_SM_10006detail9transform16transform_kernelINS2_10policy_hubILb1EN4cuda3std3__45tupleIJN6thrust24THRUST_300001_SM_1000_NS7pointerI5SpaceNSA_8cuda_cub3tagENSA_11use_defaultESF_EEEEEE10policy1000EiNS7_10__identityENSA_10device_ptrISC_EEJPSC_EEEvT0_iT1_T2_DpNS2_10kernel_argIT3_EE
.visible .entry _ZN3cub18CUB_300001_SM_10006detail9transform16transform_kernelINS2_10policy_hubILb1EN4cuda3std3__45tupleIJN6thrust24THRUST_300001_SM_1000_NS7pointerI5SpaceNSA_8cuda_cub3tagENSA_11use_defaultESF_EEEEEE10policy1000EiNS7_10__identityENSA_10device_ptrISC_EEJPSC_EEEvT0_iT1_T2_DpNS2_10kernel_argIT3_EE(
	.param .u32 _ZN3cub18CUB_300001_SM_10006detail9transform16transform_kernelINS2_10policy_hubILb1EN4cuda3std3__45tupleIJN6thrust24THRUST_300001_SM_1000_NS7pointerI5SpaceNSA_8cuda_cub3tagENSA_11use_defaultESF_EEEEEE10policy1000EiNS7_10__identityENSA_10device_ptrISC_EEJPSC_EEEvT0_iT1_T2_DpNS2_10kernel_argIT3_EE_param_0,
	.param .u32 _ZN3cub18CUB_300001_SM_10006detail9transform16transform_kernelINS2_10policy_hubILb1EN4cuda3std3__45tupleIJN6thrust24THRUST_300001_SM_1000_NS7pointerI5SpaceNSA_8cuda_cub3tagENSA_11use_defaultESF_EEEEEE10policy1000EiNS7_10__identityENSA_10device_ptrISC_EEJPSC_EEEvT0_iT1_T2_DpNS2_10kernel_argIT3_EE_param_1,
	.param .align 1 .b8 _ZN3cub18CUB_300001_SM_10006detail9transform16transform_kernelINS2_10policy_hubILb1EN4cuda3std3__45tupleIJN6thrust24THRUST_300001_SM_1000_NS7pointerI5SpaceNSA_8cuda_cub3tagENSA_11use_defaultESF_EEEEEE10policy1000EiNS7_10__identityENSA_10device_ptrISC_EEJPSC_EEEvT0_iT1_T2_DpNS2_10kernel_argIT3_EE_param_2[1],
	.param .align 8 .b8 _ZN3cub18CUB_300001_SM_10006detail9transform16transform_kernelINS2_10policy_hubILb1EN4cuda3std3__45tupleIJN6thrust24THRUST_300001_SM_1000_NS7pointerI5SpaceNSA_8cuda_cub3tagENSA_11use_defaultESF_EEEEEE10policy1000EiNS7_10__identityENSA_10device_ptrISC_EEJPSC_EEEvT0_iT1_T2_DpNS2_10kernel_argIT3_EE_param_3[8],
	.param .align 8 .b8 _ZN3cub18CUB_300001_SM_10006detail9transform16transform_kernelINS2_10policy_hubILb1EN4cuda3std3__45tupleIJN6thrust24THRUST_300001_SM_1000_NS7pointerI5SpaceNSA_8cuda_cub3tagENSA_11use_defaultESF_EEEEEE10policy1000EiNS7_10__identityENSA_10device_ptrISC_EEJPSC_EEEvT0_iT1_T2_DpNS2_10kernel_argIT3_EE_param_4[16]
)
.maxntid 128
{
	.reg .pred 	%p<37>;
	.reg .b16 	%rs<61>;
	.reg .b32 	%r<107>;
	.reg .b64 	%rd<67>;

	ld.param.u32 	%r43, [_ZN3cub18CUB_300001_SM_10006detail9transform16transform_kernelINS2_10policy_hubILb1EN4cuda3std3__45tupleIJN6thrust24THRUST_300001_SM_1000_NS7pointerI5SpaceNSA_8cuda_cub3tagENSA_11use_defaultESF_EEEEEE10policy1000EiNS7_10__identityENSA_10device_ptrISC_EEJPSC_EEEvT0_iT1_T2_DpNS2_10kernel_argIT3_EE_param_0];
	ld.param.u64 	%rd17, [_ZN3cub18CUB_300001_SM_10006detail9transform16transform_kernelINS2_10policy_hubILb1EN4cuda3std3__45tupleIJN6thrust24THRUST_300001_SM_1000_NS7pointerI5SpaceNSA_8cuda_cub3tagENSA_11use_defaultESF_EEEEEE10policy1000EiNS7_10__identityENSA_10device_ptrISC_EEJPSC_EEEvT0_iT1_T2_DpNS2_10kernel_argIT3_EE_param_4];
	ld.param.u64 	%rd18, [_ZN3cub18CUB_300001_SM_10006detail9transform16transform_kernelINS2_10policy_hubILb1EN4cuda3std3__45tupleIJN6thrust24THRUST_300001_SM_1000_NS7pointerI5SpaceNSA_8cuda_cub3tagENSA_11use_defaultESF_EEEEEE10policy1000EiNS7_10__identityENSA_10device_ptrISC_EEJPSC_EEEvT0_iT1_T2_DpNS2_10kernel_argIT3_EE_param_3];
	ld.param.u32 	%r42, [_ZN3cub18CUB_300001_SM_10006detail9transform16transform_kernelINS2_10policy_hubILb1EN4cuda3std3__45tupleIJN6thrust24THRUST_300001_SM_1000_NS7pointerI5SpaceNSA_8cuda_cub3tagENSA_11use_defaultESF_EEEEEE10policy1000EiNS7_10__identityENSA_10device_ptrISC_EEJPSC_EEEvT0_iT1_T2_DpNS2_10kernel_argIT3_EE_param_1];
	cvta.to.global.u64 	%rd1, %rd18;
	cvta.to.global.u64 	%rd2, %rd17;
	shl.b32 	%r1, %r42, 7;
	mov.u32 	%r44, %ctaid.x;
	mul.lo.s32 	%r2, %r1, %r44;
	sub.s32 	%r3, %r43, %r2;
	min.s32 	%r4, %r1, %r3;
	mul.lo.s32 	%r5, %r4, 12;
	mov.u32 	%r6, %tid.x;
	shl.b32 	%r97, %r6, 7;
	setp.ge.s32 	%p1, %r97, %r5;
	@%p1 bra 	$L__BB5_3;
	mul.wide.u32 	%rd19, %r6, 128;
	add.s64 	%rd20, %rd2, %rd19;
	mul.wide.s32 	%rd21, %r2, 12;
	add.s64 	%rd65, %rd20, %rd21;
$L__BB5_2:
	.pragma "nounroll";
	// begin inline asm
	prefetch.global.L2 [%rd65];
	// end inline asm
	add.s32 	%r97, %r97, 16384;
	add.s64 	%rd65, %rd65, 16384;
	setp.lt.s32 	%p2, %r97, %r5;
	@%p2 bra 	$L__BB5_2;
$L__BB5_3:
	mul.wide.s32 	%rd66, %r2, 12;
	add.s64 	%rd6, %rd2, %rd66;
	add.s64 	%rd7, %rd1, %rd66;
	setp.gt.s32 	%p3, %r1, %r3;
	@%p3 bra 	$L__BB5_16;
	setp.lt.s32 	%p4, %r42, 1;
	@%p4 bra 	$L__BB5_57;
	and.b32  	%r10, %r42, 7;
	setp.lt.u32 	%p5, %r42, 8;
	mov.b32 	%r104, 0;
	@%p5 bra 	$L__BB5_8;
	and.b32  	%r104, %r42, 2147483640;
	neg.s32 	%r99, %r104;
	mul.wide.u32 	%rd24, %r6, 12;
	add.s64 	%rd8, %rd1, %rd24;
	add.s64 	%rd10, %rd2, %rd24;
	add.s64 	%rd25, %rd66, 4612;
	add.s64 	%rd11, %rd2, %rd25;
	add.s32 	%r98, %r6, 128;
	add.s64 	%rd12, %rd1, %rd25;
$L__BB5_7:
	.pragma "nounroll";
	mul.wide.s32 	%rd26, %r98, 12;
	add.s64 	%rd27, %rd11, %rd26;
	add.s64 	%rd28, %rd12, %rd26;
	add.s64 	%rd29, %rd10, %rd66;
	add.s64 	%rd30, %rd8, %rd66;
	ld.global.u32 	%r46, [%rd29+4];
	st.global.u32 	[%rd30+4], %r46;
	ld.global.u8 	%rs1, [%rd29];
	st.global.u8 	[%rd30], %rs1;
	ld.global.u8 	%rs2, [%rd29+8];
	st.global.u8 	[%rd30+8], %rs2;
	ld.global.u32 	%r47, [%rd27+-4608];
	st.global.u32 	[%rd28+-4608], %r47;
	ld.global.u8 	%rs3, [%rd27+-4612];
	st.global.u8 	[%rd28+-4612], %rs3;
	ld.global.u8 	%rs4, [%rd27+-4604];
	st.global.u8 	[%rd28+-4604], %rs4;
	ld.global.u32 	%r48, [%rd27+-3072];
	st.global.u32 	[%rd28+-3072], %r48;
	ld.global.u8 	%rs5, [%rd27+-3076];
	st.global.u8 	[%rd28+-3076], %rs5;
	ld.global.u8 	%rs6, [%rd27+-3068];
	st.global.u8 	[%rd28+-3068], %rs6;
	ld.global.u32 	%r49, [%rd27+-1536];
	st.global.u32 	[%rd28+-1536], %r49;
	ld.global.u8 	%rs7, [%rd27+-1540];
	st.global.u8 	[%rd28+-1540], %rs7;
	ld.global.u8 	%rs8, [%rd27+-1532];
	st.global.u8 	[%rd28+-1532], %rs8;
	ld.global.u32 	%r50, [%rd27];
	st.global.u32 	[%rd28], %r50;
	ld.global.u8 	%rs9, [%rd27+-4];
	st.global.u8 	[%rd28+-4], %rs9;
	ld.global.u8 	%rs10, [%rd27+4];
	st.global.u8 	[%rd28+4], %rs10;
	ld.global.u32 	%r51, [%rd27+1536];
	st.global.u32 	[%rd28+1536], %r51;
	ld.global.u8 	%rs11, [%rd27+1532];
	st.global.u8 	[%rd28+1532], %rs11;
	ld.global.u8 	%rs12, [%rd27+1540];
	st.global.u8 	[%rd28+1540], %rs12;
	ld.global.u32 	%r52, [%rd27+3072];
	st.global.u32 	[%rd28+3072], %r52;
	ld.global.u8 	%rs13, [%rd27+3068];
	st.global.u8 	[%rd28+3068], %rs13;
	ld.global.u8 	%rs14, [%rd27+3076];
	st.global.u8 	[%rd28+3076], %rs14;
	ld.global.u32 	%r53, [%rd27+4608];
	st.global.u32 	[%rd28+4608], %r53;
	ld.global.u8 	%rs15, [%rd27+4604];
	st.global.u8 	[%rd28+4604], %rs15;
	ld.global.u8 	%rs16, [%rd27+4612];
	st.global.u8 	[%rd28+4612], %rs16;
	add.s32 	%r99, %r99, 8;
	add.s64 	%rd66, %rd66, 12288;
	add.s32 	%r98, %r98, 1024;
	setp.eq.s32 	%p6, %r99, 0;
	@%p6 bra 	$L__BB5_8;
	bra.uni 	$L__BB5_7;
$L__BB5_8:
	setp.eq.s32 	%p7, %r10, 0;
	@%p7 bra 	$L__BB5_57;
	and.b32  	%r37, %r42, 3;
	setp.lt.u32 	%p8, %r10, 4;
	@%p8 bra 	$L__BB5_11;
	shl.b32 	%r54, %r104, 7;
	add.s32 	%r55, %r54, %r6;
	mul.wide.s32 	%rd31, %r55, 12;
	add.s64 	%rd32, %rd6, %rd31;
	add.s64 	%rd33, %rd7, %rd31;
	ld.global.u32 	%r56, [%rd32+4];
	st.global.u32 	[%rd33+4], %r56;
	ld.global.u8 	%rs17, [%rd32];
	st.global.u8 	[%rd33], %rs17;
	ld.global.u8 	%rs18, [%rd32+8];
	st.global.u8 	[%rd33+8], %rs18;
	ld.global.u32 	%r57, [%rd32+1540];
	st.global.u32 	[%rd33+1540], %r57;
	ld.global.u8 	%rs19, [%rd32+1536];
	st.global.u8 	[%rd33+1536], %rs19;
	ld.global.u8 	%rs20, [%rd32+1544];
	st.global.u8 	[%rd33+1544], %rs20;
	ld.global.u32 	%r58, [%rd32+3076];
	st.global.u32 	[%rd33+3076], %r58;
	ld.global.u8 	%rs21, [%rd32+3072];
	st.global.u8 	[%rd33+3072], %rs21;
	ld.global.u8 	%rs22, [%rd32+3080];
	st.global.u8 	[%rd33+3080], %rs22;
	ld.global.u32 	%r59, [%rd32+4612];
	st.global.u32 	[%rd33+4612], %r59;
	ld.global.u8 	%rs23, [%rd32+4608];
	st.global.u8 	[%rd33+4608], %rs23;
	ld.global.u8 	%rs24, [%rd32+4616];
	st.global.u8 	[%rd33+4616], %rs24;
	add.s32 	%r104, %r104, 4;
$L__BB5_11:
	setp.eq.s32 	%p9, %r37, 0;
	@%p9 bra 	$L__BB5_57;
	setp.eq.s32 	%p10, %r37, 1;
	@%p10 bra 	$L__BB5_14;
	shl.b32 	%r60, %r104, 7;
	add.s32 	%r61, %r60, %r6;
	mul.wide.s32 	%rd34, %r61, 12;
	add.s64 	%rd35, %rd6, %rd34;
	add.s64 	%rd36, %rd7, %rd34;
	ld.global.u32 	%r62, [%rd35+4];
	st.global.u32 	[%rd36+4], %r62;
	ld.global.u8 	%rs25, [%rd35];
	st.global.u8 	[%rd36], %rs25;
	ld.global.u8 	%rs26, [%rd35+8];
	st.global.u8 	[%rd36+8], %rs26;
	ld.global.u32 	%r63, [%rd35+1540];
	st.global.u32 	[%rd36+1540], %r63;
	ld.global.u8 	%rs27, [%rd35+1536];
	st.global.u8 	[%rd36+1536], %rs27;
	ld.global.u8 	%rs28, [%rd35+1544];
	st.global.u8 	[%rd36+1544], %rs28;
	add.s32 	%r104, %r104, 2;
$L__BB5_14:
	and.b32  	%r64, %r42, 1;
	setp.eq.b32 	%p11, %r64, 1;
	not.pred 	%p12, %p11;
	@%p12 bra 	$L__BB5_57;
	shl.b32 	%r65, %r104, 7;
	add.s32 	%r66, %r65, %r6;
	mul.wide.s32 	%rd37, %r66, 12;
	add.s64 	%rd38, %rd6, %rd37;
	add.s64 	%rd39, %rd7, %rd37;
	ld.global.u32 	%r67, [%rd38+4];
	st.global.u32 	[%rd39+4], %r67;
	ld.global.u8 	%rs29, [%rd38];
	st.global.u8 	[%rd39], %rs29;
	ld.global.u8 	%rs30, [%rd38+8];
	st.global.u8 	[%rd39+8], %rs30;
	bra.uni 	$L__BB5_57;
$L__BB5_16:
	setp.lt.s32 	%p13, %r42, 1;
	@%p13 bra 	$L__BB5_57;
	and.b32  	%r14, %r42, 7;
	setp.lt.u32 	%p14, %r42, 8;
	mov.b32 	%r101, 0;
	@%p14 bra 	$L__BB5_36;
	and.b32  	%r101, %r42, 2147483640;
	mov.b32 	%r100, 0;
$L__BB5_19:
	.pragma "nounroll";
	shl.b32 	%r70, %r100, 7;
	add.s32 	%r21, %r70, %r6;
	setp.ge.s32 	%p15, %r21, %r4;
	@%p15 bra 	$L__BB5_21;
	mul.wide.u32 	%rd40, %r21, 12;
	add.s64 	%rd41, %rd6, %rd40;
	add.s64 	%rd42, %rd7, %rd40;
	ld.global.u32 	%r71, [%rd41+4];
	st.global.u32 	[%rd42+4], %r71;
	ld.global.u8 	%rs31, [%rd41];
	st.global.u8 	[%rd42], %rs31;
	ld.global.u8 	%rs32, [%rd41+8];
	st.global.u8 	[%rd42+8], %rs32;
$L__BB5_21:
	add.s32 	%r72, %r21, 128;
	setp.ge.s32 	%p16, %r72, %r4;
	mul.wide.s32 	%rd43, %r72, 12;
	add.s64 	%rd15, %rd6, %rd43;
	add.s64 	%rd16, %rd7, %rd43;
	@%p16 bra 	$L__BB5_23;
	ld.global.u32 	%r73, [%rd15+4];
	st.global.u32 	[%rd16+4], %r73;
	ld.global.u8 	%rs33, [%rd15];
	st.global.u8 	[%rd16], %rs33;
	ld.global.u8 	%rs34, [%rd15+8];
	st.global.u8 	[%rd16+8], %rs34;
$L__BB5_23:
	add.s32 	%r74, %r21, 256;
	setp.ge.s32 	%p17, %r74, %r4;
	@%p17 bra 	$L__BB5_25;
	ld.global.u32 	%r75, [%rd15+1540];
	st.global.u32 	[%rd16+1540], %r75;
	ld.global.u8 	%rs35, [%rd15+1536];
	st.global.u8 	[%rd16+1536], %rs35;
	ld.global.u8 	%rs36, [%rd15+1544];
	st.global.u8 	[%rd16+1544], %rs36;
$L__BB5_25:
	add.s32 	%r76, %r21, 384;
	setp.ge.s32 	%p18, %r76, %r4;
	@%p18 bra 	$L__BB5_27;
	ld.global.u32 	%r77, [%rd15+3076];
	st.global.u32 	[%rd16+3076], %r77;
	ld.global.u8 	%rs37, [%rd15+3072];
	st.global.u8 	[%rd16+3072], %rs37;
	ld.global.u8 	%rs38, [%rd15+3080];
	st.global.u8 	[%rd16+3080], %rs38;
$L__BB5_27:
	add.s32 	%r78, %r21, 512;
	setp.ge.s32 	%p19, %r78, %r4;
	@%p19 bra 	$L__BB5_29;
	ld.global.u32 	%r79, [%rd15+4612];
	st.global.u32 	[%rd16+4612], %r79;
	ld.global.u8 	%rs39, [%rd15+4608];
	st.global.u8 	[%rd16+4608], %rs39;
	ld.global.u8 	%rs40, [%rd15+4616];
	st.global.u8 	[%rd16+4616], %rs40;
$L__BB5_29:
	add.s32 	%r80, %r21, 640;
	setp.ge.s32 	%p20, %r80, %r4;
	@%p20 bra 	$L__BB5_31;
	ld.global.u32 	%r81, [%rd15+6148];
	st.global.u32 	[%rd16+6148], %r81;
	ld.global.u8 	%rs41, [%rd15+6144];
	st.global.u8 	[%rd16+6144], %rs41;
	ld.global.u8 	%rs42, [%rd15+6152];
	st.global.u8 	[%rd16+6152], %rs42;
$L__BB5_31:
	add.s32 	%r82, %r21, 768;
	setp.ge.s32 	%p21, %r82, %r4;
	@%p21 bra 	$L__BB5_33;
	ld.global.u32 	%r83, [%rd15+7684];
	st.global.u32 	[%rd16+7684], %r83;
	ld.global.u8 	%rs43, [%rd15+7680];
	st.global.u8 	[%rd16+7680], %rs43;
	ld.global.u8 	%rs44, [%rd15+7688];
	st.global.u8 	[%rd16+7688], %rs44;
$L__BB5_33:
	add.s32 	%r84, %r21, 896;
	setp.ge.s32 	%p22, %r84, %r4;
	@%p22 bra 	$L__BB5_35;
	ld.global.u32 	%r85, [%rd15+9220];
	st.global.u32 	[%rd16+9220], %r85;
	ld.global.u8 	%rs45, [%rd15+9216];
	st.global.u8 	[%rd16+9216], %rs45;
	ld.global.u8 	%rs46, [%rd15+9224];
	st.global.u8 	[%rd16+9224], %rs46;
$L__BB5_35:
	add.s32 	%r100, %r100, 8;
	setp.ne.s32 	%p23, %r100, %r101;
	@%p23 bra 	$L__BB5_19;
$L__BB5_36:
	setp.eq.s32 	%p24, %r14, 0;
	@%p24 bra 	$L__BB5_57;
	and.b32  	%r24, %r42, 3;
	setp.lt.u32 	%p25, %r14, 4;
	@%p25 bra 	$L__BB5_47;
	shl.b32 	%r86, %r101, 7;
	add.s32 	%r25, %r86, %r6;
	setp.ge.s32 	%p26, %r25, %r4;
	@%p26 bra 	$L__BB5_40;
	mul.wide.s32 	%rd44, %r25, 12;
	add.s64 	%rd45, %rd6, %rd44;
	add.s64 	%rd46, %rd7, %rd44;
	ld.global.u32 	%r87, [%rd45+4];
	st.global.u32 	[%rd46+4], %r87;
	ld.global.u8 	%rs47, [%rd45];
	st.global.u8 	[%rd46], %rs47;
	ld.global.u8 	%rs48, [%rd45+8];
	st.global.u8 	[%rd46+8], %rs48;
$L__BB5_40:
	add.s32 	%r26, %r25, 128;
	setp.ge.s32 	%p27, %r26, %r4;
	@%p27 bra 	$L__BB5_42;
	mul.wide.s32 	%rd47, %r26, 12;
	add.s64 	%rd48, %rd6, %rd47;
	add.s64 	%rd49, %rd7, %rd47;
	ld.global.u32 	%r88, [%rd48+4];
	st.global.u32 	[%rd49+4], %r88;
	ld.global.u8 	%rs49, [%rd48];
	st.global.u8 	[%rd49], %rs49;
	ld.global.u8 	%rs50, [%rd48+8];
	st.global.u8 	[%rd49+8], %rs50;
$L__BB5_42:
	add.s32 	%r27, %r25, 256;
	setp.ge.s32 	%p28, %r27, %r4;
	@%p28 bra 	$L__BB5_44;
	mul.wide.s32 	%rd50, %r27, 12;
	add.s64 	%rd51, %rd6, %rd50;
	add.s64 	%rd52, %rd7, %rd50;
	ld.global.u32 	%r89, [%rd51+4];
	st.global.u32 	[%rd52+4], %r89;
	ld.global.u8 	%rs51, [%rd51];
	st.global.u8 	[%rd52], %rs51;
	ld.global.u8 	%rs52, [%rd51+8];
	st.global.u8 	[%rd52+8], %rs52;
$L__BB5_44:
	add.s32 	%r28, %r25, 384;
	setp.ge.s32 	%p29, %r28, %r4;
	@%p29 bra 	$L__BB5_46;
	mul.wide.s32 	%rd53, %r28, 12;
	add.s64 	%rd54, %rd6, %rd53;
	add.s64 	%rd55, %rd7, %rd53;
	ld.global.u32 	%r90, [%rd54+4];
	st.global.u32 	[%rd55+4], %r90;
	ld.global.u8 	%rs53, [%rd54];
	st.global.u8 	[%rd55], %rs53;
	ld.global.u8 	%rs54, [%rd54+8];
	st.global.u8 	[%rd55+8], %rs54;
$L__BB5_46:
	add.s32 	%r101, %r101, 4;
$L__BB5_47:
	setp.eq.s32 	%p30, %r24, 0;
	@%p30 bra 	$L__BB5_57;
	setp.eq.s32 	%p31, %r24, 1;
	@%p31 bra 	$L__BB5_54;
	shl.b32 	%r91, %r101, 7;
	add.s32 	%r31, %r91, %r6;
	setp.ge.s32 	%p32, %r31, %r4;
	@%p32 bra 	$L__BB5_51;
	mul.wide.s32 	%rd56, %r31, 12;
	add.s64 	%rd57, %rd6, %rd56;
	add.s64 	%rd58, %rd7, %rd56;
	ld.global.u32 	%r92, [%rd57+4];
	st.global.u32 	[%rd58+4], %r92;
	ld.global.u8 	%rs55, [%rd57];
	st.global.u8 	[%rd58], %rs55;
	ld.global.u8 	%rs56, [%rd57+8];
	st.global.u8 	[%rd58+8], %rs56;
$L__BB5_51:
	add.s32 	%r32, %r31, 128;
	setp.ge.s32 	%p33, %r32, %r4;
	@%p33 bra 	$L__BB5_53;
	mul.wide.s32 	%rd59, %r32, 12;
	add.s64 	%rd60, %rd6, %rd59;
	add.s64 	%rd61, %rd7, %rd59;
	ld.global.u32 	%r93, [%rd60+4];
	st.global.u32 	[%rd61+4], %r93;
	ld.global.u8 	%rs57, [%rd60];
	st.global.u8 	[%rd61], %rs57;
	ld.global.u8 	%rs58, [%rd60+8];
	st.global.u8 	[%rd61+8], %rs58;
$L__BB5_53:
	add.s32 	%r101, %r101, 2;
$L__BB5_54:
	and.b32  	%r94, %r42, 1;
	setp.eq.b32 	%p34, %r94, 1;
	not.pred 	%p35, %p34;
	@%p35 bra 	$L__BB5_57;
	shl.b32 	%r95, %r101, 7;
	add.s32 	%r35, %r95, %r6;
	setp.ge.s32 	%p36, %r35, %r4;
	@%p36 bra 	$L__BB5_57;
	mul.wide.s32 	%rd62, %r35, 12;
	add.s64 	%rd63, %rd6, %rd62;
	add.s64 	%rd64, %rd7, %rd62;
	ld.global.u32 	%r96, [%rd63+4];
	st.global.u32 	[%rd64+4], %r96;
	ld.global.u8 	%rs59, [%rd63];
	st.global.u8 	[%rd64], %rs59;
	ld.global.u8 	%rs60, [%rd63+8];
	st.global.u8 	[%rd64+8], %rs60;
$L__BB5_57:
	ret;

}
	// .globl	_ZN3cub18CUB_300001_SM_10006detail9transform16transform_kernelINS2_10policy_hubILb1EN4cuda3std3__45tupleIJPK5SpaceEEEE10policy1000EiNS7_10__identityEN6thrust24THRUST_300001_SM_1000_NS10device_ptrIS9_EEJSB_EEEvT0_iT1_T2_DpNS2_10kernel_argIT3_EE
.visible .entry _ZN3cub18CUB_300001_SM_10006detail9transform16transform_kernelINS2_10policy_hubILb1EN4cuda3std3__45tupleIJPK5SpaceEEEE10policy1000EiNS7_10__identityEN6thrust24THRUST_300001_SM_1000_NS10device_ptrIS9_EEJSB_EEEvT0_iT1_T2_DpNS2_10kernel_argIT3_EE(
	.param .u32 _ZN3cub18CUB_300001_SM_10006detail9transform16transform_kernelINS2_10policy_hubILb1EN4cuda3std3__45tupleIJPK5SpaceEEEE10policy1000EiNS7_10__identityEN6thrust24THRUST_300001_SM_1000_NS10device_ptrIS9_EEJSB_EEEvT0_iT1_T2_DpNS2_10kernel_argIT3_EE_param_0,
	.param .u32 _ZN3cub18CUB_300001_SM_10006detail9transform16transform_kernelINS2_10policy_hubILb1EN4cuda3std3__45tupleIJPK5SpaceEEEE10policy1000EiNS7_10__identityEN6thrust24THRUST_300001_SM_1000_NS10device_ptrIS9_EEJSB_EEEvT0_iT1_T2_DpNS2_10kernel_argIT3_EE_param_1,
	.param .align 1 .b8 _ZN3cub18CUB_300001_SM_10006detail9transform16transform_kernelINS2_10policy_hubILb1EN4cuda3std3__45tupleIJPK5SpaceEEEE10policy1000EiNS7_10__identityEN6thrust24THRUST_300001_SM_1000_NS10device_ptrIS9_EEJSB_EEEvT0_iT1_T2_DpNS2_10kernel_argIT3_EE_param_2[1],
	.param .align 8 .b8 _ZN3cub18CUB_300001_SM_10006detail9transform16transform_kernelINS2_10policy_hubILb1EN4cuda3std3__45tupleIJPK5SpaceEEEE10policy1000EiNS7_10__identityEN6thrust24THRUST_300001_SM_1000_NS10device_ptrIS9_EEJSB_EEEvT0_iT1_T2_DpNS2_10kernel_argIT3_EE_param_3[8],
	.param .align 8 .b8 _ZN3cub18CUB_300001_SM_10006detail9transform16transform_kernelINS2_10policy_hubILb1EN4cuda3std3__45tupleIJPK5SpaceEEEE10policy1000EiNS7_10__identityEN6thrust24THRUST_300001_SM_1000_NS10device_ptrIS9_EEJSB_EEEvT0_iT1_T2_DpNS2_10kernel_argIT3_EE_param_4[16]
)
.maxntid 128
{
	.reg .pred 	%p<37>;
	.reg .b16 	%rs<61>;
	.reg .b32 	%r<107>;
	.reg .b64 	%rd<67>;

	ld.param.u32 	%r43, [_ZN3cub18CUB_300001_SM_10006detail9transform16transform_kernelINS2_10policy_hubILb1EN4cuda3std3__45tupleIJPK5SpaceEEEE10policy1000EiNS7_10__identityEN6thrust24THRUST_300001_SM_1000_NS10device_ptrIS9_EEJSB_EEEvT0_iT1_T2_DpNS2_10kernel_argIT3_EE_param_0];
	ld.param.u64 	%rd17, [_ZN3cub18CUB_300001_SM_10006detail9transform16transform_kernelINS2_10policy_hubILb1EN4cuda3std3__45tupleIJPK5SpaceEEEE10policy1000EiNS7_10__identityEN6thrust24THRUST_300001_SM_1000_NS10device_ptrIS9_EEJSB_EEEvT0_iT1_T2_DpNS2_10kernel_argIT3_EE_param_4];
	ld.param.u64 	%rd18, [_ZN3cub18CUB_300001_SM_10006detail9transform16transform_kernelINS2_10policy_hubILb1EN4cuda3std3__45tupleIJPK5SpaceEEEE10policy1000EiNS7_10__identityEN6thrust24THRUST_300001_SM_1000_NS10device_ptrIS9_EEJSB_EEEvT0_iT1_T2_DpNS2_10kernel_argIT3_EE_param_3];
	ld.param.u32 	%r42, [_ZN3cub18CUB_300001_SM_10006detail9transform16transform_kernelINS2_10policy_hubILb1EN4cuda3std3__45tupleIJPK5SpaceEEEE10policy1000EiNS7_10__identityEN6thrust24THRUST_300001_SM_1000_NS10device_ptrIS9_EEJSB_EEEvT0_iT1_T2_DpNS2_10kernel_argIT3_EE_param_1];
	cvta.to.global.u64 	%rd1, %rd18;
	cvta.to.global.u64 	%rd2, %rd17;
	shl.b32 	%r1, %r42, 7;
	mov.u32 	%r44, %ctaid.x;
	mul.lo.s32 	%r2, %r1, %r44;
	sub.s32 	%r3, %r43, %r2;
	min.s32 	%r4, %r1, %r3;
	mul.lo.s32 	%r5, %r4, 12;
	mov.u32 	%r6, %tid.x;
	shl.b32 	%r97, %r6, 7;
	setp.ge.s32 	%p1, %r97, %r5;
	@%p1 bra 	$L__BB6_3;
	mul.wide.u32 	%rd19, %r6, 128;
	add.s64 	%rd20, %rd2, %rd19;
	mul.wide.s32 	%rd21, %r2, 12;
	add.s64 	%rd65, %rd20, %rd21;
$L__BB6_2:
	.pragma "nounroll";
	// begin inline asm
	prefetch.global.L2 [%rd65];
	// end inline asm
	add.s32 	%r97, %r97, 16384;
	add.s64 	%rd65, %rd65, 16384;
	setp.lt.s32 	%p2, %r97, %r5;
	@%p2 bra 	$L__BB6_2;
$L__BB6_3:
	mul.wide.s32 	%rd66, %r2, 12;
	add.s64 	%rd6, %rd2, %rd66;
	add.s64 	%rd7, %rd1, %rd66;
	setp.gt.s32 	%p3, %r1, %r3;
	@%p3 bra 	$L__BB6_16;
	setp.lt.s32 	%p4, %r42, 1;
	@%p4 bra 	$L__BB6_57;
	and.b32  	%r10, %r42, 7;
	setp.lt.u32 	%p5, %r42, 8;
	mov.b32 	%r104, 0;
	@%p5 bra 	$L__BB6_8;
	and.b32  	%r104, %r42, 2147483640;
	neg.s32 	%r99, %r104;
	mul.wide.u32 	%rd24, %r6, 12;
	add.s64 	%rd8, %rd1, %rd24;
	add.s64 	%rd10, %rd2, %rd24;
	add.s64 	%rd25, %rd66, 4612;
	add.s64 	%rd11, %rd2, %rd25;
	add.s32 	%r98, %r6, 128;
	add.s64 	%rd12, %rd1, %rd25;
$L__BB6_7:
	.pragma "nounroll";
	mul.wide.s32 	%rd26, %r98, 12;
	add.s64 	%rd27, %rd11, %rd26;
	add.s64 	%rd28, %rd12, %rd26;
	add.s64 	%rd29, %rd10, %rd66;
	add.s64 	%rd30, %rd8, %rd66;
	ld.global.u32 	%r46, [%rd29+4];
	st.global.u32 	[%rd30+4], %r46;
	ld.global.u8 	%rs1, [%rd29];
	st.global.u8 	[%rd30], %rs1;
	ld.global.u8 	%rs2, [%rd29+8];
	st.global.u8 	[%rd30+8], %rs2;
	ld.global.u32 	%r47, [%rd27+-4608];
	st.global.u32 	[%rd28+-4608], %r47;
	ld.global.u8 	%rs3, [%rd27+-4612];
	st.global.u8 	[%rd28+-4612], %rs3;
	ld.global.u8 	%rs4, [%rd27+-4604];
	st.global.u8 	[%rd28+-4604], %rs4;
	ld.global.u32 	%r48, [%rd27+-3072];
	st.global.u32 	[%rd28+-3072], %r48;
	ld.global.u8 	%rs5, [%rd27+-3076];
	st.global.u8 	[%rd28+-3076], %rs5;
	ld.global.u8 	%rs6, [%rd27+-3068];
	st.global.u8 	[%rd28+-3068], %rs6;
	ld.global.u32 	%r49, [%rd27+-1536];
	st.global.u32 	[%rd28+-1536], %r49;
	ld.global.u8 	%rs7, [%rd27+-1540];
	st.global.u8 	[%rd28+-1540], %rs7;
	ld.global.u8 	%rs8, [%rd27+-1532];
	st.global.u8 	[%rd28+-1532], %rs8;
	ld.global.u32 	%r50, [%rd27];
	st.global.u32 	[%rd28], %r50;
	ld.global.u8 	%rs9, [%rd27+-4];
	st.global.u8 	[%rd28+-4], %rs9;
	ld.global.u8 	%rs10, [%rd27+4];
	st.global.u8 	[%rd28+4], %rs10;
	ld.global.u32 	%r51, [%rd27+1536];
	st.global.u32 	[%rd28+1536], %r51;
	ld.global.u8 	%rs11, [%rd27+1532];
	st.global.u8 	[%rd28+1532], %rs11;
	ld.global.u8 	%rs12, [%rd27+1540];
	st.global.u8 	[%rd28+1540], %rs12;
	ld.global.u32 	%r52, [%rd27+3072];
	st.global.u32 	[%rd28+3072], %r52;
	ld.global.u8 	%rs13, [%rd27+3068];
	st.global.u8 	[%rd28+3068], %rs13;
	ld.global.u8 	%rs14, [%rd27+3076];
	st.global.u8 	[%rd28+3076], %rs14;
	ld.global.u32 	%r53, [%rd27+4608];
	st.global.u32 	[%rd28+4608], %r53;
	ld.global.u8 	%rs15, [%rd27+4604];
	st.global.u8 	[%rd28+4604], %rs15;
	ld.global.u8 	%rs16, [%rd27+4612];
	st.global.u8 	[%rd28+4612], %rs16;
	add.s32 	%r99, %r99, 8;
	add.s64 	%rd66, %rd66, 12288;
	add.s32 	%r98, %r98, 1024;
	setp.eq.s32 	%p6, %r99, 0;
	@%p6 bra 	$L__BB6_8;
	bra.uni 	$L__BB6_7;
$L__BB6_8:
	setp.eq.s32 	%p7, %r10, 0;
	@%p7 bra 	$L__BB6_57;
	and.b32  	%r37, %r42, 3;
	setp.lt.u32 	%p8, %r10, 4;
	@%p8 bra 	$L__BB6_11;
	shl.b32 	%r54, %r104, 7;
	add.s32 	%r55, %r54, %r6;
	mul.wide.s32 	%rd31, %r55, 12;
	add.s64 	%rd32, %rd6, %rd31;
	add.s64 	%rd33, %rd7, %rd31;
	ld.global.u32 	%r56, [%rd32+4];
	st.global.u32 	[%rd33+4], %r56;
	ld.global.u8 	%rs17, [%rd32];
	st.global.u8 	[%rd33], %rs17;
	ld.global.u8 	%rs18, [%rd32+8];
	st.global.u8 	[%rd33+8], %rs18;
	ld.global.u32 	%r57, [%rd32+1540];
	st.global.u32 	[%rd33+1540], %r57;
	ld.global.u8 	%rs19, [%rd32+1536];
	st.global.u8 	[%rd33+1536], %rs19;
	ld.global.u8 	%rs20, [%rd32+1544];
	st.global.u8 	[%rd33+1544], %rs20;
	ld.global.u32 	%r58, [%rd32+3076];
	st.global.u32 	[%rd33+3076], %r58;
	ld.global.u8 	%rs21, [%rd32+3072];
	st.global.u8 	[%rd33+3072], %rs21;
	ld.global.u8 	%rs22, [%rd32+3080];
	st.global.u8 	[%rd33+3080], %rs22;
	ld.global.u32 	%r59, [%rd32+4612];
	st.global.u32 	[%rd33+4612], %r59;
	ld.global.u8 	%rs23, [%rd32+4608];
	st.global.u8 	[%rd33+4608], %rs23;
	ld.global.u8 	%rs24, [%rd32+4616];
	st.global.u8 	[%rd33+4616], %rs24;
	add.s32 	%r104, %r104, 4;
$L__BB6_11:
	setp.eq.s32 	%p9, %r37, 0;
	@%p9 bra 	$L__BB6_57;
	setp.eq.s32 	%p10, %r37, 1;
	@%p10 bra 	$L__BB6_14;
	shl.b32 	%r60, %r104, 7;
	add.s32 	%r61, %r60, %r6;
	mul.wide.s32 	%rd34, %r61, 12;
	add.s64 	%rd35, %rd6, %rd34;
	add.s64 	%rd36, %rd7, %rd34;
	ld.global.u32 	%r62, [%rd35+4];
	st.global.u32 	[%rd36+4], %r62;
	ld.global.u8 	%rs25, [%rd35];
	st.global.u8 	[%rd36], %rs25;
	ld.global.u8 	%rs26, [%rd35+8];
	st.global.u8 	[%rd36+8], %rs26;
	ld.global.u32 	%r63, [%rd35+1540];
	st.global.u32 	[%rd36+1540], %r63;
	ld.global.u8 	%rs27, [%rd35+1536];
	st.global.u8 	[%rd36+1536], %rs27;
	ld.global.u8 	%rs28, [%rd35+1544];
	st.global.u8 	[%rd36+1544], %rs28;
	add.s32 	%r104, %r104, 2;
$L__BB6_14:
	and.b32  	%r64, %r42, 1;
	setp.eq.b32 	%p11, %r64, 1;
	not.pred 	%p12, %p11;
	@%p12 bra 	$L__BB6_57;
	shl.b32 	%r65, %r104, 7;
	add.s32 	%r66, %r65, %r6;
	mul.wide.s32 	%rd37, %r66, 12;
	add.s64 	%rd38, %rd6, %rd37;
	add.s64 	%rd39, %rd7, %rd37;
	ld.global.u32 	%r67, [%rd38+4];
	st.global.u32 	[%rd39+4], %r67;
	ld.global.u8 	%rs29, [%rd38];
	st.global.u8 	[%rd39], %rs29;
	ld.global.u8 	%rs30, [%rd38+8];
	st.global.u8 	[%rd39+8], %rs30;
	bra.uni 	$L__BB6_57;
$L__BB6_16:
	setp.lt.s32 	%p13, %r42, 1;
	@%p13 bra 	$L__BB6_57;
	and.b32  	%r14, %r42, 7;
	setp.lt.u32 	%p14, %r42, 8;
	mov.b32 	%r101, 0;
	@%p14 bra 	$L__BB6_36;
	and.b32  	%r101, %r42, 2147483640;
	mov.b32 	%r100, 0;
$L__BB6_19:
	.pragma "nounroll";
	shl.b32 	%r70, %r100, 7;
	add.s32 	%r21, %r70, %r6;
	setp.ge.s32 	%p15, %r21, %r4;
	@%p15 bra 	$L__BB6_21;
	mul.wide.u32 	%rd40, %r21, 12;
	add.s64 	%rd41, %rd6, %rd40;
	add.s64 	%rd42, %rd7, %rd40;
	ld.global.u32 	%r71, [%rd41+4];
	st.global.u32 	[%rd42+4], %r71;
	ld.global.u8 	%rs31, [%rd41];
	st.global.u8 	[%rd42], %rs31;
	ld.global.u8 	%rs32, [%rd41+8];
	st.global.u8 	[%rd42+8], %rs32;
$L__BB6_21:
	add.s32 	%r72, %r21, 128;
	setp.ge.s32 	%p16, %r72, %r4;
	mul.wide.s32 	%rd43, %r72, 12;
	add.s64 	%rd15, %rd6, %rd43;
	add.s64 	%rd16, %rd7, %rd43;
	@%p16 bra 	$L__BB6_23;
	ld.global.u32 	%r73, [%rd15+4];
	st.global.u32 	[%rd16+4], %r73;
	ld.global.u8 	%rs33, [%rd15];
	st.global.u8 	[%rd16], %rs33;
	ld.global.u8 	%rs34, [%rd15+8];
	st.global.u8 	[%rd16+8], %rs34;
$L__BB6_23:
	add.s32 	%r74, %r21, 256;
	setp.ge.s32 	%p17, %r74, %r4;
	@%p17 bra 	$L__BB6_25;
	ld.global.u32 	%r75, [%rd15+1540];
	st.global.u32 	[%rd16+1540], %r75;
	ld.global.u8 	%rs35, [%rd15+1536];
	st.global.u8 	[%rd16+1536], %rs35;
	ld.global.u8 	%rs36, [%rd15+1544];
	st.global.u8 	[%rd16+1544], %rs36;
$L__BB6_25:
	add.s32 	%r76, %r21, 384;
	setp.ge.s32 	%p18, %r76, %r4;
	@%p18 bra 	$L__BB6_27;
	ld.global.u32 	%r77, [%rd15+3076];
	st.global.u32 	[%rd16+3076], %r77;
	ld.global.u8 	%rs37, [%rd15+3072];
	st.global.u8 	[%rd16+3072], %rs37;
	ld.global.u8 	%rs38, [%rd15+3080];
	st.global.u8 	[%rd16+3080], %rs38;
$L__BB6_27:
	add.s32 	%r78, %r21, 512;
	setp.ge.s32 	%p19, %r78, %r4;
	@%p19 bra 	$L__BB6_29;
	ld.global.u32 	%r79, [%rd15+4612];
	st.global.u32 	[%rd16+4612], %r79;
	ld.global.u8 	%rs39, [%rd15+4608];
	st.global.u8 	[%rd16+4608], %rs39;
	ld.global.u8 	%rs40, [%rd15+4616];
	st.global.u8 	[%rd16+4616], %rs40;
$L__BB6_29:
	add.s32 	%r80, %r21, 640;
	setp.ge.s32 	%p20, %r80, %r4;
	@%p20 bra 	$L__BB6_31;
	ld.global.u32 	%r81, [%rd15+6148];
	st.global.u32 	[%rd16+6148], %r81;
	ld.global.u8 	%rs41, [%rd15+6144];
	st.global.u8 	[%rd16+6144], %rs41;
	ld.global.u8 	%rs42, [%rd15+6152];
	st.global.u8 	[%rd16+6152], %rs42;
$L__BB6_31:
	add.s32 	%r82, %r21, 768;
	setp.ge.s32 	%p21, %r82, %r4;
	@%p21 bra 	$L__BB6_33;
	ld.global.u32 	%r83, [%rd15+7684];
	st.global.u32 	[%rd16+7684], %r83;
	ld.global.u8 	%rs43, [%rd15+7680];
	st.global.u8 	[%rd16+7680], %rs43;
	ld.global.u8 	%rs44, [%rd15+7688];
	st.global.u8 	[%rd16+7688], %rs44;
$L__BB6_33:
	add.s32 	%r84, %r21, 896;
	setp.ge.s32 	%p22, %r84, %r4;
	@%p22 bra 	$L__BB6_35;
	ld.global.u32 	%r85, [%rd15+9220];
	st.global.u32 	[%rd16+9220], %r85;
	ld.global.u8 	%rs45, [%rd15+9216];
	st.global.u8 	[%rd16+9216], %rs45;
	ld.global.u8 	%rs46, [%rd15+9224];
	st.global.u8 	[%rd16+9224], %rs46;
$L__BB6_35:
	add.s32 	%r100, %r100, 8;
	setp.ne.s32 	%p23, %r100, %r101;
	@%p23 bra 	$L__BB6_19;
$L__BB6_36:
	setp.eq.s32 	%p24, %r14, 0;
	@%p24 bra 	$L__BB6_57;
	and.b32  	%r24, %r42, 3;
	setp.lt.u32 	%p25, %r14, 4;
	@%p25 bra 	$L__BB6_47;
	shl.b32 	%r86, %r101, 7;
	add.s32 	%r25, %r86, %r6;
	setp.ge.s32 	%p26, %r25, %r4;
	@%p26 bra 	$L__BB6_40;
	mul.wide.s32 	%rd44, %r25, 12;
	add.s64 	%rd45, %rd6, %rd44;
	add.s64 	%rd46, %rd7, %rd44;
	ld.global.u32 	%r87, [%rd45+4];
	st.global.u32 	[%rd46+4], %r87;
	ld.global.u8 	%rs47, [%rd45];
	st.global.u8 	[%rd46], %rs47;
	ld.global.u8 	%rs48, [%rd45+8];
	st.global.u8 	[%rd46+8], %rs48;
$L__BB6_40:
	add.s32 	%r26, %r25, 128;
	setp.ge.s32 	%p27, %r26, %r4;
	@%p27 bra 	$L__BB6_42;
	mul.wide.s32 	%rd47, %r26, 12;
	add.s64 	%rd48, %rd6, %rd47;
	add.s64 	%rd49, %rd7, %rd47;
	ld.global.u32 	%r88, [%rd48+4];
	st.global.u32 	[%rd49+4], %r88;
	ld.global.u8 	%rs49, [%rd48];
	st.global.u8 	[%rd49], %rs49;
	ld.global.u8 	%rs50, [%rd48+8];
	st.global.u8 	[%rd49+8], %rs50;
$L__BB6_42:
	add.s32 	%r27, %r25, 256;
	setp.ge.s32 	%p28, %r27, %r4;
	@%p28 bra 	$L__BB6_44;
	mul.wide.s32 	%rd50, %r27, 12;
	add.s64 	%rd51, %rd6, %rd50;
	add.s64 	%rd52, %rd7, %rd50;
	ld.global.u32 	%r89, [%rd51+4];
	st.global.u32 	[%rd52+4], %r89;
	ld.global.u8 	%rs51, [%rd51];
	st.global.u8 	[%rd52], %rs51;
	ld.global.u8 	%rs52, [%rd51+8];
	st.global.u8 	[%rd52+8], %rs52;
$L__BB6_44:
	add.s32 	%r28, %r25, 384;
	setp.ge.s32 	%p29, %r28, %r4;
	@%p29 bra 	$L__BB6_46;
	mul.wide.s32 	%rd53, %r28, 12;
	add.s64 	%rd54, %rd6, %rd53;
	add.s64 	%rd55, %rd7, %rd53;
	ld.global.u32 	%r90, [%rd54+4];
	st.global.u32 	[%rd55+4], %r90;
	ld.global.u8 	%rs53, [%rd54];
	st.global.u8 	[%rd55], %rs53;
	ld.global.u8 	%rs54, [%rd54+8];
	st.global.u8 	[%rd55+8], %rs54;
$L__BB6_46:
	add.s32 	%r101, %r101, 4;
$L__BB6_47:
	setp.eq.s32 	%p30, %r24, 0;
	@%p30 bra 	$L__BB6_57;
	setp.eq.s32 	%p31, %r24, 1;
	@%p31 bra 	$L__BB6_54;
	shl.b32 	%r91, %r101, 7;
	add.s32 	%r31, %r91, %r6;
	setp.ge.s32 	%p32, %r31, %r4;
	@%p32 bra 	$L__BB6_51;
	mul.wide.s32 	%rd56, %r31, 12;
	add.s64 	%rd57, %rd6, %rd56;
	add.s64 	%rd58, %rd7, %rd56;
	ld.global.u32 	%r92, [%rd57+4];
	st.global.u32 	[%rd58+4], %r92;
	ld.global.u8 	%rs55, [%rd57];
	st.global.u8 	[%rd58], %rs55;
	ld.global.u8 	%rs56, [%rd57+8];
	st.global.u8 	[%rd58+8], %rs56;
$L__BB6_51:
	add.s32 	%r32, %r31, 128;
	setp.ge.s32 	%p33, %r32, %r4;
	@%p33 bra 	$L__BB6_53;
	mul.wide.s32 	%rd59, %r32, 12;
	add.s64 	%rd60, %rd6, %rd59;
	add.s64 	%rd61, %rd7, %rd59;
	ld.global.u32 	%r93, [%rd60+4];
	st.global.u32 	[%rd61+4], %r93;
	ld.global.u8 	%rs57, [%rd60];
	st.global.u8 	[%rd61], %rs57;
	ld.global.u8 	%rs58, [%rd60+8];
	st.global.u8 	[%rd61+8], %rs58;
$L__BB6_53:
	add.s32 	%r101, %r101, 2;
$L__BB6_54:
	and.b32  	%r94, %r42, 1;
	setp.eq.b32 	%p34, %r94, 1;
	not.pred 	%p35, %p34;
	@%p35 bra 	$L__BB6_57;
	shl.b32 	%r95, %r101, 7;
	add.s32 	%r35, %r95, %r6;
	setp.ge.s32 	%p36, %r35, %r4;
	@%p36 bra 	$L__BB6_57;
	mul.wide.s32 	%rd62, %r35, 12;
	add.s64 	%rd63, %rd6, %rd62;
	add.s64 	%rd64, %rd7, %rd62;
	ld.global.u32 	%r96, [%rd63+4];
	st.global.u32 	[%rd64+4], %r96;
	ld.global.u8 	%rs59, [%rd63];
	st.global.u8 	[%rd64], %rs59;
	ld.global.u8 	%rs60, [%rd63+8];
	st.global.u8 	[%rd64+8], %rs60;
$L__BB6_57:
	ret;

}
	// .globl	_ZN3cub18CUB_300001_SM_10006detail9transform16transform_kernelINS2_10policy_hubILb1EN4cuda3std3__45tupleIJPK5SpaceEEEE10policy1000ElNS7_10__identityEN6thrust24THRUST_300001_SM_1000_NS10device_ptrIS9_EEJSB_EEEvT0_iT1_T2_DpNS2_10kernel_argIT3_EE
.visible .entry _ZN3cub18CUB_300001_SM_10006detail9transform16transform_kernelINS2_10policy_hubILb1EN4cuda3std3__45tupleIJPK5SpaceEEEE10policy1000ElNS7_10__identityEN6thrust24THRUST_300001_SM_1000_NS10device_ptrIS9_EEJSB_EEEvT0_iT1_T2_DpNS2_10kernel_argIT3_EE(
	.param .u64 _ZN3cub18CUB_300001_SM_10006detail9transform16transform_kernelINS2_10policy_hubILb1EN4cuda3std3__45tupleIJPK5SpaceEEEE10policy1000ElNS7_10__identityEN6thrust24THRUST_300001_SM_1000_NS10device_ptrIS9_EEJSB_EEEvT0_iT1_T2_DpNS2_10kernel_argIT3_EE_param_0,
	.param .u32 _ZN3cub18CUB_300001_SM_10006detail9transform16transform_kernelINS2_10policy_hubILb1EN4cuda3std3__45tupleIJPK5SpaceEEEE10policy1000ElNS7_10__identityEN6thrust24THRUST_300001_SM_1000_NS10device_ptrIS9_EEJSB_EEEvT0_iT1_T2_DpNS2_10kernel_argIT3_EE_param_1,
	.param .align 1 .b8 _ZN3cub18CUB_300001_SM_10006detail9transform16transform_kernelINS2_10policy_hubILb1EN4cuda3std3__45tupleIJPK5SpaceEEEE10policy1000ElNS7_10__identityEN6thrust24THRUST_300001_SM_1000_NS10device_ptrIS9_EEJSB_EEEvT0_iT1_T2_DpNS2_10kernel_argIT3_EE_param_2[1],
	.param .align 8 .b8 _ZN3cub18CUB_300001_SM_10006detail9transform16transform_kernelINS2_10policy_hubILb1EN4cuda3std3__45tupleIJPK5SpaceEEEE10policy1000ElNS7_10__identityEN6thrust24THRUST_300001_SM_1000_NS10device_ptrIS9_EEJSB_EEEvT0_iT1_T2_DpNS2_10kernel_argIT3_EE_param_3[8],
	.param .align 8 .b8 _ZN3cub18CUB_300001_SM_10006detail9transform16transform_kernelINS2_10policy_hubILb1EN4cuda3std3__45tupleIJPK5SpaceEEEE10policy1000ElNS7_10__identityEN6thrust24THRUST_300001_SM_1000_NS10device_ptrIS9_EEJSB_EEEvT0_iT1_T2_DpNS2_10kernel_argIT3_EE_param_4[16]
)
.maxntid 128
{
	.reg .pred 	%p<37>;
	.reg .b16 	%rs<61>;
	.reg .b32 	%r<104>;
	.reg .b64 	%rd<72>;

	ld.param.u64 	%rd18, [_ZN3cub18CUB_300001_SM_10006detail9transform16transform_kernelINS2_10policy_hubILb1EN4cuda3std3__45tupleIJPK5SpaceEEEE10policy1000ElNS7_10__identityEN6thrust24THRUST_300001_SM_1000_NS10device_ptrIS9_EEJSB_EEEvT0_iT1_T2_DpNS2_10kernel_argIT3_EE_param_0];
	ld.param.u64 	%rd19, [_ZN3cub18CUB_300001_SM_10006detail9transform16transform_kernelINS2_10policy_hubILb1EN4cuda3std3__45tupleIJPK5SpaceEEEE10policy1000ElNS7_10__identityEN6thrust24THRUST_300001_SM_1000_NS10device_ptrIS9_EEJSB_EEEvT0_iT1_T2_DpNS2_10kernel_argIT3_EE_param_4];
	ld.param.u64 	%rd20, [_ZN3cub18CUB_300001_SM_10006detail9transform16transform_kernelINS2_10policy_hubILb1EN4cuda3std3__45tupleIJPK5SpaceEEEE10policy1000ElNS7_10__identityEN6thrust24THRUST_300001_SM_1000_NS10device_ptrIS9_EEJSB_EEEvT0_iT1_T2_DpNS2_10kernel_argIT3_EE_param_3];
	ld.param.u32 	%r40, [_ZN3cub18CUB_300001_SM_10006detail9transform16transform_kernelINS2_10policy_hubILb1EN4cuda3std3__45tupleIJPK5SpaceEEEE10policy1000ElNS7_10__identityEN6thrust24THRUST_300001_SM_1000_NS10device_ptrIS9_EEJSB_EEEvT0_iT1_T2_DpNS2_10kernel_argIT3_EE_param_1];
	cvta.to.global.u64 	%rd1, %rd20;
	cvta.to.global.u64 	%rd2, %rd19;
	shl.b32 	%r1, %r40, 7;
	mov.u32 	%r41, %ctaid.x;
	cvt.u64.u32 	%rd21, %r41;
	cvt.s64.s32 	%rd22, %r1;
	mul.lo.s64 	%rd3, %rd22, %rd21;
	sub.s64 	%rd23, %rd18, %rd3;
	min.s64 	%rd24, %rd23, %rd22;
	cvt.u32.u64 	%r2, %rd24;
	mul.lo.s32 	%r3, %r2, 12;
	mov.u32 	%r4, %tid.x;
	shl.b32 	%r94, %r4, 7;
	setp.ge.s32 	%p1, %r94, %r3;
	@%p1 bra 	$L__BB7_3;
	mad.lo.s64 	%rd25, %rd3, 12, %rd2;
	mul.wide.u32 	%rd26, %r4, 128;
	add.s64 	%rd70, %rd25, %rd26;
$L__BB7_2:
	.pragma "nounroll";
	// begin inline asm
	prefetch.global.L2 [%rd70];
	// end inline asm
	add.s32 	%r94, %r94, 16384;
	add.s64 	%rd70, %rd70, 16384;
	setp.lt.s32 	%p2, %r94, %r3;
	@%p2 bra 	$L__BB7_2;
$L__BB7_3:
	mul.lo.s64 	%rd71, %rd3, 12;
	add.s64 	%rd7, %rd2, %rd71;
	add.s64 	%rd8, %rd1, %rd71;
	setp.eq.s32 	%p3, %r1, %r2;
	@%p3 bra 	$L__BB7_45;
	setp.lt.s32 	%p4, %r40, 1;
	@%p4 bra 	$L__BB7_57;
	and.b32  	%r8, %r40, 7;
	setp.lt.u32 	%p5, %r40, 8;
	mov.b32 	%r101, 0;
	@%p5 bra 	$L__BB7_24;
	and.b32  	%r101, %r40, 2147483640;
	mov.b32 	%r97, 0;
$L__BB7_7:
	.pragma "nounroll";
	shl.b32 	%r44, %r97, 7;
	add.s32 	%r19, %r44, %r4;
	setp.ge.s32 	%p6, %r19, %r2;
	@%p6 bra 	$L__BB7_9;
	mul.wide.u32 	%rd29, %r19, 12;
	add.s64 	%rd30, %rd7, %rd29;
	add.s64 	%rd31, %rd8, %rd29;
	ld.global.u32 	%r45, [%rd30+4];
	st.global.u32 	[%rd31+4], %r45;
	ld.global.u8 	%rs1, [%rd30];
	st.global.u8 	[%rd31], %rs1;
	ld.global.u8 	%rs2, [%rd30+8];
	st.global.u8 	[%rd31+8], %rs2;
$L__BB7_9:
	add.s32 	%r46, %r19, 128;
	setp.ge.s32 	%p7, %r46, %r2;
	mul.wide.s32 	%rd32, %r46, 12;
	add.s64 	%rd16, %rd7, %rd32;
	add.s64 	%rd17, %rd8, %rd32;
	@%p7 bra 	$L__BB7_11;
	ld.global.u32 	%r47, [%rd16+4];
	st.global.u32 	[%rd17+4], %r47;
	ld.global.u8 	%rs3, [%rd16];
	st.global.u8 	[%rd17], %rs3;
	ld.global.u8 	%rs4, [%rd16+8];
	st.global.u8 	[%rd17+8], %rs4;
$L__BB7_11:
	add.s32 	%r48, %r19, 256;
	setp.ge.s32 	%p8, %r48, %r2;
	@%p8 bra 	$L__BB7_13;
	ld.global.u32 	%r49, [%rd16+1540];
	st.global.u32 	[%rd17+1540], %r49;
	ld.global.u8 	%rs5, [%rd16+1536];
	st.global.u8 	[%rd17+1536], %rs5;
	ld.global.u8 	%rs6, [%rd16+1544];
	st.global.u8 	[%rd17+1544], %rs6;
$L__BB7_13:
	add.s32 	%r50, %r19, 384;
	setp.ge.s32 	%p9, %r50, %r2;
	@%p9 bra 	$L__BB7_15;
	ld.global.u32 	%r51, [%rd16+3076];
	st.global.u32 	[%rd17+3076], %r51;
	ld.global.u8 	%rs7, [%rd16+3072];
	st.global.u8 	[%rd17+3072], %rs7;
	ld.global.u8 	%rs8, [%rd16+3080];
	st.global.u8 	[%rd17+3080], %rs8;
$L__BB7_15:
	add.s32 	%r52, %r19, 512;
	setp.ge.s32 	%p10, %r52, %r2;
	@%p10 bra 	$L__BB7_17;
	ld.global.u32 	%r53, [%rd16+4612];
	st.global.u32 	[%rd17+4612], %r53;
	ld.global.u8 	%rs9, [%rd16+4608];
	st.global.u8 	[%rd17+4608], %rs9;
	ld.global.u8 	%rs10, [%rd16+4616];
	st.global.u8 	[%rd17+4616], %rs10;
$L__BB7_17:
	add.s32 	%r54, %r19, 640;
	setp.ge.s32 	%p11, %r54, %r2;
	@%p11 bra 	$L__BB7_19;
	ld.global.u32 	%r55, [%rd16+6148];
	st.global.u32 	[%rd17+6148], %r55;
	ld.global.u8 	%rs11, [%rd16+6144];
	st.global.u8 	[%rd17+6144], %rs11;
	ld.global.u8 	%rs12, [%rd16+6152];
	st.global.u8 	[%rd17+6152], %rs12;
$L__BB7_19:
	add.s32 	%r56, %r19, 768;
	setp.ge.s32 	%p12, %r56, %r2;
	@%p12 bra 	$L__BB7_21;
	ld.global.u32 	%r57, [%rd16+7684];
	st.global.u32 	[%rd17+7684], %r57;
	ld.global.u8 	%rs13, [%rd16+7680];
	st.global.u8 	[%rd17+7680], %rs13;
	ld.global.u8 	%rs14, [%rd16+7688];
	st.global.u8 	[%rd17+7688], %rs14;
$L__BB7_21:
	add.s32 	%r58, %r19, 896;
	setp.ge.s32 	%p13, %r58, %r2;
	@%p13 bra 	$L__BB7_23;
	ld.global.u32 	%r59, [%rd16+9220];
	st.global.u32 	[%rd17+9220], %r59;
	ld.global.u8 	%rs15, [%rd16+9216];
	st.global.u8 	[%rd17+9216], %rs15;
	ld.global.u8 	%rs16, [%rd16+9224];
	st.global.u8 	[%rd17+9224], %rs16;
$L__BB7_23:
	add.s32 	%r97, %r97, 8;
	setp.eq.s32 	%p14, %r97, %r101;
	@%p14 bra 	$L__BB7_24;
	bra.uni 	$L__BB7_7;
$L__BB7_24:
	setp.eq.s32 	%p15, %r8, 0;
	@%p15 bra 	$L__BB7_57;
	and.b32  	%r28, %r40, 3;
	setp.lt.u32 	%p16, %r8, 4;
	@%p16 bra 	$L__BB7_35;
	shl.b32 	%r60, %r101, 7;
	add.s32 	%r29, %r60, %r4;
	setp.ge.s32 	%p17, %r29, %r2;
	@%p17 bra 	$L__BB7_28;
	mul.wide.s32 	%rd33, %r29, 12;
	add.s64 	%rd34, %rd7, %rd33;
	add.s64 	%rd35, %rd8, %rd33;
	ld.global.u32 	%r61, [%rd34+4];
	st.global.u32 	[%rd35+4], %r61;
	ld.global.u8 	%rs17, [%rd34];
	st.global.u8 	[%rd35], %rs17;
	ld.global.u8 	%rs18, [%rd34+8];
	st.global.u8 	[%rd35+8], %rs18;
$L__BB7_28:
	add.s32 	%r30, %r29, 128;
	setp.ge.s32 	%p18, %r30, %r2;
	@%p18 bra 	$L__BB7_30;
	mul.wide.s32 	%rd36, %r30, 12;
	add.s64 	%rd37, %rd7, %rd36;
	add.s64 	%rd38, %rd8, %rd36;
	ld.global.u32 	%r62, [%rd37+4];
	st.global.u32 	[%rd38+4], %r62;
	ld.global.u8 	%rs19, [%rd37];
	st.global.u8 	[%rd38], %rs19;
	ld.global.u8 	%rs20, [%rd37+8];
	st.global.u8 	[%rd38+8], %rs20;
$L__BB7_30:
	add.s32 	%r31, %r29, 256;
	setp.ge.s32 	%p19, %r31, %r2;
	@%p19 bra 	$L__BB7_32;
	mul.wide.s32 	%rd39, %r31, 12;
	add.s64 	%rd40, %rd7, %rd39;
	add.s64 	%rd41, %rd8, %rd39;
	ld.global.u32 	%r63, [%rd40+4];
	st.global.u32 	[%rd41+4], %r63;
	ld.global.u8 	%rs21, [%rd40];
	st.global.u8 	[%rd41], %rs21;
	ld.global.u8 	%rs22, [%rd40+8];
	st.global.u8 	[%rd41+8], %rs22;
$L__BB7_32:
	add.s32 	%r32, %r29, 384;
	setp.ge.s32 	%p20, %r32, %r2;
	@%p20 bra 	$L__BB7_34;
	mul.wide.s32 	%rd42, %r32, 12;
	add.s64 	%rd43, %rd7, %rd42;
	add.s64 	%rd44, %rd8, %rd42;
	ld.global.u32 	%r64, [%rd43+4];
	st.global.u32 	[%rd44+4], %r64;
	ld.global.u8 	%rs23, [%rd43];
	st.global.u8 	[%rd44], %rs23;
	ld.global.u8 	%rs24, [%rd43+8];
	st.global.u8 	[%rd44+8], %rs24;
$L__BB7_34:
	add.s32 	%r101, %r101, 4;
$L__BB7_35:
	setp.eq.s32 	%p21, %r28, 0;
	@%p21 bra 	$L__BB7_57;
	setp.eq.s32 	%p22, %r28, 1;
	@%p22 bra 	$L__BB7_42;
	shl.b32 	%r65, %r101, 7;
	add.s32 	%r35, %r65, %r4;
	setp.ge.s32 	%p23, %r35, %r2;
	@%p23 bra 	$L__BB7_39;
	mul.wide.s32 	%rd45, %r35, 12;
	add.s64 	%rd46, %rd7, %rd45;
	add.s64 	%rd47, %rd8, %rd45;
	ld.global.u32 	%r66, [%rd46+4];
	st.global.u32 	[%rd47+4], %r66;
	ld.global.u8 	%rs25, [%rd46];
	st.global.u8 	[%rd47], %rs25;
	ld.global.u8 	%rs26, [%rd46+8];
	st.global.u8 	[%rd47+8], %rs26;
$L__BB7_39:
	add.s32 	%r36, %r35, 128;
	setp.ge.s32 	%p24, %r36, %r2;
	@%p24 bra 	$L__BB7_41;
	mul.wide.s32 	%rd48, %r36, 12;
	add.s64 	%rd49, %rd7, %rd48;
	add.s64 	%rd50, %rd8, %rd48;
	ld.global.u32 	%r67, [%rd49+4];
	st.global.u32 	[%rd50+4], %r67;
	ld.global.u8 	%rs27, [%rd49];
	st.global.u8 	[%rd50], %rs27;
	ld.global.u8 	%rs28, [%rd49+8];
	st.global.u8 	[%rd50+8], %rs28;
$L__BB7_41:
	add.s32 	%r101, %r101, 2;
$L__BB7_42:
	and.b32  	%r68, %r40, 1;
	setp.eq.b32 	%p25, %r68, 1;
	not.pred 	%p26, %p25;
	@%p26 bra 	$L__BB7_57;
	shl.b32 	%r69, %r101, 7;
	add.s32 	%r39, %r69, %r4;
	setp.ge.s32 	%p27, %r39, %r2;
	@%p27 bra 	$L__BB7_57;
	mul.wide.s32 	%rd51, %r39, 12;
	add.s64 	%rd52, %rd7, %rd51;
	add.s64 	%rd53, %rd8, %rd51;
	ld.global.u32 	%r70, [%rd52+4];
	st.global.u32 	[%rd53+4], %r70;
	ld.global.u8 	%rs29, [%rd52];
	st.global.u8 	[%rd53], %rs29;
	ld.global.u8 	%rs30, [%rd52+8];
	st.global.u8 	[%rd53+8], %rs30;
	bra.uni 	$L__BB7_57;
$L__BB7_45:
	setp.lt.s32 	%p28, %r40, 1;
	@%p28 bra 	$L__BB7_57;
	and.b32  	%r10, %r40, 7;
	setp.lt.u32 	%p29, %r40, 8;
	mov.b32 	%r99, 0;
	@%p29 bra 	$L__BB7_49;
	and.b32  	%r99, %r40, 2147483640;
	neg.s32 	%r96, %r99;
	mul.wide.u32 	%rd54, %r4, 12;
	add.s64 	%rd9, %rd1, %rd54;
	add.s64 	%rd11, %rd2, %rd54;
	add.s64 	%rd55, %rd71, 4612;
	add.s64 	%rd12, %rd2, %rd55;
	add.s32 	%r95, %r4, 128;
	add.s64 	%rd13, %rd1, %rd55;
$L__BB7_48:
	.pragma "nounroll";
	mul.wide.s32 	%rd56, %r95, 12;
	add.s64 	%rd57, %rd12, %rd56;
	add.s64 	%rd58, %rd13, %rd56;
	add.s64 	%rd59, %rd11, %rd71;
	add.s64 	%rd60, %rd9, %rd71;
	ld.global.u32 	%r72, [%rd59+4];
	st.global.u32 	[%rd60+4], %r72;
	ld.global.u8 	%rs31, [%rd59];
	st.global.u8 	[%rd60], %rs31;
	ld.global.u8 	%rs32, [%rd59+8];
	st.global.u8 	[%rd60+8], %rs32;
	ld.global.u32 	%r73, [%rd57+-4608];
	st.global.u32 	[%rd58+-4608], %r73;
	ld.global.u8 	%rs33, [%rd57+-4612];
	st.global.u8 	[%rd58+-4612], %rs33;
	ld.global.u8 	%rs34, [%rd57+-4604];
	st.global.u8 	[%rd58+-4604], %rs34;
	ld.global.u32 	%r74, [%rd57+-3072];
	st.global.u32 	[%rd58+-3072], %r74;
	ld.global.u8 	%rs35, [%rd57+-3076];
	st.global.u8 	[%rd58+-3076], %rs35;
	ld.global.u8 	%rs36, [%rd57+-3068];
	st.global.u8 	[%rd58+-3068], %rs36;
	ld.global.u32 	%r75, [%rd57+-1536];
	st.global.u32 	[%rd58+-1536], %r75;
	ld.global.u8 	%rs37, [%rd57+-1540];
	st.global.u8 	[%rd58+-1540], %rs37;
	ld.global.u8 	%rs38, [%rd57+-1532];
	st.global.u8 	[%rd58+-1532], %rs38;
	ld.global.u32 	%r76, [%rd57];
	st.global.u32 	[%rd58], %r76;
	ld.global.u8 	%rs39, [%rd57+-4];
	st.global.u8 	[%rd58+-4], %rs39;
	ld.global.u8 	%rs40, [%rd57+4];
	st.global.u8 	[%rd58+4], %rs40;
	ld.global.u32 	%r77, [%rd57+1536];
	st.global.u32 	[%rd58+1536], %r77;
	ld.global.u8 	%rs41, [%rd57+1532];
	st.global.u8 	[%rd58+1532], %rs41;
	ld.global.u8 	%rs42, [%rd57+1540];
	st.global.u8 	[%rd58+1540], %rs42;
	ld.global.u32 	%r78, [%rd57+3072];
	st.global.u32 	[%rd58+3072], %r78;
	ld.global.u8 	%rs43, [%rd57+3068];
	st.global.u8 	[%rd58+3068], %rs43;
	ld.global.u8 	%rs44, [%rd57+3076];
	st.global.u8 	[%rd58+3076], %rs44;
	ld.global.u32 	%r79, [%rd57+4608];
	st.global.u32 	[%rd58+4608], %r79;
	ld.global.u8 	%rs45, [%rd57+4604];
	st.global.u8 	[%rd58+4604], %rs45;
	ld.global.u8 	%rs46, [%rd57+4612];
	st.global.u8 	[%rd58+4612], %rs46;
	add.s32 	%r96, %r96, 8;
	add.s64 	%rd71, %rd71, 12288;
	add.s32 	%r95, %r95, 1024;
	setp.eq.s32 	%p30, %r96, 0;
	@%p30 bra 	$L__BB7_49;
	bra.uni 	$L__BB7_48;
$L__BB7_49:
	setp.eq.s32 	%p31, %r10, 0;
	@%p31 bra 	$L__BB7_57;
	and.b32  	%r22, %r40, 3;
	setp.lt.u32 	%p32, %r10, 4;
	@%p32 bra 	$L__BB7_52;
	shl.b32 	%r80, %r99, 7;
	add.s32 	%r81, %r80, %r4;
	mul.wide.s32 	%rd61, %r81, 12;
	add.s64 	%rd62, %rd7, %rd61;
	add.s64 	%rd63, %rd8, %rd61;
	ld.global.u32 	%r82, [%rd62+4];
	st.global.u32 	[%rd63+4], %r82;
	ld.global.u8 	%rs47, [%rd62];
	st.global.u8 	[%rd63], %rs47;
	ld.global.u8 	%rs48, [%rd62+8];
	st.global.u8 	[%rd63+8], %rs48;
	ld.global.u32 	%r83, [%rd62+1540];
	st.global.u32 	[%rd63+1540], %r83;
	ld.global.u8 	%rs49, [%rd62+1536];
	st.global.u8 	[%rd63+1536], %rs49;
	ld.global.u8 	%rs50, [%rd62+1544];
	st.global.u8 	[%rd63+1544], %rs50;
	ld.global.u32 	%r84, [%rd62+3076];
	st.global.u32 	[%rd63+3076], %r84;
	ld.global.u8 	%rs51, [%rd62+3072];
	st.global.u8 	[%rd63+3072], %rs51;
	ld.global.u8 	%rs52, [%rd62+3080];
	st.global.u8 	[%rd63+3080], %rs52;
	ld.global.u32 	%r85, [%rd62+4612];
	st.global.u32 	[%rd63+4612], %r85;
	ld.global.u8 	%rs53, [%rd62+4608];
	st.global.u8 	[%rd63+4608], %rs53;
	ld.global.u8 	%rs54, [%rd62+4616];
	st.global.u8 	[%rd63+4616], %rs54;
	add.s32 	%r99, %r99, 4;
$L__BB7_52:
	setp.eq.s32 	%p33, %r22, 0;
	@%p33 bra 	$L__BB7_57;
	setp.eq.s32 	%p34, %r22, 1;
	@%p34 bra 	$L__BB7_55;
	shl.b32 	%r86, %r99, 7;
	add.s32 	%r87, %r86, %r4;
	mul.wide.s32 	%rd64, %r87, 12;
	add.s64 	%rd65, %rd7, %rd64;
	add.s64 	%rd66, %rd8, %rd64;
	ld.global.u32 	%r88, [%rd65+4];
	st.global.u32 	[%rd66+4], %r88;
	ld.global.u8 	%rs55, [%rd65];
	st.global.u8 	[%rd66], %rs55;
	ld.global.u8 	%rs56, [%rd65+8];
	st.global.u8 	[%rd66+8], %rs56;
	ld.global.u32 	%r89, [%rd65+1540];
	st.global.u32 	[%rd66+1540], %r89;
	ld.global.u8 	%rs57, [%rd65+1536];
	st.global.u8 	[%rd66+1536], %rs57;
	ld.global.u8 	%rs58, [%rd65+1544];
	st.global.u8 	[%rd66+1544], %rs58;
	add.s32 	%r99, %r99, 2;
$L__BB7_55:
	and.b32  	%r90, %r40, 1;
	setp.eq.b32 	%p35, %r90, 1;
	not.pred 	%p36, %p35;
	@%p36 bra 	$L__BB7_57;
	shl.b32 	%r91, %r99, 7;
	add.s32 	%r92, %r91, %r4;
	mul.wide.s32 	%rd67, %r92, 12;
	add.s64 	%rd68, %rd7, %rd67;
	add.s64 	%rd69, %rd8, %rd67;
	ld.global.u32 	%r93, [%rd68+4];
	st.global.u32 	[%rd69+4], %r93;
	ld.global.u8 	%rs59, [%rd68];
	st.global.u8 	[%rd69], %rs59;
	ld.global.u8 	%rs60, [%rd68+8];
	st.global.u8 	[%rd69+8], %rs60;
$L__BB7_57:
	ret;

}
	// .globl	_ZN3cub18CUB_300001_SM_10006detail9transform16transform_kernelINS2_10policy_hubILb1EN4cuda3std3__45tupleIJN6thrust24THRUST_300001_SM_1000_NS7pointerI5SpaceNSA_8cuda_cub3tagENSA_11use_defaultESF_EEEEEE10policy1000ElNS7_10__identityENSA_10device_ptrISC_EEJPSC_EEEvT0_iT1_T2_DpNS2_10kernel_argIT3_EE
.visible .entry _ZN3cub18CUB_300001_SM_10006detail9transform16transform_kernelINS2_10policy_hubILb1EN4cuda3std3__45tupleIJN6thrust24THRUST_300001_SM_1000_NS7pointerI5SpaceNSA_8cuda_cub3tagENSA_11use_defaultESF_EEEEEE10policy1000ElNS7_10__identityENSA_10device_ptrISC_EEJPSC_EEEvT0_iT1_T2_DpNS2_10kernel_argIT3_EE(
	.param .u64 _ZN3cub18CUB_300001_SM_10006detail9transform16transform_kernelINS2_10policy_hubILb1EN4cuda3std3__45tupleIJN6thrust24THRUST_300001_SM_1000_NS7pointerI5SpaceNSA_8cuda_cub3tagENSA_11use_defaultESF_EEEEEE10policy1000ElNS7_10__identityENSA_10device_ptrISC_EEJPSC_EEEvT0_iT1_T2_DpNS2_10kernel_argIT3_EE_param_0,
	.param .u32 _ZN3cub18CUB_300001_SM_10006detail9transform16transform_kernelINS2_10policy_hubILb1EN4cuda3std3__45tupleIJN6thrust24THRUST_300001_SM_1000_NS7pointerI5SpaceNSA_8cuda_cub3tagENSA_11use_defaultESF_EEEEEE10policy1000ElNS7_10__identityENSA_10device_ptrISC_EEJPSC_EEEvT0_iT1_T2_DpNS2_10kernel_argIT3_EE_param_1,
	.param .align 1 .b8 _ZN3cub18CUB_300001_SM_10006detail9transform16transform_kernelINS2_10policy_hubILb1EN4cuda3std3__45tupleIJN6thrust24THRUST_300001_SM_1000_NS7pointerI5SpaceNSA_8cuda_cub3tagENSA_11use_defaultESF_EEEEEE10policy1000ElNS7_10__identityENSA_10device_ptrISC_EEJPSC_EEEvT0_iT1_T2_DpNS2_10kernel_argIT3_EE_param_2[1],
	.param .align 8 .b8 _ZN3cub18CUB_300001_SM_10006detail9transform16transform_kernelINS2_10policy_hubILb1EN4cuda3std3__45tupleIJN6thrust24THRUST_300001_SM_1000_NS7pointerI5SpaceNSA_8cuda_cub3tagENSA_11use_defaultESF_EEEEEE10policy1000ElNS7_10__identityENSA_10device_ptrISC_EEJPSC_EEEvT0_iT1_T2_DpNS2_10kernel_argIT3_EE_param_3[8],
	.param .align 8 .b8 _ZN3cub18CUB_300001_SM_10006detail9transform16transform_kernelINS2_10policy_hubILb1EN4cuda3std3__45tupleIJN6thrust24THRUST_300001_SM_1000_NS7pointerI5SpaceNSA_8cuda_cub3tagENSA_11use_defaultESF_EEEEEE10policy1000ElNS7_10__identityENSA_10device_ptrISC_EEJPSC_EEEvT0_iT1_T2_DpNS2_10kernel_argIT3_EE_param_4[16]
)
.maxntid 128
{
	.reg .pred 	%p<37>;
	.reg .b16 	%rs<61>;
	.reg .b32 	%r<104>;
	.reg .b64 	%rd<72>;

	ld.param.u64 	%rd18, [_ZN3cub18CUB_300001_SM_10006detail9transform16transform_kernelINS2_10policy_hubILb1EN4cuda3std3__45tupleIJN6thrust24THRUST_300001_SM_1000_NS7pointerI5SpaceNSA_8cuda_cub3tagENSA_11use_defaultESF_EEEEEE10policy1000ElNS7_10__identityENSA_10device_ptrISC_EEJPSC_EEEvT0_iT1_T2_DpNS2_10kernel_argIT3_EE_param_0];
	ld.param.u64 	%rd19, [_ZN3cub18CUB_300001_SM_10006detail9transform16transform_kernelINS2_10policy_hubILb1EN4cuda3std3__45tupleIJN6thrust24THRUST_300001_SM_1000_NS7pointerI5SpaceNSA_8cuda_cub3tagENSA_11use_defaultESF_EEEEEE10policy1000ElNS7_10__identityENSA_10device_ptrISC_EEJPSC_EEEvT0_iT1_T2_DpNS2_10kernel_argIT3_EE_param_4];
	ld.param.u64 	%rd20, [_ZN3cub18CUB_300001_SM_10006detail9transform16transform_kernelINS2_10policy_hubILb1EN4cuda3std3__45tupleIJN6thrust24THRUST_300001_SM_1000_NS7pointerI5SpaceNSA_8cuda_cub3tagENSA_11use_defaultESF_EEEEEE10policy1000ElNS7_10__identityENSA_10device_ptrISC_EEJPSC_EEEvT0_iT1_T2_DpNS2_10kernel_argIT3_EE_param_3];
	ld.param.u32 	%r40, [_ZN3cub18CUB_300001_SM_10006detail9transform16transform_kernelINS2_10policy_hubILb1EN4cuda3std3__45tupleIJN6thrust24THRUST_300001_SM_1000_NS7pointerI5SpaceNSA_8cuda_cub3tagENSA_11use_defaultESF_EEEEEE10policy1000ElNS7_10__identityENSA_10device_ptrISC_EEJPSC_EEEvT0_iT1_T2_DpNS2_10kernel_argIT3_EE_param_1];
	cvta.to.global.u64 	%rd1, %rd20;
	cvta.to.global.u64 	%rd2, %rd19;
	shl.b32 	%r1, %r40, 7;
	mov.u32 	%r41, %ctaid.x;
	cvt.u64.u32 	%rd21, %r41;
	cvt.s64.s32 	%rd22, %r1;
	mul.lo.s64 	%rd3, %rd22, %rd21;
	sub.s64 	%rd23, %rd18, %rd3;
	min.s64 	%rd24, %rd23, %rd22;
	cvt.u32.u64 	%r2, %rd24;
	mul.lo.s32 	%r3, %r2, 12;
	mov.u32 	%r4, %tid.x;
	shl.b32 	%r94, %r4, 7;
	setp.ge.s32 	%p1, %r94, %r3;
	@%p1 bra 	$L__BB8_3;
	mad.lo.s64 	%rd25, %rd3, 12, %rd2;
	mul.wide.u32 	%rd26, %r4, 128;
	add.s64 	%rd70, %rd25, %rd26;
$L__BB8_2:
	.pragma "nounroll";
	// begin inline asm
	prefetch.global.L2 [%rd70];
	// end inline asm
	add.s32 	%r94, %r94, 16384;
	add.s64 	%rd70, %rd70, 16384;
	setp.lt.s32 	%p2, %r94, %r3;
	@%p2 bra 	$L__BB8_2;
$L__BB8_3:
	mul.lo.s64 	%rd71, %rd3, 12;
	add.s64 	%rd7, %rd2, %rd71;
	add.s64 	%rd8, %rd1, %rd71;
	setp.eq.s32 	%p3, %r1, %r2;
	@%p3 bra 	$L__BB8_45;
	setp.lt.s32 	%p4, %r40, 1;
	@%p4 bra 	$L__BB8_57;
	and.b32  	%r8, %r40, 7;
	setp.lt.u32 	%p5, %r40, 8;
	mov.b32 	%r101, 0;
	@%p5 bra 	$L__BB8_24;
	and.b32  	%r101, %r40, 2147483640;
	mov.b32 	%r97, 0;
$L__BB8_7:
	.pragma "nounroll";
	shl.b32 	%r44, %r97, 7;
	add.s32 	%r19, %r44, %r4;
	setp.ge.s32 	%p6, %r19, %r2;
	@%p6 bra 	$L__BB8_9;
	mul.wide.u32 	%rd29, %r19, 12;
	add.s64 	%rd30, %rd7, %rd29;
	add.s64 	%rd31, %rd8, %rd29;
	ld.global.u32 	%r45, [%rd30+4];
	st.global.u32 	[%rd31+4], %r45;
	ld.global.u8 	%rs1, [%rd30];
	st.global.u8 	[%rd31], %rs1;
	ld.global.u8 	%rs2, [%rd30+8];
	st.global.u8 	[%rd31+8], %rs2;
$L__BB8_9:
	add.s32 	%r46, %r19, 128;
	setp.ge.s32 	%p7, %r46, %r2;
	mul.wide.s32 	%rd32, %r46, 12;
	add.s64 	%rd16, %rd7, %rd32;
	add.s64 	%rd17, %rd8, %rd32;
	@%p7 bra 	$L__BB8_11;
	ld.global.u32 	%r47, [%rd16+4];
	st.global.u32 	[%rd17+4], %r47;
	ld.global.u8 	%rs3, [%rd16];
	st.global.u8 	[%rd17], %rs3;
	ld.global.u8 	%rs4, [%rd16+8];
	st.global.u8 	[%rd17+8], %rs4;
$L__BB8_11:
	add.s32 	%r48, %r19, 256;
	setp.ge.s32 	%p8, %r48, %r2;
	@%p8 bra 	$L__BB8_13;
	ld.global.u32 	%r49, [%rd16+1540];
	st.global.u32 	[%rd17+1540], %r49;
	ld.global.u8 	%rs5, [%rd16+1536];
	st.global.u8 	[%rd17+1536], %rs5;
	ld.global.u8 	%rs6, [%rd16+1544];
	st.global.u8 	[%rd17+1544], %rs6;
$L__BB8_13:
	add.s32 	%r50, %r19, 384;
	setp.ge.s32 	%p9, %r50, %r2;
	@%p9 bra 	$L__BB8_15;
	ld.global.u32 	%r51, [%rd16+3076];
	st.global.u32 	[%rd17+3076], %r51;
	ld.global.u8 	%rs7, [%rd16+3072];
	st.global.u8 	[%rd17+3072], %rs7;
	ld.global.u8 	%rs8, [%rd16+3080];
	st.global.u8 	[%rd17+3080], %rs8;
$L__BB8_15:
	add.s32 	%r52, %r19, 512;
	setp.ge.s32 	%p10, %r52, %r2;
	@%p10 bra 	$L__BB8_17;
	ld.global.u32 	%r53, [%rd16+4612];
	st.global.u32 	[%rd17+4612], %r53;
	ld.global.u8 	%rs9, [%rd16+4608];
	st.global.u8 	[%rd17+4608], %rs9;
	ld.global.u8 	%rs10, [%rd16+4616];
	st.global.u8 	[%rd17+4616], %rs10;
$L__BB8_17:
	add.s32 	%r54, %r19, 640;
	setp.ge.s32 	%p11, %r54, %r2;
	@%p11 bra 	$L__BB8_19;
	ld.global.u32 	%r55, [%rd16+6148];
	st.global.u32 	[%rd17+6148], %r55;
	ld.global.u8 	%rs11, [%rd16+6144];
	st.global.u8 	[%rd17+6144], %rs11;
	ld.global.u8 	%rs12, [%rd16+6152];
	st.global.u8 	[%rd17+6152], %rs12;
$L__BB8_19:
	add.s32 	%r56, %r19, 768;
	setp.ge.s32 	%p12, %r56, %r2;
	@%p12 bra 	$L__BB8_21;
	ld.global.u32 	%r57, [%rd16+7684];
	st.global.u32 	[%rd17+7684], %r57;
	ld.global.u8 	%rs13, [%rd16+7680];
	st.global.u8 	[%rd17+7680], %rs13;
	ld.global.u8 	%rs14, [%rd16+7688];
	st.global.u8 	[%rd17+7688], %rs14;
$L__BB8_21:
	add.s32 	%r58, %r19, 896;
	setp.ge.s32 	%p13, %r58, %r2;
	@%p13 bra 	$L__BB8_23;
	ld.global.u32 	%r59, [%rd16+9220];
	st.global.u32 	[%rd17+9220], %r59;
	ld.global.u8 	%rs15, [%rd16+9216];
	st.global.u8 	[%rd17+9216], %rs15;
	ld.global.u8 	%rs16, [%rd16+9224];
	st.global.u8 	[%rd17+9224], %rs16;
$L__BB8_23:
	add.s32 	%r97, %r97, 8;
	setp.eq.s32 	%p14, %r97, %r101;
	@%p14 bra 	$L__BB8_24;
	bra.uni 	$L__BB8_7;
$L__BB8_24:
	setp.eq.s32 	%p15, %r8, 0;
	@%p15 bra 	$L__BB8_57;
	and.b32  	%r28, %r40, 3;
	setp.lt.u32 	%p16, %r8, 4;
	@%p16 bra 	$L__BB8_35;
	shl.b32 	%r60, %r101, 7;
	add.s32 	%r29, %r60, %r4;
	setp.ge.s32 	%p17, %r29, %r2;
	@%p17 bra 	$L__BB8_28;
	mul.wide.s32 	%rd33, %r29, 12;
	add.s64 	%rd34, %rd7, %rd33;
	add.s64 	%rd35, %rd8, %rd33;
	ld.global.u32 	%r61, [%rd34+4];
	st.global.u32 	[%rd35+4], %r61;
	ld.global.u8 	%rs17, [%rd34];
	st.global.u8 	[%rd35], %rs17;
	ld.global.u8 	%rs18, [%rd34+8];
	st.global.u8 	[%rd35+8], %rs18;
$L__BB8_28:
	add.s32 	%r30, %r29, 128;
	setp.ge.s32 	%p18, %r30, %r2;
	@%p18 bra 	$L__BB8_30;
	mul.wide.s32 	%rd36, %r30, 12;
	add.s64 	%rd37, %rd7, %rd36;
	add.s64 	%rd38, %rd8, %rd36;
	ld.global.u32 	%r62, [%rd37+4];
	st.global.u32 	[%rd38+4], %r62;
	ld.global.u8 	%rs19, [%rd37];
	st.global.u8 	[%rd38], %rs19;
	ld.global.u8 	%rs20, [%rd37+8];
	st.global.u8 	[%rd38+8], %rs20;
$L__BB8_30:
	add.s32 	%r31, %r29, 256;
	setp.ge.s32 	%p19, %r31, %r2;
	@%p19 bra 	$L__BB8_32;
	mul.wide.s32 	%rd39, %r31, 12;
	add.s64 	%rd40, %rd7, %rd39;
	add.s64 	%rd41, %rd8, %rd39;
	ld.global.u32 	%r63, [%rd40+4];
	st.global.u32 	[%rd41+4], %r63;
	ld.global.u8 	%rs21, [%rd40];
	st.global.u8 	[%rd41], %rs21;
	ld.global.u8 	%rs22, [%rd40+8];
	st.global.u8 	[%rd41+8], %rs22;
$L__BB8_32:
	add.s32 	%r32, %r29, 384;
	setp.ge.s32 	%p20, %r32, %r2;
	@%p20 bra 	$L__BB8_34;
	mul.wide.s32 	%rd42, %r32, 12;
	add.s64 	%rd43, %rd7, %rd42;
	add.s64 	%rd44, %rd8, %rd42;
	ld.global.u32 	%r64, [%rd43+4];
	st.global.u32 	[%rd44+4], %r64;
	ld.global.u8 	%rs23, [%rd43];
	st.global.u8 	[%rd44], %rs23;
	ld.global.u8 	%rs24, [%rd43+8];
	st.global.u8 	[%rd44+8], %rs24;
$L__BB8_34:
	add.s32 	%r101, %r101, 4;
$L__BB8_35:
	setp.eq.s32 	%p21, %r28, 0;
	@%p21 bra 	$L__BB8_57;
	setp.eq.s32 	%p22, %r28, 1;
	@%p22 bra 	$L__BB8_42;
	shl.b32 	%r65, %r101, 7;
	add.s32 	%r35, %r65, %r4;
	setp.ge.s32 	%p23, %r35, %r2;
	@%p23 bra 	$L__BB8_39;
	mul.wide.s32 	%rd45, %r35, 12;
	add.s64 	%rd46, %rd7, %rd45;
	add.s64 	%rd47, %rd8, %rd45;
	ld.global.u32 	%r66, [%rd46+4];
	st.global.u32 	[%rd47+4], %r66;
	ld.global.u8 	%rs25, [%rd46];
	st.global.u8 	[%rd47], %rs25;
	ld.global.u8 	%rs26, [%rd46+8];
	st.global.u8 	[%rd47+8], %rs26;
$L__BB8_39:
	add.s32 	%r36, %r35, 128;
	setp.ge.s32 	%p24, %r36, %r2;
	@%p24 bra 	$L__BB8_41;
	mul.wide.s32 	%rd48, %r36, 12;
	add.s64 	%rd49, %rd7, %rd48;
	add.s64 	%rd50, %rd8, %rd48;
	ld.global.u32 	%r67, [%rd49+4];
	st.global.u32 	[%rd50+4], %r67;
	ld.global.u8 	%rs27, [%rd49];
	st.global.u8 	[%rd50], %rs27;
	ld.global.u8 	%rs28, [%rd49+8];
	st.global.u8 	[%rd50+8], %rs28;
$L__BB8_41:
	add.s32 	%r101, %r101, 2;
$L__BB8_42:
	and.b32  	%r68, %r40, 1;
	setp.eq.b32 	%p25, %r68, 1;
	not.pred 	%p26, %p25;
	@%p26 bra 	$L__BB8_57;
	shl.b32 	%r69, %r101, 7;
	add.s32 	%r39, %r69, %r4;
	setp.ge.s32 	%p27, %r39, %r2;
	@%p27 bra 	$L__BB8_57;
	mul.wide.s32 	%rd51, %r39, 12;
	add.s64 	%rd52, %rd7, %rd51;
	add.s64 	%rd53, %rd8, %rd51;
	ld.global.u32 	%r70, [%rd52+4];
	st.global.u32 	[%rd53+4], %r70;
	ld.global.u8 	%rs29, [%rd52];
	st.global.u8 	[%rd53], %rs29;
	ld.global.u8 	%rs30, [%rd52+8];
	st.global.u8 	[%rd53+8], %rs30;
	bra.uni 	$L__BB8_57;
$L__BB8_45:
	setp.lt.s32 	%p28, %r40, 1;
	@%p28 bra 	$L__BB8_57;
	and.b32  	%r10, %r40, 7;
	setp.lt.u32 	%p29, %r40, 8;
	mov.b32 	%r99, 0;
	@%p29 bra 	$L__BB8_49;
	and.b32  	%r99, %r40, 2147483640;
	neg.s32 	%r96, %r99;
	mul.wide.u32 	%rd54, %r4, 12;
	add.s64 	%rd9, %rd1, %rd54;
	add.s64 	%rd11, %rd2, %rd54;
	add.s64 	%rd55, %rd71, 4612;
	add.s64 	%rd12, %rd2, %rd55;
	add.s32 	%r95, %r4, 128;
	add.s64 	%rd13, %rd1, %rd55;
$L__BB8_48:
	.pragma "nounroll";
	mul.wide.s32 	%rd56, %r95, 12;
	add.s64 	%rd57, %rd12, %rd56;
	add.s64 	%rd58, %rd13, %rd56;
	add.s64 	%rd59, %rd11, %rd71;
	add.s64 	%rd60, %rd9, %rd71;
	ld.global.u32 	%r72, [%rd59+4];
	st.global.u32 	[%rd60+4], %r72;
	ld.global.u8 	%rs31, [%rd59];
	st.global.u8 	[%rd60], %rs31;
	ld.global.u8 	%rs32, [%rd59+8];
	st.global.u8 	[%rd60+8], %rs32;
	ld.global.u32 	%r73, [%rd57+-4608];
	st.global.u32 	[%rd58+-4608], %r73;
	ld.global.u8 	%rs33, [%rd57+-4612];
	st.global.u8 	[%rd58+-4612], %rs33;
	ld.global.u8 	%rs34, [%rd57+-4604];
	st.global.u8 	[%rd58+-4604], %rs34;
	ld.global.u32 	%r74, [%rd57+-3072];
	st.global.u32 	[%rd58+-3072], %r74;
	ld.global.u8 	%rs35, [%rd57+-3076];
	st.global.u8 	[%rd58+-3076], %rs35;
	ld.global.u8 	%rs36, [%rd57+-3068];
	st.global.u8 	[%rd58+-3068], %rs36;
	ld.global.u32 	%r75, [%rd57+-1536];
	st.global.u32 	[%rd58+-1536], %r75;
	ld.global.u8 	%rs37, [%rd57+-1540];
	st.global.u8 	[%rd58+-1540], %rs37;
	ld.global.u8 	%rs38, [%rd57+-1532];
	st.global.u8 	[%rd58+-1532], %rs38;
	ld.global.u32 	%r76, [%rd57];
	st.global.u32 	[%rd58], %r76;
	ld.global.u8 	%rs39, [%rd57+-4];
	st.global.u8 	[%rd58+-4], %rs39;
	ld.global.u8 	%rs40, [%rd57+4];
	st.global.u8 	[%rd58+4], %rs40;
	ld.global.u32 	%r77, [%rd57+1536];
	st.global.u32 	[%rd58+1536], %r77;
	ld.global.u8 	%rs41, [%rd57+1532];
	st.global.u8 	[%rd58+1532], %rs41;
	ld.global.u8 	%rs42, [%rd57+1540];
	st.global.u8 	[%rd58+1540], %rs42;
	ld.global.u32 	%r78, [%rd57+3072];
	st.global.u32 	[%rd58+3072], %r78;
	ld.global.u8 	%rs43, [%rd57+3068];
	st.global.u8 	[%rd58+3068], %rs43;
	ld.global.u8 	%rs44, [%rd57+3076];
	st.global.u8 	[%rd58+3076], %rs44;
	ld.global.u32 	%r79, [%rd57+4608];
	st.global.u32 	[%rd58+4608], %r79;
	ld.global.u8 	%rs45, [%rd57+4604];
	st.global.u8 	[%rd58+4604], %rs45;
	ld.global.u8 	%rs46, [%rd57+4612];
	st.global.u8 	[%rd58+4612], %rs46;
	add.s32 	%r96, %r96, 8;
	add.s64 	%rd71, %rd71, 12288;
	add.s32 	%r95, %r95, 1024;
	setp.eq.s32 	%p30, %r96, 0;
	@%p30 bra 	$L__BB8_49;
	bra.uni 	$L__BB8_48;
$L__BB8_49:
	setp.eq.s32 	%p31, %r10, 0;
	@%p31 bra 	$L__BB8_57;
	and.b32  	%r22, %r40, 3;
	setp.lt.u32 	%p32, %r10, 4;
	@%p32 bra 	$L__BB8_52;
	shl.b32 	%r80, %r99, 7;
	add.s32 	%r81, %r80, %r4;
	mul.wide.s32 	%rd61, %r81, 12;
	add.s64 	%rd62, %rd7, %rd61;
	add.s64 	%rd63, %rd8, %rd61;
	ld.global.u32 	%r82, [%rd62+4];
	st.global.u32 	[%rd63+4], %r82;
	ld.global.u8 	%rs47, [%rd62];
	st.global.u8 	[%rd63], %rs47;
	ld.global.u8 	%rs48, [%rd62+8];
	st.global.u8 	[%rd63+8], %rs48;
	ld.global.u32 	%r83, [%rd62+1540];
	st.global.u32 	[%rd63+1540], %r83;
	ld.global.u8 	%rs49, [%rd62+1536];
	st.global.u8 	[%rd63+1536], %rs49;
	ld.global.u8 	%rs50, [%rd62+1544];
	st.global.u8 	[%rd63+1544], %rs50;
	ld.global.u32 	%r84, [%rd62+3076];
	st.global.u32 	[%rd63+3076], %r84;
	ld.global.u8 	%rs51, [%rd62+3072];
	st.global.u8 	[%rd63+3072], %rs51;
	ld.global.u8 	%rs52, [%rd62+3080];
	st.global.u8 	[%rd63+3080], %rs52;
	ld.global.u32 	%r85, [%rd62+4612];
	st.global.u32 	[%rd63+4612], %r85;
	ld.global.u8 	%rs53, [%rd62+4608];
	st.global.u8 	[%rd63+4608], %rs53;
	ld.global.u8 	%rs54, [%rd62+4616];
	st.global.u8 	[%rd63+4616], %rs54;
	add.s32 	%r99, %r99, 4;
$L__BB8_52:
	setp.eq.s32 	%p33, %r22, 0;
	@%p33 bra 	$L__BB8_57;
	setp.eq.s32 	%p34, %r22, 1;
	@%p34 bra 	$L__BB8_55;
	shl.b32 	%r86, %r99, 7;
	add.s32 	%r87, %r86, %r4;
	mul.wide.s32 	%rd64, %r87, 12;
	add.s64 	%rd65, %rd7, %rd64;
	add.s64 	%rd66, %rd8, %rd64;
	ld.global.u32 	%r88, [%rd65+4];
	st.global.u32 	[%rd66+4], %r88;
	ld.global.u8 	%rs55, [%rd65];
	st.global.u8 	[%rd66], %rs55;
	ld.global.u8 	%rs56, [%rd65+8];
	st.global.u8 	[%rd66+8], %rs56;
	ld.global.u32 	%r89, [%rd65+1540];
	st.global.u32 	[%rd66+1540], %r89;
	ld.global.u8 	%rs57, [%rd65+1536];
	st.global.u8 	[%rd66+1536], %rs57;
	ld.global.u8 	%rs58, [%rd65+1544];
	st.global.u8 	[%rd66+1544], %rs58;
	add.s32 	%r99, %r99, 2;
$L__BB8_55:
	and.b32  	%r90, %r40, 1;
	setp.eq.b32 	%p35, %r90, 1;
	not.pred 	%p36, %p35;
	@%p36 bra 	$L__BB8_57;
	shl.b32 	%r91, %r99, 7;
	add.s32 	%r92, %r91, %r4;
	mul.wide.s32 	%rd67, %r92, 12;
	add.s64 	%rd68, %rd7, %rd67;
	add.s64 	%rd69, %rd8, %rd67;
	ld.global.u32 	%r93, [%rd68+4];
	st.global.u32 	[%rd69+4], %r93;
	ld.global.u8 	%rs59, [%rd68];
	st.global.u8 	[%rd69], %rs59;
	ld.global.u8 	%rs60, [%rd68+8];
	st.global.u8 	[%rd69+8], %rs60;
$L__BB8_57:
	ret;

}
	// .globl	_ZN3cub18CUB_300001_SM_10006detail9transform16transform_kernelINS2_10policy_hubILb1EN4cuda3std3__45tupleIJN6thrust24THRUST_300001_SM_1000_NS7pointerI5SpaceNSA_8cuda_cub3tagENSA_11use_defaultESF_EEEEEE10policy1000EiNS7_10__identityEPSC_JSL_EEEvT0_iT1_T2_DpNS2_10kernel_argIT3_EE
.visible .entry _ZN3cub18CUB_300001_SM_10006detail9transform16transform_kernelINS2_10policy_hubILb1EN4cuda3std3__45tupleIJN6thrust24THRUST_300001_SM_1000_NS7pointerI5SpaceNSA_8cuda_cub3tagENSA_11use_defaultESF_EEEEEE10policy1000EiNS7_10__identityEPSC_JSL_EEEvT0_iT1_T2_DpNS2_10kernel_argIT3_EE(
	.param .u32 _ZN3cub18CUB_300001_SM_10006detail9transform16transform_kernelINS2_10policy_hubILb1EN4cuda3std3__45tupleIJN6thrust24THRUST_300001_SM_1000_NS7pointerI5SpaceNSA_8cuda_cub3tagENSA_11use_defaultESF_EEEEEE10policy1000EiNS7_10__identityEPSC_JSL_EEEvT0_iT1_T2_DpNS2_10kernel_argIT3_EE_param_0,
	.param .u32 _ZN3cub18CUB_300001_SM_10006detail9transform16transform_kernelINS2_10policy_hubILb1EN4cuda3std3__45tupleIJN6thrust24THRUST_300001_SM_1000_NS7pointerI5SpaceNSA_8cuda_cub3tagENSA_11use_defaultESF_EEEEEE10policy1000EiNS7_10__identityEPSC_JSL_EEEvT0_iT1_T2_DpNS2_10kernel_argIT3_EE_param_1,
	.param .align 1 .b8 _ZN3cub18CUB_300001_SM_10006detail9transform16transform_kernelINS2_10policy_hubILb1EN4cuda3std3__45tupleIJN6thrust24THRUST_300001_SM_1000_NS7pointerI5SpaceNSA_8cuda_cub3tagENSA_11use_defaultESF_EEEEEE10policy1000EiNS7_10__identityEPSC_JSL_EEEvT0_iT1_T2_DpNS2_10kernel_argIT3_EE_param_2[1],
	.param .u64 .ptr .align 1 _ZN3cub18CUB_300001_SM_10006detail9transform16transform_kernelINS2_10policy_hubILb1EN4cuda3std3__45tupleIJN6thrust24THRUST_300001_SM_1000_NS7pointerI5SpaceNSA_8cuda_cub3tagENSA_11use_defaultESF_EEEEEE10policy1000EiNS7_10__identityEPSC_JSL_EEEvT0_iT1_T2_DpNS2_10kernel_argIT3_EE_param_3,
	.param .align 8 .b8 _ZN3cub18CUB_300001_SM_10006detail9transform16transform_kernelINS2_10policy_hubILb1EN4cuda3std3__45tupleIJN6thrust24THRUST_300001_SM_1000_NS7pointerI5SpaceNSA_8cuda_cub3tagENSA_11use_defaultESF_EEEEEE10policy1000EiNS7_10__identityEPSC_JSL_EEEvT0_iT1_T2_DpNS2_10kernel_argIT3_EE_param_4[16]
)
.maxntid 128
{
	.reg .pred 	%p<37>;
	.reg .b16 	%rs<61>;
	.reg .b32 	%r<107>;
	.reg .b64 	%rd<67>;

	ld.param.u32 	%r43, [_ZN3cub18CUB_300001_SM_10006detail9transform16transform_kernelINS2_10policy_hubILb1EN4cuda3std3__45tupleIJN6thrust24THRUST_300001_SM_1000_NS7pointerI5SpaceNSA_8cuda_cub3tagENSA_11use_defaultESF_EEEEEE10policy1000EiNS7_10__identityEPSC_JSL_EEEvT0_iT1_T2_DpNS2_10kernel_argIT3_EE_param_0];
	ld.param.u64 	%rd17, [_ZN3cub18CUB_300001_SM_10006detail9transform16transform_kernelINS2_10policy_hubILb1EN4cuda3std3__45tupleIJN6thrust24THRUST_300001_SM_1000_NS7pointerI5SpaceNSA_8cuda_cub3tagENSA_11use_defaultESF_EEEEEE10policy1000EiNS7_10__identityEPSC_JSL_EEEvT0_iT1_T2_DpNS2_10kernel_argIT3_EE_param_4];
	ld.param.u32 	%r42, [_ZN3cub18CUB_300001_SM_10006detail9transform16transform_kernelINS2_10policy_hubILb1EN4cuda3std3__45tupleIJN6thrust24THRUST_300001_SM_1000_NS7pointerI5SpaceNSA_8cuda_cub3tagENSA_11use_defaultESF_EEEEEE10policy1000EiNS7_10__identityEPSC_JSL_EEEvT0_iT1_T2_DpNS2_10kernel_argIT3_EE_param_1];
	ld.param.u64 	%rd18, [_ZN3cub18CUB_300001_SM_10006detail9transform16transform_kernelINS2_10policy_hubILb1EN4cuda3std3__45tupleIJN6thrust24THRUST_300001_SM_1000_NS7pointerI5SpaceNSA_8cuda_cub3tagENSA_11use_defaultESF_EEEEEE10policy1000EiNS7_10__identityEPSC_JSL_EEEvT0_iT1_T2_DpNS2_10kernel_argIT3_EE_param_3];
	cvta.to.global.u64 	%rd1, %rd18;
	cvta.to.global.u64 	%rd2, %rd17;
	shl.b32 	%r1, %r42, 7;
	mov.u32 	%r44, %ctaid.x;
	mul.lo.s32 	%r2, %r1, %r44;
	sub.s32 	%r3, %r43, %r2;
	min.s32 	%r4, %r1, %r3;
	mul.lo.s32 	%r5, %r4, 12;
	mov.u32 	%r6, %tid.x;
	shl.b32 	%r97, %r6, 7;
	setp.ge.s32 	%p1, %r97, %r5;
	@%p1 bra 	$L__BB9_3;
	mul.wide.u32 	%rd19, %r6, 128;
	add.s64 	%rd20, %rd2, %rd19;
	mul.wide.s32 	%rd21, %r2, 12;
	add.s64 	%rd65, %rd20, %rd21;
$L__BB9_2:
	.pragma "nounroll";
	// begin inline asm
	prefetch.global.L2 [%rd65];
	// end inline asm
	add.s32 	%r97, %r97, 16384;
	add.s64 	%rd65, %rd65, 16384;
	setp.lt.s32 	%p2, %r97, %r5;
	@%p2 bra 	$L__BB9_2;
$L__BB9_3:
	mul.wide.s32 	%rd66, %r2, 12;
	add.s64 	%rd6, %rd2, %rd66;
	add.s64 	%rd7, %rd1, %rd66;
	setp.gt.s32 	%p3, %r1, %r3;
	@%p3 bra 	$L__BB9_16;
	setp.lt.s32 	%p4, %r42, 1;
	@%p4 bra 	$L__BB9_57;
	and.b32  	%r10, %r42, 7;
	setp.lt.u32 	%p5, %r42, 8;
	mov.b32 	%r104, 0;
	@%p5 bra 	$L__BB9_8;
	and.b32  	%r104, %r42, 2147483640;
	neg.s32 	%r99, %r104;
	mul.wide.u32 	%rd24, %r6, 12;
	add.s64 	%rd8, %rd1, %rd24;
	add.s64 	%rd10, %rd2, %rd24;
	add.s64 	%rd25, %rd66, 4612;
	add.s64 	%rd11, %rd2, %rd25;
	add.s32 	%r98, %r6, 128;
	add.s64 	%rd12, %rd1, %rd25;
$L__BB9_7:
	.pragma "nounroll";
	mul.wide.s32 	%rd26, %r98, 12;
	add.s64 	%rd27, %rd11, %rd26;
	add.s64 	%rd28, %rd12, %rd26;
	add.s64 	%rd29, %rd10, %rd66;
	add.s64 	%rd30, %rd8, %rd66;
	ld.global.u32 	%r46, [%rd29+4];
	st.global.u32 	[%rd30+4], %r46;
	ld.global.u8 	%rs1, [%rd29];
	st.global.u8 	[%rd30], %rs1;
	ld.global.u8 	%rs2, [%rd29+8];
	st.global.u8 	[%rd30+8], %rs2;
	ld.global.u32 	%r47, [%rd27+-4608];
	st.global.u32 	[%rd28+-4608], %r47;
	ld.global.u8 	%rs3, [%rd27+-4612];
	st.global.u8 	[%rd28+-4612], %rs3;
	ld.global.u8 	%rs4, [%rd27+-4604];
	st.global.u8 	[%rd28+-4604], %rs4;
	ld.global.u32 	%r48, [%rd27+-3072];
	st.global.u32 	[%rd28+-3072], %r48;
	ld.global.u8 	%rs5, [%rd27+-3076];
	st.global.u8 	[%rd28+-3076], %rs5;
	ld.global.u8 	%rs6, [%rd27+-3068];
	st.global.u8 	[%rd28+-3068], %rs6;
	ld.global.u32 	%r49, [%rd27+-1536];
	st.global.u32 	[%rd28+-1536], %r49;
	ld.global.u8 	%rs7, [%rd27+-1540];
	st.global.u8 	[%rd28+-1540], %rs7;
	ld.global.u8 	%rs8, [%rd27+-1532];
	st.global.u8 	[%rd28+-1532], %rs8;
	ld.global.u32 	%r50, [%rd27];
	st.global.u32 	[%rd28], %r50;
	ld.global.u8 	%rs9, [%rd27+-4];
	st.global.u8 	[%rd28+-4], %rs9;
	ld.global.u8 	%rs10, [%rd27+4];
	st.global.u8 	[%rd28+4], %rs10;
	ld.global.u32 	%r51, [%rd27+1536];
	st.global.u32 	[%rd28+1536], %r51;
	ld.global.u8 	%rs11, [%rd27+1532];
	st.global.u8 	[%rd28+1532], %rs11;
	ld.global.u8 	%rs12, [%rd27+1540];
	st.global.u8 	[%rd28+1540], %rs12;
	ld.global.u32 	%r52, [%rd27+3072];
	st.global.u32 	[%rd28+3072], %r52;
	ld.global.u8 	%rs13, [%rd27+3068];
	st.global.u8 	[%rd28+3068], %rs13;
	ld.global.u8 	%rs14, [%rd27+3076];
	st.global.u8 	[%rd28+3076], %rs14;
	ld.global.u32 	%r53, [%rd27+4608];
	st.global.u32 	[%rd28+4608], %r53;
	ld.global.u8 	%rs15, [%rd27+4604];
	st.global.u8 	[%rd28+4604], %rs15;
	ld.global.u8 	%rs16, [%rd27+4612];
	st.global.u8 	[%rd28+4612], %rs16;
	add.s32 	%r99, %r99, 8;
	add.s64 	%rd66, %rd66, 12288;
	add.s32 	%r98, %r98, 1024;
	setp.eq.s32 	%p6, %r99, 0;
	@%p6 bra 	$L__BB9_8;
	bra.uni 	$L__BB9_7;
$L__BB9_8:
	setp.eq.s32 	%p7, %r10, 0;
	@%p7 bra 	$L__BB9_57;
	and.b32  	%r37, %r42, 3;
	setp.lt.u32 	%p8, %r10, 4;
	@%p8 bra 	$L__BB9_11;
	shl.b32 	%r54, %r104, 7;
	add.s32 	%r55, %r54, %r6;
	mul.wide.s32 	%rd31, %r55, 12;
	add.s64 	%rd32, %rd6, %rd31;
	add.s64 	%rd33, %rd7, %rd31;
	ld.global.u32 	%r56, [%rd32+4];
	st.global.u32 	[%rd33+4], %r56;
	ld.global.u8 	%rs17, [%rd32];
	st.global.u8 	[%rd33], %rs17;
	ld.global.u8 	%rs18, [%rd32+8];
	st.global.u8 	[%rd33+8], %rs18;
	ld.global.u32 	%r57, [%rd32+1540];
	st.global.u32 	[%rd33+1540], %r57;
	ld.global.u8 	%rs19, [%rd32+1536];
	st.global.u8 	[%rd33+1536], %rs19;
	ld.global.u8 	%rs20, [%rd32+1544];
	st.global.u8 	[%rd33+1544], %rs20;
	ld.global.u32 	%r58, [%rd32+3076];
	st.global.u32 	[%rd33+3076], %r58;
	ld.global.u8 	%rs21, [%rd32+3072];
	st.global.u8 	[%rd33+3072], %rs21;
	ld.global.u8 	%rs22, [%rd32+3080];
	st.global.u8 	[%rd33+3080], %rs22;
	ld.global.u32 	%r59, [%rd32+4612];
	st.global.u32 	[%rd33+4612], %r59;
	ld.global.u8 	%rs23, [%rd32+4608];
	st.global.u8 	[%rd33+4608], %rs23;
	ld.global.u8 	%rs24, [%rd32+4616];
	st.global.u8 	[%rd33+4616], %rs24;
	add.s32 	%r104, %r104, 4;
$L__BB9_11:
	setp.eq.s32 	%p9, %r37, 0;
	@%p9 bra 	$L__BB9_57;
	setp.eq.s32 	%p10, %r37, 1;
	@%p10 bra 	$L__BB9_14;
	shl.b32 	%r60, %r104, 7;
	add.s32 	%r61, %r60, %r6;
	mul.wide.s32 	%rd34, %r61, 12;
	add.s64 	%rd35, %rd6, %rd34;
	add.s64 	%rd36, %rd7, %rd34;
	ld.global.u32 	%r62, [%rd35+4];
	st.global.u32 	[%rd36+4], %r62;
	ld.global.u8 	%rs25, [%rd35];
	st.global.u8 	[%rd36], %rs25;
	ld.global.u8 	%rs26, [%rd35+8];
	st.global.u8 	[%rd36+8], %rs26;
	ld.global.u32 	%r63, [%rd35+1540];
	st.global.u32 	[%rd36+1540], %r63;
	ld.global.u8 	%rs27, [%rd35+1536];
	st.global.u8 	[%rd36+1536], %rs27;
	ld.global.u8 	%rs28, [%rd35+1544];
	st.global.u8 	[%rd36+1544], %rs28;
	add.s32 	%r104, %r104, 2;
$L__BB9_14:
	and.b32  	%r64, %r42, 1;
	setp.eq.b32 	%p11, %r64, 1;
	not.pred 	%p12, %p11;
	@%p12 bra 	$L__BB9_57;
	shl.b32 	%r65, %r104, 7;
	add.s32 	%r66, %r65, %r6;
	mul.wide.s32 	%rd37, %r66, 12;
	add.s64 	%rd38, %rd6, %rd37;
	add.s64 	%rd39, %rd7, %rd37;
	ld.global.u32 	%r67, [%rd38+4];
	st.global.u32 	[%rd39+4], %r67;
	ld.global.u8 	%rs29, [%rd38];
	st.global.u8 	[%rd39], %rs29;
	ld.global.u8 	%rs30, [%rd38+8];
	st.global.u8 	[%rd39+8], %rs30;
	bra.uni 	$L__BB9_57;
$L__BB9_16:
	setp.lt.s32 	%p13, %r42, 1;
	@%p13 bra 	$L__BB9_57;
	and.b32  	%r14, %r42, 7;
	setp.lt.u32 	%p14, %r42, 8;
	mov.b32 	%r101, 0;
	@%p14 bra 	$L__BB9_36;
	and.b32  	%r101, %r42, 2147483640;
	mov.b32 	%r100, 0;
$L__BB9_19:
	.pragma "nounroll";
	shl.b32 	%r70, %r100, 7;
	add.s32 	%r21, %r70, %r6;
	setp.ge.s32 	%p15, %r21, %r4;
	@%p15 bra 	$L__BB9_21;
	mul.wide.u32 	%rd40, %r21, 12;
	add.s64 	%rd41, %rd6, %rd40;
	add.s64 	%rd42, %rd7, %rd40;
	ld.global.u32 	%r71, [%rd41+4];
	st.global.u32 	[%rd42+4], %r71;
	ld.global.u8 	%rs31, [%rd41];
	st.global.u8 	[%rd42], %rs31;
	ld.global.u8 	%rs32, [%rd41+8];
	st.global.u8 	[%rd42+8], %rs32;
$L__BB9_21:
	add.s32 	%r72, %r21, 128;
	setp.ge.s32 	%p16, %r72, %r4;
	mul.wide.s32 	%rd43, %r72, 12;
	add.s64 	%rd15, %rd6, %rd43;
	add.s64 	%rd16, %rd7, %rd43;
	@%p16 bra 	$L__BB9_23;
	ld.global.u32 	%r73, [%rd15+4];
	st.global.u32 	[%rd16+4], %r73;
	ld.global.u8 	%rs33, [%rd15];
	st.global.u8 	[%rd16], %rs33;
	ld.global.u8 	%rs34, [%rd15+8];
	st.global.u8 	[%rd16+8], %rs34;
$L__BB9_23:
	add.s32 	%r74, %r21, 256;
	setp.ge.s32 	%p17, %r74, %r4;
	@%p17 bra 	$L__BB9_25;
	ld.global.u32 	%r75, [%rd15+1540];
	st.global.u32 	[%rd16+1540], %r75;
	ld.global.u8 	%rs35, [%rd15+1536];
	st.global.u8 	[%rd16+1536], %rs35;
	ld.global.u8 	%rs36, [%rd15+1544];
	st.global.u8 	[%rd16+1544], %rs36;
$L__BB9_25:
	add.s32 	%r76, %r21, 384;
	setp.ge.s32 	%p18, %r76, %r4;
	@%p18 bra 	$L__BB9_27;
	ld.global.u32 	%r77, [%rd15+3076];
	st.global.u32 	[%rd16+3076], %r77;
	ld.global.u8 	%rs37, [%rd15+3072];
	st.global.u8 	[%rd16+3072], %rs37;
	ld.global.u8 	%rs38, [%rd15+3080];
	st.global.u8 	[%rd16+3080], %rs38;
$L__BB9_27:
	add.s32 	%r78, %r21, 512;
	setp.ge.s32 	%p19, %r78, %r4;
	@%p19 bra 	$L__BB9_29;
	ld.global.u32 	%r79, [%rd15+4612];
	st.global.u32 	[%rd16+4612], %r79;
	ld.global.u8 	%rs39, [%rd15+4608];
	st.global.u8 	[%rd16+4608], %rs39;
	ld.global.u8 	%rs40, [%rd15+4616];
	st.global.u8 	[%rd16+4616], %rs40;
$L__BB9_29:
	add.s32 	%r80, %r21, 640;
	setp.ge.s32 	%p20, %r80, %r4;
	@%p20 bra 	$L__BB9_31;
	ld.global.u32 	%r81, [%rd15+6148];
	st.global.u32 	[%rd16+6148], %r81;
	ld.global.u8 	%rs41, [%rd15+6144];
	st.global.u8 	[%rd16+6144], %rs41;
	ld.global.u8 	%rs42, [%rd15+6152];
	st.global.u8 	[%rd16+6152], %rs42;
$L__BB9_31:
	add.s32 	%r82, %r21, 768;
	setp.ge.s32 	%p21, %r82, %r4;
	@%p21 bra 	$L__BB9_33;
	ld.global.u32 	%r83, [%rd15+7684];
	st.global.u32 	[%rd16+7684], %r83;
	ld.global.u8 	%rs43, [%rd15+7680];
	st.global.u8 	[%rd16+7680], %rs43;
	ld.global.u8 	%rs44, [%rd15+7688];
	st.global.u8 	[%rd16+7688], %rs44;
$L__BB9_33:
	add.s32 	%r84, %r21, 896;
	setp.ge.s32 	%p22, %r84, %r4;
	@%p22 bra 	$L__BB9_35;
	ld.global.u32 	%r85, [%rd15+9220];
	st.global.u32 	[%rd16+9220], %r85;
	ld.global.u8 	%rs45, [%rd15+9216];
	st.global.u8 	[%rd16+9216], %rs45;
	ld.global.u8 	%rs46, [%rd15+9224];
	st.global.u8 	[%rd16+9224], %rs46;
$L__BB9_35:
	add.s32 	%r100, %r100, 8;
	setp.ne.s32 	%p23, %r100, %r101;
	@%p23 bra 	$L__BB9_19;
$L__BB9_36:
	setp.eq.s32 	%p24, %r14, 0;
	@%p24 bra 	$L__BB9_57;
	and.b32  	%r24, %r42, 3;
	setp.lt.u32 	%p25, %r14, 4;
	@%p25 bra 	$L__BB9_47;
	shl.b32 	%r86, %r101, 7;
	add.s32 	%r25, %r86, %r6;
	setp.ge.s32 	%p26, %r25, %r4;
	@%p26 bra 	$L__BB9_40;
	mul.wide.s32 	%rd44, %r25, 12;
	add.s64 	%rd45, %rd6, %rd44;
	add.s64 	%rd46, %rd7, %rd44;
	ld.global.u32 	%r87, [%rd45+4];
	st.global.u32 	[%rd46+4], %r87;
	ld.global.u8 	%rs47, [%rd45];
	st.global.u8 	[%rd46], %rs47;
	ld.global.u8 	%rs48, [%rd45+8];
	st.global.u8 	[%rd46+8], %rs48;
$L__BB9_40:
	add.s32 	%r26, %r25, 128;
	setp.ge.s32 	%p27, %r26, %r4;
	@%p27 bra 	$L__BB9_42;
	mul.wide.s32 	%rd47, %r26, 12;
	add.s64 	%rd48, %rd6, %rd47;
	add.s64 	%rd49, %rd7, %rd47;
	ld.global.u32 	%r88, [%rd48+4];
	st.global.u32 	[%rd49+4], %r88;
	ld.global.u8 	%rs49, [%rd48];
	st.global.u8 	[%rd49], %rs49;
	ld.global.u8 	%rs50, [%rd48+8];
	st.global.u8 	[%rd49+8], %rs50;
$L__BB9_42:
	add.s32 	%r27, %r25, 256;
	setp.ge.s32 	%p28, %r27, %r4;
	@%p28 bra 	$L__BB9_44;
	mul.wide.s32 	%rd50, %r27, 12;
	add.s64 	%rd51, %rd6, %rd50;
	add.s64 	%rd52, %rd7, %rd50;
	ld.global.u32 	%r89, [%rd51+4];
	st.global.u32 	[%rd52+4], %r89;
	ld.global.u8 	%rs51, [%rd51];
	st.global.u8 	[%rd52], %rs51;
	ld.global.u8 	%rs52, [%rd51+8];
	st.global.u8 	[%rd52+8], %rs52;
$L__BB9_44:
	add.s32 	%r28, %r25, 384;
	setp.ge.s32 	%p29, %r28, %r4;
	@%p29 bra 	$L__BB9_46;
	mul.wide.s32 	%rd53, %r28, 12;
	add.s64 	%rd54, %rd6, %rd53;
	add.s64 	%rd55, %rd7, %rd53;
	ld.global.u32 	%r90, [%rd54+4];
	st.global.u32 	[%rd55+4], %r90;
	ld.global.u8 	%rs53, [%rd54];
	st.global.u8 	[%rd55], %rs53;
	ld.global.u8 	%rs54, [%rd54+8];
	st.global.u8 	[%rd55+8], %rs54;
$L__BB9_46:
	add.s32 	%r101, %r101, 4;
$L__BB9_47:
	setp.eq.s32 	%p30, %r24, 0;
	@%p30 bra 	$L__BB9_57;
	setp.eq.s32 	%p31, %r24, 1;
	@%p31 bra 	$L__BB9_54;
	shl.b32 	%r91, %r101, 7;
	add.s32 	%r31, %r91, %r6;
	setp.ge.s32 	%p32, %r31, %r4;
	@%p32 bra 	$L__BB9_51;
	mul.wide.s32 	%rd56, %r31, 12;
	add.s64 	%rd57, %rd6, %rd56;
	add.s64 	%rd58, %rd7, %rd56;
	ld.global.u32 	%r92, [%rd57+4];
	st.global.u32 	[%rd58+4], %r92;
	ld.global.u8 	%rs55, [%rd57];
	st.global.u8 	[%rd58], %rs55;
	ld.global.u8 	%rs56, [%rd57+8];
	st.global.u8 	[%rd58+8], %rs56;
$L__BB9_51:
	add.s32 	%r32, %r31, 128;
	setp.ge.s32 	%p33, %r32, %r4;
	@%p33 bra 	$L__BB9_53;
	mul.wide.s32 	%rd59, %r32, 12;
	add.s64 	%rd60, %rd6, %rd59;
	add.s64 	%rd61, %rd7, %rd59;
	ld.global.u32 	%r93, [%rd60+4];
	st.global.u32 	[%rd61+4], %r93;
	ld.global.u8 	%rs57, [%rd60];
	st.global.u8 	[%rd61], %rs57;
	ld.global.u8 	%rs58, [%rd60+8];
	st.global.u8 	[%rd61+8], %rs58;
$L__BB9_53:
	add.s32 	%r101, %r101, 2;
$L__BB9_54:
	and.b32  	%r94, %r42, 1;
	setp.eq.b32 	%p34, %r94, 1;
	not.pred 	%p35, %p34;
	@%p35 bra 	$L__BB9_57;
	shl.b32 	%r95, %r101, 7;
	add.s32 	%r35, %r95, %r6;
	setp.ge.s32 	%p36, %r35, %r4;
	@%p36 bra 	$L__BB9_57;
	mul.wide.s32 	%rd62, %r35, 12;
	add.s64 	%rd63, %rd6, %rd62;
	add.s64 	%rd64, %rd7, %rd62;
	ld.global.u32 	%r96, [%rd63+4];
	st.global.u32 	[%rd64+4], %r96;
	ld.global.u8 	%rs59, [%rd63];
	st.global.u8 	[%rd64], %rs59;
	ld.global.u8 	%rs60, [%rd63+8];
	st.global.u8 	[%rd64+8], %rs60;
$L__BB9_57:
	ret;

}
	// .globl	_ZN3cub18CUB_300001_SM_10006detail9transform16transform_kernelINS2_10policy_hubILb1EN4cuda3std3__45tupleIJN6thrust24THRUST_300001_SM_1000_NS7pointerI5SpaceNSA_8cuda_cub3tagENSA_11use_defaultESF_EEEEEE10policy1000ElNS7_10__identityEPSC_JSL_EEEvT0_iT1_T2_DpNS2_10kernel_argIT3_EE
.visible .entry _ZN3cub18CUB_300001_SM_10006detail9transform16transform_kernelINS2_10policy_hubILb1EN4cuda3std3__45tupleIJN6thrust24THRUST_300001_SM_1000_NS7pointerI5SpaceNSA_8cuda_cub3tagENSA_11use_defaultESF_EEEEEE10policy1000ElNS7_10__identityEPSC_JSL_EEEvT0_iT1_T2_DpNS2_10kernel_argIT3_EE(
	.param .u64 _ZN3cub18CUB_300001_SM_10006detail9transform16transform_kernelINS2_10policy_hubILb1EN4cuda3std3__45tupleIJN6thrust24THRUST_300001_SM_1000_NS7pointerI5SpaceNSA_8cuda_cub3tagENSA_11use_defaultESF_EEEEEE10policy1000ElNS7_10__identityEPSC_JSL_EEEvT0_iT1_T2_DpNS2_10kernel_argIT3_EE_param_0,
	.param .u32 _ZN3cub18CUB_300001_SM_10006detail9transform16transform_kernelINS2_10policy_hubILb1EN4cuda3std3__45tupleIJN6thrust24THRUST_300001_SM_1000_NS7pointerI5SpaceNSA_8cuda_cub3tagENSA_11use_defaultESF_EEEEEE10policy1000ElNS7_10__identityEPSC_JSL_EEEvT0_iT1_T2_DpNS2_10kernel_argIT3_EE_param_1,
	.param .align 1 .b8 _ZN3cub18CUB_300001_SM_10006detail9transform16transform_kernelINS2_10policy_hubILb1EN4cuda3std3__45tupleIJN6thrust24THRUST_300001_SM_1000_NS7pointerI5SpaceNSA_8cuda_cub3tagENSA_11use_defaultESF_EEEEEE10policy1000ElNS7_10__identityEPSC_JSL_EEEvT0_iT1_T2_DpNS2_10kernel_argIT3_EE_param_2[1],
	.param .u64 .ptr .align 1 _ZN3cub18CUB_300001_SM_10006detail9transform16transform_kernelINS2_10policy_hubILb1EN4cuda3std3__45tupleIJN6thrust24THRUST_300001_SM_1000_NS7pointerI5SpaceNSA_8cuda_cub3tagENSA_11use_defaultESF_EEEEEE10policy1000ElNS7_10__identityEPSC_JSL_EEEvT0_iT1_T2_DpNS2_10kernel_argIT3_EE_param_3,
	.param .align 8 .b8 _ZN3cub18CUB_300001_SM_10006detail9transform16transform_kernelINS2_10policy_hubILb1EN4cuda3std3__45tupleIJN6thrust24THRUST_300001_SM_1000_NS7pointerI5SpaceNSA_8cuda_cub3tagENSA_11use_defaultESF_EEEEEE10policy1000ElNS7_10__identityEPSC_JSL_EEEvT0_iT1_T2_DpNS2_10kernel_argIT3_EE_param_4[16]
)
.maxntid 128
{
	.reg .pred 	%p<37>;
	.reg .b16 	%rs<61>;
	.reg .b32 	%r<104>;
	.reg .b64 	%rd<72>;

	ld.param.u64 	%rd18, [_ZN3cub18CUB_300001_SM_10006detail9transform16transform_kernelINS2_10policy_hubILb1EN4cuda3std3__45tupleIJN6thrust24THRUST_300001_SM_1000_NS7pointerI5SpaceNSA_8cuda_cub3tagENSA_11use_defaultESF_EEEEEE10policy1000ElNS7_10__identityEPSC_JSL_EEEvT0_iT1_T2_DpNS2_10kernel_argIT3_EE_param_0];
	ld.param.u64 	%rd19, [_ZN3cub18CUB_300001_SM_10006detail9transform16transform_kernelINS2_10policy_hubILb1EN4cuda3std3__45tupleIJN6thrust24THRUST_300001_SM_1000_NS7pointerI5SpaceNSA_8cuda_cub3tagENSA_11use_defaultESF_EEEEEE10policy1000ElNS7_10__identityEPSC_JSL_EEEvT0_iT1_T2_DpNS2_10kernel_argIT3_EE_param_4];
	ld.param.u32 	%r40, [_ZN3cub18CUB_300001_SM_10006detail9transform16transform_kernelINS2_10policy_hubILb1EN4cuda3std3__45tupleIJN6thrust24THRUST_300001_SM_1000_NS7pointerI5SpaceNSA_8cuda_cub3tagENSA_11use_defaultESF_EEEEEE10policy1000ElNS7_10__identityEPSC_JSL_EEEvT0_iT1_T2_DpNS2_10kernel_argIT3_EE_param_1];
	ld.param.u64 	%rd20, [_ZN3cub18CUB_300001_SM_10006detail9transform16transform_kernelINS2_10policy_hubILb1EN4cuda3std3__45tupleIJN6thrust24THRUST_300001_SM_1000_NS7pointerI5SpaceNSA_8cuda_cub3tagENSA_11use_defaultESF_EEEEEE10policy1000ElNS7_10__identityEPSC_JSL_EEEvT0_iT1_T2_DpNS2_10kernel_argIT3_EE_param_3];
	cvta.to.global.u64 	%rd1, %rd20;
	cvta.to.global.u64 	%rd2, %rd19;
	shl.b32 	%r1, %r40, 7;
	mov.u32 	%r41, %ctaid.x;
	cvt.u64.u32 	%rd21, %r41;
	cvt.s64.s32 	%rd22, %r1;
	mul.lo.s64 	%rd3, %rd22, %rd21;
	sub.s64 	%rd23, %rd18, %rd3;
	min.s64 	%rd24, %rd23, %rd22;
	cvt.u32.u64 	%r2, %rd24;
	mul.lo.s32 	%r3, %r2, 12;
	mov.u32 	%r4, %tid.x;
	shl.b32 	%r94, %r4, 7;
	setp.ge.s32 	%p1, %r94, %r3;
	@%p1 bra 	$L__BB10_3;
	mad.lo.s64 	%rd25, %rd3, 12, %rd2;
	mul.wide.u32 	%rd26, %r4, 128;
	add.s64 	%rd70, %rd25, %rd26;
$L__BB10_2:
	.pragma "nounroll";
	// begin inline asm
	prefetch.global.L2 [%rd70];
	// end inline asm
	add.s32 	%r94, %r94, 16384;
	add.s64 	%rd70, %rd70, 16384;
	setp.lt.s32 	%p2, %r94, %r3;
	@%p2 bra 	$L__BB10_2;
$L__BB10_3:
	mul.lo.s64 	%rd71, %rd3, 12;
	add.s64 	%rd7, %rd2, %rd71;
	add.s64 	%rd8, %rd1, %rd71;
	setp.eq.s32 	%p3, %r1, %r2;
	@%p3 bra 	$L__BB10_45;
	setp.lt.s32 	%p4, %r40, 1;
	@%p4 bra 	$L__BB10_57;
	and.b32  	%r8, %r40, 7;
	setp.lt.u32 	%p5, %r40, 8;
	mov.b32 	%r101, 0;
	@%p5 bra 	$L__BB10_24;
	and.b32  	%r101, %r40, 2147483640;
	mov.b32 	%r97, 0;
$L__BB10_7:
	.pragma "nounroll";
	shl.b32 	%r44, %r97, 7;
	add.s32 	%r19, %r44, %r4;
	setp.ge.s32 	%p6, %r19, %r2;
	@%p6 bra 	$L__BB10_9;
	mul.wide.u32 	%rd29, %r19, 12;
	add.s64 	%rd30, %rd7, %rd29;
	add.s64 	%rd31, %rd8, %rd29;
	ld.global.u32 	%r45, [%rd30+4];
	st.global.u32 	[%rd31+4], %r45;
	ld.global.u8 	%rs1, [%rd30];
	st.global.u8 	[%rd31], %rs1;
	ld.global.u8 	%rs2, [%rd30+8];
	st.global.u8 	[%rd31+8], %rs2;
$L__BB10_9:
	add.s32 	%r46, %r19, 128;
	setp.ge.s32 	%p7, %r46, %r2;
	mul.wide.s32 	%rd32, %r46, 12;
	add.s64 	%rd16, %rd7, %rd32;
	add.s64 	%rd17, %rd8, %rd32;
	@%p7 bra 	$L__BB10_11;
	ld.global.u32 	%r47, [%rd16+4];
	st.global.u32 	[%rd17+4], %r47;
	ld.global.u8 	%rs3, [%rd16];
	st.global.u8 	[%rd17], %rs3;
	ld.global.u8 	%rs4, [%rd16+8];
	st.global.u8 	[%rd17+8], %rs4;
$L__BB10_11:
	add.s32 	%r48, %r19, 256;
	setp.ge.s32 	%p8, %r48, %r2;
	@%p8 bra 	$L__BB10_13;
	ld.global.u32 	%r49, [%rd16+1540];
	st.global.u32 	[%rd17+1540], %r49;
	ld.global.u8 	%rs5, [%rd16+1536];
	st.global.u8 	[%rd17+1536], %rs5;
	ld.global.u8 	%rs6, [%rd16+1544];
	st.global.u8 	[%rd17+1544], %rs6;
$L__BB10_13:
	add.s32 	%r50, %r19, 384;
	setp.ge.s32 	%p9, %r50, %r2;
	@%p9 bra 	$L__BB10_15;
	ld.global.u32 	%r51, [%rd16+3076];
	st.global.u32 	[%rd17+3076], %r51;
	ld.global.u8 	%rs7, [%rd16+3072];
	st.global.u8 	[%rd17+3072], %rs7;
	ld.global.u8 	%rs8, [%rd16+3080];
	st.global.u8 	[%rd17+3080], %rs8;
$L__BB10_15:
	add.s32 	%r52, %r19, 512;
	setp.ge.s32 	%p10, %r52, %r2;
	@%p10 bra 	$L__BB10_17;
	ld.global.u32 	%r53, [%rd16+4612];
	st.global.u32 	[%rd17+4612], %r53;
	ld.global.u8 	%rs9, [%rd16+4608];
	st.global.u8 	[%rd17+4608], %rs9;
	ld.global.u8 	%rs10, [%rd16+4616];
	st.global.u8 	[%rd17+4616], %rs10;
$L__BB10_17:
	add.s32 	%r54, %r19, 640;
	setp.ge.s32 	%p11, %r54, %r2;
	@%p11 bra 	$L__BB10_19;
	ld.global.u32 	%r55, [%rd16+6148];
	st.global.u32 	[%rd17+6148], %r55;
	ld.global.u8 	%rs11, [%rd16+6144];
	st.global.u8 	[%rd17+6144], %rs11;
	ld.global.u8 	%rs12, [%rd16+6152];
	st.global.u8 	[%rd17+6152], %rs12;
$L__BB10_19:
	add.s32 	%r56, %r19, 768;
	setp.ge.s32 	%p12, %r56, %r2;
	@%p12 bra 	$L__BB10_21;
	ld.global.u32 	%r57, [%rd16+7684];
	st.global.u32 	[%rd17+7684], %r57;
	ld.global.u8 	%rs13, [%rd16+7680];
	st.global.u8 	[%rd17+7680], %rs13;
	ld.global.u8 	%rs14, [%rd16+7688];
	st.global.u8 	[%rd17+7688], %rs14;
$L__BB10_21:
	add.s32 	%r58, %r19, 896;
	setp.ge.s32 	%p13, %r58, %r2;
	@%p13 bra 	$L__BB10_23;
	ld.global.u32 	%r59, [%rd16+9220];
	st.global.u32 	[%rd17+9220], %r59;
	ld.global.u8 	%rs15, [%rd16+9216];
	st.global.u8 	[%rd17+9216], %rs15;
	ld.global.u8 	%rs16, [%rd16+9224];
	st.global.u8 	[%rd17+9224], %rs16;
$L__BB10_23:
	add.s32 	%r97, %r97, 8;
	setp.eq.s32 	%p14, %r97, %r101;
	@%p14 bra 	$L__BB10_24;
	bra.uni 	$L__BB10_7;
$L__BB10_24:
	setp.eq.s32 	%p15, %r8, 0;
	@%p15 bra 	$L__BB10_57;
	and.b32  	%r28, %r40, 3;
	setp.lt.u32 	%p16, %r8, 4;
	@%p16 bra 	$L__BB10_35;
	shl.b32 	%r60, %r101, 7;
	add.s32 	%r29, %r60, %r4;
	setp.ge.s32 	%p17, %r29, %r2;
	@%p17 bra 	$L__BB10_28;
	mul.wide.s32 	%rd33, %r29, 12;
	add.s64 	%rd34, %rd7, %rd33;
	add.s64 	%rd35, %rd8, %rd33;
	ld.global.u32 	%r61, [%rd34+4];
	st.global.u32 	[%rd35+4], %r61;
	ld.global.u8 	%rs17, [%rd34];
	st.global.u8 	[%rd35], %rs17;
	ld.global.u8 	%rs18, [%rd34+8];
	st.global.u8 	[%rd35+8], %rs18;
$L__BB10_28:
	add.s32 	%r30, %r29, 128;
	setp.ge.s32 	%p18, %r30, %r2;
	@%p18 bra 	$L__BB10_30;
	mul.wide.s32 	%rd36, %r30, 12;
	add.s64 	%rd37, %rd7, %rd36;
	add.s64 	%rd38, %rd8, %rd36;
	ld.global.u32 	%r62, [%rd37+4];
	st.global.u32 	[%rd38+4], %r62;
	ld.global.u8 	%rs19, [%rd37];
	st.global.u8 	[%rd38], %rs19;
	ld.global.u8 	%rs20, [%rd37+8];
	st.global.u8 	[%rd38+8], %rs20;
$L__BB10_30:
	add.s32 	%r31, %r29, 256;
	setp.ge.s32 	%p19, %r31, %r2;
	@%p19 bra 	$L__BB10_32;
	mul.wide.s32 	%rd39, %r31, 12;
	add.s64 	%rd40, %rd7, %rd39;
	add.s64 	%rd41, %rd8, %rd39;
	ld.global.u32 	%r63, [%rd40+4];
	st.global.u32 	[%rd41+4], %r63;
	ld.global.u8 	%rs21, [%rd40];
	st.global.u8 	[%rd41], %rs21;
	ld.global.u8 	%rs22, [%rd40+8];
	st.global.u8 	[%rd41+8], %rs22;
$L__BB10_32:
	add.s32 	%r32, %r29, 384;
	setp.ge.s32 	%p20, %r32, %r2;
	@%p20 bra 	$L__BB10_34;
	mul.wide.s32 	%rd42, %r32, 12;
	add.s64 	%rd43, %rd7, %rd42;
	add.s64 	%rd44, %rd8, %rd42;
	ld.global.u32 	%r64, [%rd43+4];
	st.global.u32 	[%rd44+4], %r64;
	ld.global.u8 	%rs23, [%rd43];
	st.global.u8 	[%rd44], %rs23;
	ld.global.u8 	%rs24, [%rd43+8];
	st.global.u8 	[%rd44+8], %rs24;
$L__BB10_34:
	add.s32 	%r101, %r101, 4;
$L__BB10_35:
	setp.eq.s32 	%p21, %r28, 0;
	@%p21 bra 	$L__BB10_57;
	setp.eq.s32 	%p22, %r28, 1;
	@%p22 bra 	$L__BB10_42;
	shl.b32 	%r65, %r101, 7;
	add.s32 	%r35, %r65, %r4;
	setp.ge.s32 	%p23, %r35, %r2;
	@%p23 bra 	$L__BB10_39;
	mul.wide.s32 	%rd45, %r35, 12;
	add.s64 	%rd46, %rd7, %rd45;
	add.s64 	%rd47, %rd8, %rd45;
	ld.global.u32 	%r66, [%rd46+4];
	st.global.u32 	[%rd47+4], %r66;
	ld.global.u8 	%rs25, [%rd46];
	st.global.u8 	[%rd47], %rs25;
	ld.global.u8 	%rs26, [%rd46+8];
	st.global.u8 	[%rd47+8], %rs26;
$L__BB10_39:
	add.s32 	%r36, %r35, 128;
	setp.ge.s32 	%p24, %r36, %r2;
	@%p24 bra 	$L__BB10_41;
	mul.wide.s32 	%rd48, %r36, 12;
	add.s64 	%rd49, %rd7, %rd48;
	add.s64 	%rd50, %rd8, %rd48;
	ld.global.u32 	%r67, [%rd49+4];
	st.global.u32 	[%rd50+4], %r67;
	ld.global.u8 	%rs27, [%rd49];
	st.global.u8 	[%rd50], %rs27;
	ld.global.u8 	%rs28, [%rd49+8];
	st.global.u8 	[%rd50+8], %rs28;
$L__BB10_41:
	add.s32 	%r101, %r101, 2;
$L__BB10_42:
	and.b32  	%r68, %r40, 1;
	setp.eq.b32 	%p25, %r68, 1;
	not.pred 	%p26, %p25;
	@%p26 bra 	$L__BB10_57;
	shl.b32 	%r69, %r101, 7;
	add.s32 	%r39, %r69, %r4;
	setp.ge.s32 	%p27, %r39, %r2;
	@%p27 bra 	$L__BB10_57;
	mul.wide.s32 	%rd51, %r39, 12;
	add.s64 	%rd52, %rd7, %rd51;
	add.s64 	%rd53, %rd8, %rd51;
	ld.global.u32 	%r70, [%rd52+4];
	st.global.u32 	[%rd53+4], %r70;
	ld.global.u8 	%rs29, [%rd52];
	st.global.u8 	[%rd53], %rs29;
	ld.global.u8 	%rs30, [%rd52+8];
	st.global.u8 	[%rd53+8], %rs30;
	bra.uni 	$L__BB10_57;
$L__BB10_45:
	setp.lt.s32 	%p28, %r40, 1;
	@%p28 bra 	$L__BB10_57;
	and.b32  	%r10, %r40, 7;
	setp.lt.u32 	%p29, %r40, 8;
	mov.b32 	%r99, 0;
	@%p29 bra 	$L__BB10_49;
	and.b32  	%r99, %r40, 2147483640;
	neg.s32 	%r96, %r99;
	mul.wide.u32 	%rd54, %r4, 12;
	add.s64 	%rd9, %rd1, %rd54;
	add.s64 	%rd11, %rd2, %rd54;
	add.s64 	%rd55, %rd71, 4612;
	add.s64 	%rd12, %rd2, %rd55;
	add.s32 	%r95, %r4, 128;
	add.s64 	%rd13, %rd1, %rd55;
$L__BB10_48:
	.pragma "nounroll";
	mul.wide.s32 	%rd56, %r95, 12;
	add.s64 	%rd57, %rd12, %rd56;
	add.s64 	%rd58, %rd13, %rd56;
	add.s64 	%rd59, %rd11, %rd71;
	add.s64 	%rd60, %rd9, %rd71;
	ld.global.u32 	%r72, [%rd59+4];
	st.global.u32 	[%rd60+4], %r72;
	ld.global.u8 	%rs31, [%rd59];
	st.global.u8 	[%rd60], %rs31;
	ld.global.u8 	%rs32, [%rd59+8];
	st.global.u8 	[%rd60+8], %rs32;
	ld.global.u32 	%r73, [%rd57+-4608];
	st.global.u32 	[%rd58+-4608], %r73;
	ld.global.u8 	%rs33, [%rd57+-4612];
	st.global.u8 	[%rd58+-4612], %rs33;
	ld.global.u8 	%rs34, [%rd57+-4604];
	st.global.u8 	[%rd58+-4604], %rs34;
	ld.global.u32 	%r74, [%rd57+-3072];
	st.global.u32 	[%rd58+-3072], %r74;
	ld.global.u8 	%rs35, [%rd57+-3076];
	st.global.u8 	[%rd58+-3076], %rs35;
	ld.global.u8 	%rs36, [%rd57+-3068];
	st.global.u8 	[%rd58+-3068], %rs36;
	ld.global.u32 	%r75, [%rd57+-1536];
	st.global.u32 	[%rd58+-1536], %r75;
	ld.global.u8 	%rs37, [%rd57+-1540];
	st.global.u8 	[%rd58+-1540], %rs37;
	ld.global.u8 	%rs38, [%rd57+-1532];
	st.global.u8 	[%rd58+-1532], %rs38;
	ld.global.u32 	%r76, [%rd57];
	st.global.u32 	[%rd58], %r76;
	ld.global.u8 	%rs39, [%rd57+-4];
	st.global.u8 	[%rd58+-4], %rs39;
	ld.global.u8 	%rs40, [%rd57+4];
	st.global.u8 	[%rd58+4], %rs40;
	ld.global.u32 	%r77, [%rd57+1536];
	st.global.u32 	[%rd58+1536], %r77;
	ld.global.u8 	%rs41, [%rd57+1532];
	st.global.u8 	[%rd58+1532], %rs41;
	ld.global.u8 	%rs42, [%rd57+1540];
	st.global.u8 	[%rd58+1540], %rs42;
	ld.global.u32 	%r78, [%rd57+3072];
	st.global.u32 	[%rd58+3072], %r78;
	ld.global.u8 	%rs43, [%rd57+3068];
	st.global.u8 	[%rd58+3068], %rs43;
	ld.global.u8 	%rs44, [%rd57+3076];
	st.global.u8 	[%rd58+3076], %rs44;
	ld.global.u32 	%r79, [%rd57+4608];
	st.global.u32 	[%rd58+4608], %r79;
	ld.global.u8 	%rs45, [%rd57+4604];
	st.global.u8 	[%rd58+4604], %rs45;
	ld.global.u8 	%rs46, [%rd57+4612];
	st.global.u8 	[%rd58+4612], %rs46;
	add.s32 	%r96, %r96, 8;
	add.s64 	%rd71, %rd71, 12288;
	add.s32 	%r95, %r95, 1024;
	setp.eq.s32 	%p30, %r96, 0;
	@%p30 bra 	$L__BB10_49;
	bra.uni 	$L__BB10_48;
$L__BB10_49:
	setp.eq.s32 	%p31, %r10, 0;
	@%p31 bra 	$L__BB10_57;
	and.b32  	%r22, %r40, 3;
	setp.lt.u32 	%p32, %r10, 4;
	@%p32 bra 	$L__BB10_52;
	shl.b32 	%r80, %r99, 7;
	add.s32 	%r81, %r80, %r4;
	mul.wide.s32 	%rd61, %r81, 12;
	add.s64 	%rd62, %rd7, %rd61;
	add.s64 	%rd63, %rd8, %rd61;
	ld.global.u32 	%r82, [%rd62+4];
	st.global.u32 	[%rd63+4], %r82;
	ld.global.u8 	%rs47, [%rd62];
	st.global.u8 	[%rd63], %rs47;
	ld.global.u8 	%rs48, [%rd62+8];
	st.global.u8 	[%rd63+8], %rs48;
	ld.global.u32 	%r83, [%rd62+1540];
	st.global.u32 	[%rd63+1540], %r83;
	ld.global.u8 	%rs49, [%rd62+1536];
	st.global.u8 	[%rd63+1536], %rs49;
	ld.global.u8 	%rs50, [%rd62+1544];
	st.global.u8 	[%rd63+1544], %rs50;
	ld.global.u32 	%r84, [%rd62+3076];
	st.global.u32 	[%rd63+3076], %r84;
	ld.global.u8 	%rs51, [%rd62+3072];
	st.global.u8 	[%rd63+3072], %rs51;
	ld.global.u8 	%rs52, [%rd62+3080];
	st.global.u8 	[%rd63+3080], %rs52;
	ld.global.u32 	%r85, [%rd62+4612];
	st.global.u32 	[%rd63+4612], %r85;
	ld.global.u8 	%rs53, [%rd62+4608];
	st.global.u8 	[%rd63+4608], %rs53;
	ld.global.u8 	%rs54, [%rd62+4616];
	st.global.u8 	[%rd63+4616], %rs54;
	add.s32 	%r99, %r99, 4;
$L__BB10_52:
	setp.eq.s32 	%p33, %r22, 0;
	@%p33 bra 	$L__BB10_57;
	setp.eq.s32 	%p34, %r22, 1;
	@%p34 bra 	$L__BB10_55;
	shl.b32 	%r86, %r99, 7;
	add.s32 	%r87, %r86, %r4;
	mul.wide.s32 	%rd64, %r87, 12;
	add.s64 	%rd65, %rd7, %rd64;
	add.s64 	%rd66, %rd8, %rd64;
	ld.global.u32 	%r88, [%rd65+4];
	st.global.u32 	[%rd66+4], %r88;
	ld.global.u8 	%rs55, [%rd65];
	st.global.u8 	[%rd66], %rs55;
	ld.global.u8 	%rs56, [%rd65+8];
	st.global.u8 	[%rd66+8], %rs56;
	ld.global.u32 	%r89, [%rd65+1540];
	st.global.u32 	[%rd66+1540], %r89;
	ld.global.u8 	%rs57, [%rd65+1536];
	st.global.u8 	[%rd66+1536], %rs57;
	ld.global.u8 	%rs58, [%rd65+1544];
	st.global.u8 	[%rd66+1544], %rs58;
	add.s32 	%r99, %r99, 2;
$L__BB10_55:
	and.b32  	%r90, %r40, 1;
	setp.eq.b32 	%p35, %r90, 1;
	not.pred 	%p36, %p35;
	@%p36 bra 	$L__BB10_57;
	shl.b32 	%r91, %r99, 7;
	add.s32 	%r92, %r91, %r4;
	mul.wide.s32 	%rd67, %r92, 12;
	add.s64 	%rd68, %rd7, %rd67;
	add.s64 	%rd69, %rd8, %rd67;
	ld.global.u32 	%r93, [%rd68+4];
	st.global.u32 	[%rd69+4], %r93;
	ld.global.u8 	%rs59, [%rd68];
	st.global.u8 	[%rd69], %rs59;
	ld.global.u8 	%rs60, [%rd68+8];
	st.global.u8 	[%rd69+8], %rs60;
$L__BB10_57:
	ret;

}
	// .globl	_ZN3cub18CUB_300001_SM_10006detail9transform16transform_kernelINS2_10policy_hubILb1EN4cuda3std3__45tupleIJN6thrust24THRUST_300001_SM_1000_NS7pointerI5SpaceNSA_8cuda_cub3tagENSA_11use_defaultESF_EEEEEE10policy1000EiNS7_10__identityENSA_6detail15normal_iteratorINSA_10device_ptrISC_EEEEJPSC_EEEvT0_iT1_T2_DpNS2_10kernel_argIT3_EE
.visible .entry _ZN3cub18CUB_300001_SM_10006detail9transform16transform_kernelINS2_10policy_hubILb1EN4cuda3std3__45tupleIJN6thrust24THRUST_300001_SM_1000_NS7pointerI5SpaceNSA_8cuda_cub3tagENSA_11use_defaultESF_EEEEEE10policy1000EiNS7_10__identityENSA_6detail15normal_iteratorINSA_10device_ptrISC_EEEEJPSC_EEEvT0_iT1_T2_DpNS2_10kernel_argIT3_EE(
	.param .u32 _ZN3cub18CUB_300001_SM_10006detail9transform16transform_kernelINS2_10policy_hubILb1EN4cuda3std3__45tupleIJN6thrust24THRUST_300001_SM_1000_NS7pointerI5SpaceNSA_8cuda_cub3tagENSA_11use_defaultESF_EEEEEE10policy1000EiNS7_10__identityENSA_6detail15normal_iteratorINSA_10device_ptrISC_EEEEJPSC_EEEvT0_iT1_T2_DpNS2_10kernel_argIT3_EE_param_0,
	.param .u32 _ZN3cub18CUB_300001_SM_10006detail9transform16transform_kernelINS2_10policy_hubILb1EN4cuda3std3__45tupleIJN6thrust24THRUST_300001_SM_1000_NS7pointerI5SpaceNSA_8cuda_cub3tagENSA_11use_defaultESF_EEEEEE10policy1000EiNS7_10__identityENSA_6detail15normal_iteratorINSA_10device_ptrISC_EEEEJPSC_EEEvT0_iT1_T2_DpNS2_10kernel_argIT3_EE_param_1,
	.param .align 1 .b8 _ZN3cub18CUB_300001_SM_10006detail9transform16transform_kernelINS2_10policy_hubILb1EN4cuda3std3__45tupleIJN6thrust24THRUST_300001_SM_1000_NS7pointerI5SpaceNSA_8cuda_cub3tagENSA_11use_defaultESF_EEEEEE10policy1000EiNS7_10__identityENSA_6detail15normal_iteratorINSA_10device_ptrISC_EEEEJPSC_EEEvT0_iT1_T2_DpNS2_10kernel_argIT3_EE_param_2[1],
	.param .align 8 .b8 _ZN3cub18CUB_300001_SM_10006detail9transform16transform_kernelINS2_10policy_hubILb1EN4cuda3std3__45tupleIJN6thrust24THRUST_300001_SM_1000_NS7pointerI5SpaceNSA_8cuda_cub3tagENSA_11use_defaultESF_EEEEEE10policy1000EiNS7_10__identityENSA_6detail15normal_iteratorINSA_10device_ptrISC_EEEEJPSC_EEEvT0_iT1_T2_DpNS2_10kernel_argIT3_EE_param_3[8],
	.param .align 8 .b8 _ZN3cub18CUB_300001_SM_10006detail9transform16transform_kernelINS2_10policy_hubILb1EN4cuda3std3__45tupleIJN6thrust24THRUST_300001_SM_1000_NS7pointerI5SpaceNSA_8cuda_cub3tagENSA_11use_defaultESF_EEEEEE10policy1000EiNS7_10__identityENSA_6detail15normal_iteratorINSA_10device_ptrISC_EEEEJPSC_EEEvT0_iT1_T2_DpNS2_10kernel_argIT3_EE_param_4[16]
)
.maxntid 128
{
	.reg .pred 	%p<37>;
	.reg .b16 	%rs<61>;
	.reg .b32 	%r<107>;
	.reg .b64 	%rd<67>;

	ld.param.u32 	%r43, [_ZN3cub18CUB_300001_SM_10006detail9transform16transform_kernelINS2_10policy_hubILb1EN4cuda3std3__45tupleIJN6thrust24THRUST_300001_SM_1000_NS7pointerI5SpaceNSA_8cuda_cub3tagENSA_11use_defaultESF_EEEEEE10policy1000EiNS7_10__identityENSA_6detail15normal_iteratorINSA_10device_ptrISC_EEEEJPSC_EEEvT0_iT1_T2_DpNS2_10kernel_argIT3_EE_param_0];
	ld.param.u64 	%rd17, [_ZN3cub18CUB_300001_SM_10006detail9transform16transform_kernelINS2_10policy_hubILb1EN4cuda3std3__45tupleIJN6thrust24THRUST_300001_SM_1000_NS7pointerI5SpaceNSA_8cuda_cub3tagENSA_11use_defaultESF_EEEEEE10policy1000EiNS7_10__identityENSA_6detail15normal_iteratorINSA_10device_ptrISC_EEEEJPSC_EEEvT0_iT1_T2_DpNS2_10kernel_argIT3_EE_param_4];
	ld.param.u64 	%rd18, [_ZN3cub18CUB_300001_SM_10006detail9transform16transform_kernelINS2_10policy_hubILb1EN4cuda3std3__45tupleIJN6thrust24THRUST_300001_SM_1000_NS7pointerI5SpaceNSA_8cuda_cub3tagENSA_11use_defaultESF_EEEEEE10policy1000EiNS7_10__identityENSA_6detail15normal_iteratorINSA_10device_ptrISC_EEEEJPSC_EEEvT0_iT1_T2_DpNS2_10kernel_argIT3_EE_param_3];
	ld.param.u32 	%r42, [_ZN3cub18CUB_300001_SM_10006detail9transform16transform_kernelINS2_10policy_hubILb1EN4cuda3std3__45tupleIJN6thrust24THRUST_300001_SM_1000_NS7pointerI5SpaceNSA_8cuda_cub3tagENSA_11use_defaultESF_EEEEEE10policy1000EiNS7_10__identityENSA_6detail15normal_iteratorINSA_10device_ptrISC_EEEEJPSC_EEEvT0_iT1_T2_DpNS2_10kernel_argIT3_EE_param_1];
	cvta.to.global.u64 	%rd1, %rd18;
	cvta.to.global.u64 	%rd2, %rd17;
	shl.b32 	%r1, %r42, 7;
	mov.u32 	%r44, %ctaid.x;
	mul.lo.s32 	%r2, %r1, %r44;
	sub.s32 	%r3, %r43, %r2;
	min.s32 	%r4, %r1, %r3;
	mul.lo.s32 	%r5, %r4, 12;
	mov.u32 	%r6, %tid.x;
	shl.b32 	%r97, %r6, 7;
	setp.ge.s32 	%p1, %r97, %r5;
	@%p1 bra 	$L__BB11_3;
	mul.wide.u32 	%rd19, %r6, 128;
	add.s64 	%rd20, %rd2, %rd19;
	mul.wide.s32 	%rd21, %r2, 12;
	add.s64 	%rd65, %rd20, %rd21;
$L__BB11_2:
	.pragma "nounroll";
	// begin inline asm
	prefetch.global.L2 [%rd65];
	// end inline asm
	add.s32 	%r97, %r97, 16384;
	add.s64 	%rd65, %rd65, 16384;
	setp.lt.s32 	%p2, %r97, %r5;
	@%p2 bra 	$L__BB11_2;
$L__BB11_3:
	mul.wide.s32 	%rd66, %r2, 12;
	add.s64 	%rd6, %rd2, %rd66;
	add.s64 	%rd7, %rd1, %rd66;
	setp.gt.s32 	%p3, %r1, %r3;
	@%p3 bra 	$L__BB11_16;
	setp.lt.s32 	%p4, %r42, 1;
	@%p4 bra 	$L__BB11_57;
	and.b32  	%r10, %r42, 7;
	setp.lt.u32 	%p5, %r42, 8;
	mov.b32 	%r104, 0;
	@%p5 bra 	$L__BB11_8;
	and.b32  	%r104, %r42, 2147483640;
	neg.s32 	%r99, %r104;
	mul.wide.u32 	%rd24, %r6, 12;
	add.s64 	%rd8, %rd1, %rd24;
	add.s64 	%rd10, %rd2, %rd24;
	add.s64 	%rd25, %rd66, 4612;
	add.s64 	%rd11, %rd2, %rd25;
	add.s32 	%r98, %r6, 128;
	add.s64 	%rd12, %rd1, %rd25;
$L__BB11_7:
	.pragma "nounroll";
	mul.wide.s32 	%rd26, %r98, 12;
	add.s64 	%rd27, %rd11, %rd26;
	add.s64 	%rd28, %rd12, %rd26;
	add.s64 	%rd29, %rd10, %rd66;
	add.s64 	%rd30, %rd8, %rd66;
	ld.global.u32 	%r46, [%rd29+4];
	st.global.u32 	[%rd30+4], %r46;
	ld.global.u8 	%rs1, [%rd29];
	st.global.u8 	[%rd30], %rs1;
	ld.global.u8 	%rs2, [%rd29+8];
	st.global.u8 	[%rd30+8], %rs2;
	ld.global.u32 	%r47, [%rd27+-4608];
	st.global.u32 	[%rd28+-4608], %r47;
	ld.global.u8 	%rs3, [%rd27+-4612];
	st.global.u8 	[%rd28+-4612], %rs3;
	ld.global.u8 	%rs4, [%rd27+-4604];
	st.global.u8 	[%rd28+-4604], %rs4;
	ld.global.u32 	%r48, [%rd27+-3072];
	st.global.u32 	[%rd28+-3072], %r48;
	ld.global.u8 	%rs5, [%rd27+-3076];
	st.global.u8 	[%rd28+-3076], %rs5;
	ld.global.u8 	%rs6, [%rd27+-3068];
	st.global.u8 	[%rd28+-3068], %rs6;
	ld.global.u32 	%r49, [%rd27+-1536];
	st.global.u32 	[%rd28+-1536], %r49;
	ld.global.u8 	%rs7, [%rd27+-1540];
	st.global.u8 	[%rd28+-1540], %rs7;
	ld.global.u8 	%rs8, [%rd27+-1532];
	st.global.u8 	[%rd28+-1532], %rs8;
	ld.global.u32 	%r50, [%rd27];
	st.global.u32 	[%rd28], %r50;
	ld.global.u8 	%rs9, [%rd27+-4];
	st.global.u8 	[%rd28+-4], %rs9;
	ld.global.u8 	%rs10, [%rd27+4];
	st.global.u8 	[%rd28+4], %rs10;
	ld.global.u32 	%r51, [%rd27+1536];
	st.global.u32 	[%rd28+1536], %r51;
	ld.global.u8 	%rs11, [%rd27+1532];
	st.global.u8 	[%rd28+1532], %rs11;
	ld.global.u8 	%rs12, [%rd27+1540];
	st.global.u8 	[%rd28+1540], %rs12;
	ld.global.u32 	%r52, [%rd27+3072];
	st.global.u32 	[%rd28+3072], %r52;
	ld.global.u8 	%rs13, [%rd27+3068];
	st.global.u8 	[%rd28+3068], %rs13;
	ld.global.u8 	%rs14, [%rd27+3076];
	st.global.u8 	[%rd28+3076], %rs14;
	ld.global.u32 	%r53, [%rd27+4608];
	st.global.u32 	[%rd28+4608], %r53;
	ld.global.u8 	%rs15, [%rd27+4604];
	st.global.u8 	[%rd28+4604], %rs15;
	ld.global.u8 	%rs16, [%rd27+4612];
	st.global.u8 	[%rd28+4612], %rs16;
	add.s32 	%r99, %r99, 8;
	add.s64 	%rd66, %rd66, 12288;
	add.s32 	%r98, %r98, 1024;
	setp.eq.s32 	%p6, %r99, 0;
	@%p6 bra 	$L__BB11_8;
	bra.uni 	$L__BB11_7;
$L__BB11_8:
	setp.eq.s32 	%p7, %r10, 0;
	@%p7 bra 	$L__BB11_57;
	and.b32  	%r37, %r42, 3;
	setp.lt.u32 	%p8, %r10, 4;
	@%p8 bra 	$L__BB11_11;
	shl.b32 	%r54, %r104, 7;
	add.s32 	%r55, %r54, %r6;
	mul.wide.s32 	%rd31, %r55, 12;
	add.s64 	%rd32, %rd6, %rd31;
	add.s64 	%rd33, %rd7, %rd31;
	ld.global.u32 	%r56, [%rd32+4];
	st.global.u32 	[%rd33+4], %r56;
	ld.global.u8 	%rs17, [%rd32];
	st.global.u8 	[%rd33], %rs17;
	ld.global.u8 	%rs18, [%rd32+8];
	st.global.u8 	[%rd33+8], %rs18;
	ld.global.u32 	%r57, [%rd32+1540];
	st.global.u32 	[%rd33+1540], %r57;
	ld.global.u8 	%rs19, [%rd32+1536];
	st.global.u8 	[%rd33+1536], %rs19;
	ld.global.u8 	%rs20, [%rd32+1544];
	st.global.u8 	[%rd33+1544], %rs20;
	ld.global.u32 	%r58, [%rd32+3076];
	st.global.u32 	[%rd33+3076], %r58;
	ld.global.u8 	%rs21, [%rd32+3072];
	st.global.u8 	[%rd33+3072], %rs21;
	ld.global.u8 	%rs22, [%rd32+3080];
	st.global.u8 	[%rd33+3080], %rs22;
	ld.global.u32 	%r59, [%rd32+4612];
	st.global.u32 	[%rd33+4612], %r59;
	ld.global.u8 	%rs23, [%rd32+4608];
	st.global.u8 	[%rd33+4608], %rs23;
	ld.global.u8 	%rs24, [%rd32+4616];
	st.global.u8 	[%rd33+4616], %rs24;
	add.s32 	%r104, %r104, 4;
$L__BB11_11:
	setp.eq.s32 	%p9, %r37, 0;
	@%p9 bra 	$L__BB11_57;
	setp.eq.s32 	%p10, %r37, 1;
	@%p10 bra 	$L__BB11_14;
	shl.b32 	%r60, %r104, 7;
	add.s32 	%r61, %r60, %r6;
	mul.wide.s32 	%rd34, %r61, 12;
	add.s64 	%rd35, %rd6, %rd34;
	add.s64 	%rd36, %rd7, %rd34;
	ld.global.u32 	%r62, [%rd35+4];
	st.global.u32 	[%rd36+4], %r62;
	ld.global.u8 	%rs25, [%rd35];
	st.global.u8 	[%rd36], %rs25;
	ld.global.u8 	%rs26, [%rd35+8];
	st.global.u8 	[%rd36+8], %rs26;
	ld.global.u32 	%r63, [%rd35+1540];
	st.global.u32 	[%rd36+1540], %r63;
	ld.global.u8 	%rs27, [%rd35+1536];
	st.global.u8 	[%rd36+1536], %rs27;
	ld.global.u8 	%rs28, [%rd35+1544];
	st.global.u8 	[%rd36+1544], %rs28;
	add.s32 	%r104, %r104, 2;
$L__BB11_14:
	and.b32  	%r64, %r42, 1;
	setp.eq.b32 	%p11, %r64, 1;
	not.pred 	%p12, %p11;
	@%p12 bra 	$L__BB11_57;
	shl.b32 	%r65, %r104, 7;
	add.s32 	%r66, %r65, %r6;
	mul.wide.s32 	%rd37, %r66, 12;
	add.s64 	%rd38, %rd6, %rd37;
	add.s64 	%rd39, %rd7, %rd37;
	ld.global.u32 	%r67, [%rd38+4];
	st.global.u32 	[%rd39+4], %r67;
	ld.global.u8 	%rs29, [%rd38];
	st.global.u8 	[%rd39], %rs29;
	ld.global.u8 	%rs30, [%rd38+8];
	st.global.u8 	[%rd39+8], %rs30;
	bra.uni 	$L__BB11_57;
$L__BB11_16:
	setp.lt.s32 	%p13, %r42, 1;
	@%p13 bra 	$L__BB11_57;
	and.b32  	%r14, %r42, 7;
	setp.lt.u32 	%p14, %r42, 8;
	mov.b32 	%r101, 0;
	@%p14 bra 	$L__BB11_36;
	and.b32  	%r101, %r42, 2147483640;
	mov.b32 	%r100, 0;
$L__BB11_19:
	.pragma "nounroll";
	shl.b32 	%r70, %r100, 7;
	add.s32 	%r21, %r70, %r6;
	setp.ge.s32 	%p15, %r21, %r4;
	@%p15 bra 	$L__BB11_21;
	mul.wide.u32 	%rd40, %r21, 12;
	add.s64 	%rd41, %rd6, %rd40;
	add.s64 	%rd42, %rd7, %rd40;
	ld.global.u32 	%r71, [%rd41+4];
	st.global.u32 	[%rd42+4], %r71;
	ld.global.u8 	%rs31, [%rd41];
	st.global.u8 	[%rd42], %rs31;
	ld.global.u8 	%rs32, [%rd41+8];
	st.global.u8 	[%rd42+8], %rs32;
$L__BB11_21:
	add.s32 	%r72, %r21, 128;
	setp.ge.s32 	%p16, %r72, %r4;
	mul.wide.s32 	%rd43, %r72, 12;
	add.s64 	%rd15, %rd6, %rd43;
	add.s64 	%rd16, %rd7, %rd43;
	@%p16 bra 	$L__BB11_23;
	ld.global.u32 	%r73, [%rd15+4];
	st.global.u32 	[%rd16+4], %r73;
	ld.global.u8 	%rs33, [%rd15];
	st.global.u8 	[%rd16], %rs33;
	ld.global.u8 	%rs34, [%rd15+8];
	st.global.u8 	[%rd16+8], %rs34;
$L__BB11_23:
	add.s32 	%r74, %r21, 256;
	setp.ge.s32 	%p17, %r74, %r4;
	@%p17 bra 	$L__BB11_25;
	ld.global.u32 	%r75, [%rd15+1540];
	st.global.u32 	[%rd16+1540], %r75;
	ld.global.u8 	%rs35, [%rd15+1536];
	st.global.u8 	[%rd16+1536], %rs35;
	ld.global.u8 	%rs36, [%rd15+1544];
	st.global.u8 	[%rd16+1544], %rs36;
$L__BB11_25:
	add.s32 	%r76, %r21, 384;
	setp.ge.s32 	%p18, %r76, %r4;
	@%p18 bra 	$L__BB11_27;
	ld.global.u32 	%r77, [%rd15+3076];
	st.global.u32 	[%rd16+3076], %r77;
	ld.global.u8 	%rs37, [%rd15+3072];
	st.global.u8 	[%rd16+3072], %rs37;
	ld.global.u8 	%rs38, [%rd15+3080];
	st.global.u8 	[%rd16+3080], %rs38;
$L__BB11_27:
	add.s32 	%r78, %r21, 512;
	setp.ge.s32 	%p19, %r78, %r4;
	@%p19 bra 	$L__BB11_29;
	ld.global.u32 	%r79, [%rd15+4612];
	st.global.u32 	[%rd16+4612], %r79;
	ld.global.u8 	%rs39, [%rd15+4608];
	st.global.u8 	[%rd16+4608], %rs39;
	ld.global.u8 	%rs40, [%rd15+4616];
	st.global.u8 	[%rd16+4616], %rs40;
$L__BB11_29:
	add.s32 	%r80, %r21, 640;
	setp.ge.s32 	%p20, %r80, %r4;
	@%p20 bra 	$L__BB11_31;
	ld.global.u32 	%r81, [%rd15+6148];
	st.global.u32 	[%rd16+6148], %r81;
	ld.global.u8 	%rs41, [%rd15+6144];
	st.global.u8 	[%rd16+6144], %rs41;
	ld.global.u8 	%rs42, [%rd15+6152];
	st.global.u8 	[%rd16+6152], %rs42;
$L__BB11_31:
	add.s32 	%r82, %r21, 768;
	setp.ge.s32 	%p21, %r82, %r4;
	@%p21 bra 	$L__BB11_33;
	ld.global.u32 	%r83, [%rd15+7684];
	st.global.u32 	[%rd16+7684], %r83;
	ld.global.u8 	%rs43, [%rd15+7680];
	st.global.u8 	[%rd16+7680], %rs43;
	ld.global.u8 	%rs44, [%rd15+7688];
	st.global.u8 	[%rd16+7688], %rs44;
$L__BB11_33:
	add.s32 	%r84, %r21, 896;
	setp.ge.s32 	%p22, %r84, %r4;
	@%p22 bra 	$L__BB11_35;
	ld.global.u32 	%r85, [%rd15+9220];
	st.global.u32 	[%rd16+9220], %r85;
	ld.global.u8 	%rs45, [%rd15+9216];
	st.global.u8 	[%rd16+9216], %rs45;
	ld.global.u8 	%rs46, [%rd15+9224];
	st.global.u8 	[%rd16+9224], %rs46;
$L__BB11_35:
	add.s32 	%r100, %r100, 8;
	setp.ne.s32 	%p23, %r100, %r101;
	@%p23 bra 	$L__BB11_19;
$L__BB11_36:
	setp.eq.s32 	%p24, %r14, 0;
	@%p24 bra 	$L__BB11_57;
	and.b32  	%r24, %r42, 3;
	setp.lt.u32 	%p25, %r14, 4;
	@%p25 bra 	$L__BB11_47;
	shl.b32 	%r86, %r101, 7;
	add.s32 	%r25, %r86, %r6;
	setp.ge.s32 	%p26, %r25, %r4;
	@%p26 bra 	$L__BB11_40;
	mul.wide.s32 	%rd44, %r25, 12;
	add.s64 	%rd45, %rd6, %rd44;
	add.s64 	%rd46, %rd7, %rd44;
	ld.global.u32 	%r87, [%rd45+4];
	st.global.u32 	[%rd46+4], %r87;
	ld.global.u8 	%rs47, [%rd45];
	st.global.u8 	[%rd46], %rs47;
	ld.global.u8 	%rs48, [%rd45+8];
	st.global.u8 	[%rd46+8], %rs48;
$L__BB11_40:
	add.s32 	%r26, %r25, 128;
	setp.ge.s32 	%p27, %r26, %r4;
	@%p27 bra 	$L__BB11_42;
	mul.wide.s32 	%rd47, %r26, 12;
	add.s64 	%rd48, %rd6, %rd47;
	add.s64 	%rd49, %rd7, %rd47;
	ld.global.u32 	%r88, [%rd48+4];
	st.global.u32 	[%rd49+4], %r88;
	ld.global.u8 	%rs49, [%rd48];
	st.global.u8 	[%rd49], %rs49;
	ld.global.u8 	%rs50, [%rd48+8];
	st.global.u8 	[%rd49+8], %rs50;
$L__BB11_42:
	add.s32 	%r27, %r25, 256;
	setp.ge.s32 	%p28, %r27, %r4;
	@%p28 bra 	$L__BB11_44;
	mul.wide.s32 	%rd50, %r27, 12;
	add.s64 	%rd51, %rd6, %rd50;
	add.s64 	%rd52, %rd7, %rd50;
	ld.global.u32 	%r89, [%rd51+4];
	st.global.u32 	[%rd52+4], %r89;
	ld.global.u8 	%rs51, [%rd51];
	st.global.u8 	[%rd52], %rs51;
	ld.global.u8 	%rs52, [%rd51+8];
	st.global.u8 	[%rd52+8], %rs52;
$L__BB11_44:
	add.s32 	%r28, %r25, 384;
	setp.ge.s32 	%p29, %r28, %r4;
	@%p29 bra 	$L__BB11_46;
	mul.wide.s32 	%rd53, %r28, 12;
	add.s64 	%rd54, %rd6, %rd53;
	add.s64 	%rd55, %rd7, %rd53;
	ld.global.u32 	%r90, [%rd54+4];
	st.global.u32 	[%rd55+4], %r90;
	ld.global.u8 	%rs53, [%rd54];
	st.global.u8 	[%rd55], %rs53;
	ld.global.u8 	%rs54, [%rd54+8];
	st.global.u8 	[%rd55+8], %rs54;
$L__BB11_46:
	add.s32 	%r101, %r101, 4;
$L__BB11_47:
	setp.eq.s32 	%p30, %r24, 0;
	@%p30 bra 	$L__BB11_57;
	setp.eq.s32 	%p31, %r24, 1;
	@%p31 bra 	$L__BB11_54;
	shl.b32 	%r91, %r101, 7;
	add.s32 	%r31, %r91, %r6;
	setp.ge.s32 	%p32, %r31, %r4;
	@%p32 bra 	$L__BB11_51;
	mul.wide.s32 	%rd56, %r31, 12;
	add.s64 	%rd57, %rd6, %rd56;
	add.s64 	%rd58, %rd7, %rd56;
	ld.global.u32 	%r92, [%rd57+4];
	st.global.u32 	[%rd58+4], %r92;
	ld.global.u8 	%rs55, [%rd57];
	st.global.u8 	[%rd58], %rs55;
	ld.global.u8 	%rs56, [%rd57+8];
	st.global.u8 	[%rd58+8], %rs56;
$L__BB11_51:
	add.s32 	%r32, %r31, 128;
	setp.ge.s32 	%p33, %r32, %r4;
	@%p33 bra 	$L__BB11_53;
	mul.wide.s32 	%rd59, %r32, 12;
	add.s64 	%rd60, %rd6, %rd59;
	add.s64 	%rd61, %rd7, %rd59;
	ld.global.u32 	%r93, [%rd60+4];
	st.global.u32 	[%rd61+4], %r93;
	ld.global.u8 	%rs57, [%rd60];
	st.global.u8 	[%rd61], %rs57;
	ld.global.u8 	%rs58, [%rd60+8];
	st.global.u8 	[%rd61+8], %rs58;
$L__BB11_53:
	add.s32 	%r101, %r101, 2;
$L__BB11_54:
	and.b32  	%r94, %r42, 1;
	setp.eq.b32 	%p34, %r94, 1;
	not.pred 	%p35, %p34;
	@%p35 bra 	$L__BB11_57;
	shl.b32 	%r95, %r101, 7;
	add.s32 	%r35, %r95, %r6;
	setp.ge.s32 	%p36, %r35, %r4;
	@%p36 bra 	$L__BB11_57;
	mul.wide.s32 	%rd62, %r35, 12;
	add.s64 	%rd63, %rd6, %rd62;
	add.s64 	%rd64, %rd7, %rd62;
	ld.global.u32 	%r96, [%rd63+4];
	st.global.u32 	[%rd64+4], %r96;
	ld.global.u8 	%rs59, [%rd63];
	st.global.u8 	[%rd64], %rs59;
	ld.global.u8 	%rs60, [%rd63+8];
	st.global.u8 	[%rd64+8], %rs60;
$L__BB11_57:
	ret;

}
	// .globl	_ZN3cub18CUB_300001_SM_10006detail9transform16transform_kernelINS2_10policy_hubILb1EN4cuda3std3__45tupleIJN6thrust24THRUST_300001_SM_1000_NS7pointerI5SpaceNSA_8cuda_cub3tagENSA_11use_defaultESF_EEEEEE10policy1000ElNS7_10__identityENSA_6detail15normal_iteratorINSA_10device_ptrISC_EEEEJPSC_EEEvT0_iT1_T2_DpNS2_10kernel_argIT3_EE
.visible .entry _ZN3cub18CUB_300001_SM_10006detail9transform16transform_kernelINS2_10policy_hubILb1EN4cuda3std3__45tupleIJN6thrust24THRUST_300001_SM_1000_NS7pointerI5SpaceNSA_8cuda_cub3tagENSA_11use_defaultESF_EEEEEE10policy1000ElNS7_10__identityENSA_6detail15normal_iteratorINSA_10device_ptrISC_EEEEJPSC_EEEvT0_iT1_T2_DpNS2_10kernel_argIT3_EE(
	.param .u64 _ZN3cub18CUB_300001_SM_10006detail9transform16transform_kernelINS2_10policy_hubILb1EN4cuda3std3__45tupleIJN6thrust24THRUST_300001_SM_1000_NS7pointerI5SpaceNSA_8cuda_cub3tagENSA_11use_defaultESF_EEEEEE10policy1000ElNS7_10__identityENSA_6detail15normal_iteratorINSA_10device_ptrISC_EEEEJPSC_EEEvT0_iT1_T2_DpNS2_10kernel_argIT3_EE_param_0,
	.param .u32 _ZN3cub18CUB_300001_SM_10006detail9transform16transform_kernelINS2_10policy_hubILb1EN4cuda3std3__45tupleIJN6thrust24THRUST_300001_SM_1000_NS7pointerI5SpaceNSA_8cuda_cub3tagENSA_11use_defaultESF_EEEEEE10policy1000ElNS7_10__identityENSA_6detail15normal_iteratorINSA_10device_ptrISC_EEEEJPSC_EEEvT0_iT1_T2_DpNS2_10kernel_argIT3_EE_param_1,
	.param .align 1 .b8 _ZN3cub18CUB_300001_SM_10006detail9transform16transform_kernelINS2_10policy_hubILb1EN4cuda3std3__45tupleIJN6thrust24THRUST_300001_SM_1000_NS7pointerI5SpaceNSA_8cuda_cub3tagENSA_11use_defaultESF_EEEEEE10policy1000ElNS7_10__identityENSA_6detail15normal_iteratorINSA_10device_ptrISC_EEEEJPSC_EEEvT0_iT1_T2_DpNS2_10kernel_argIT3_EE_param_2[1],
	.param .align 8 .b8 _ZN3cub18CUB_300001_SM_10006detail9transform16transform_kernelINS2_10policy_hubILb1EN4cuda3std3__45tupleIJN6thrust24THRUST_300001_SM_1000_NS7pointerI5SpaceNSA_8cuda_cub3tagENSA_11use_defaultESF_EEEEEE10policy1000ElNS7_10__identityENSA_6detail15normal_iteratorINSA_10device_ptrISC_EEEEJPSC_EEEvT0_iT1_T2_DpNS2_10kernel_argIT3_EE_param_3[8],
	.param .align 8 .b8 _ZN3cub18CUB_300001_SM_10006detail9transform16transform_kernelINS2_10policy_hubILb1EN4cuda3std3__45tupleIJN6thrust24THRUST_300001_SM_1000_NS7pointerI5SpaceNSA_8cuda_cub3tagENSA_11use_defaultESF_EEEEEE10policy1000ElNS7_10__identityENSA_6detail15normal_iteratorINSA_10device_ptrISC_EEEEJPSC_EEEvT0_iT1_T2_DpNS2_10kernel_argIT3_EE_param_4[16]
)
.maxntid 128
{
	.reg .pred 	%p<37>;
	.reg .b16 	%rs<61>;
	.reg .b32 	%r<104>;
	.reg .b64 	%rd<72>;

	ld.param.u64 	%rd18, [_ZN3cub18CUB_300001_SM_10006detail9transform16transform_kernelINS2_10policy_hubILb1EN4cuda3std3__45tupleIJN6thrust24THRUST_300001_SM_1000_NS7pointerI5SpaceNSA_8cuda_cub3tagENSA_11use_defaultESF_EEEEEE10policy1000ElNS7_10__identityENSA_6detail15normal_iteratorINSA_10device_ptrISC_EEEEJPSC_EEEvT0_iT1_T2_DpNS2_10kernel_argIT3_EE_param_0];
	ld.param.u64 	%rd19, [_ZN3cub18CUB_300001_SM_10006detail9transform16transform_kernelINS2_10policy_hubILb1EN4cuda3std3__45tupleIJN6thrust24THRUST_300001_SM_1000_NS7pointerI5SpaceNSA_8cuda_cub3tagENSA_11use_defaultESF_EEEEEE10policy1000ElNS7_10__identityENSA_6detail15normal_iteratorINSA_10device_ptrISC_EEEEJPSC_EEEvT0_iT1_T2_DpNS2_10kernel_argIT3_EE_param_4];
	ld.param.u64 	%rd20, [_ZN3cub18CUB_300001_SM_10006detail9transform16transform_kernelINS2_10policy_hubILb1EN4cuda3std3__45tupleIJN6thrust24THRUST_300001_SM_1000_NS7pointerI5SpaceNSA_8cuda_cub3tagENSA_11use_defaultESF_EEEEEE10policy1000ElNS7_10__identityENSA_6detail15normal_iteratorINSA_10device_ptrISC_EEEEJPSC_EEEvT0_iT1_T2_DpNS2_10kernel_argIT3_EE_param_3];
	ld.param.u32 	%r40, [_ZN3cub18CUB_300001_SM_10006detail9transform16transform_kernelINS2_10policy_hubILb1EN4cuda3std3__45tupleIJN6thrust24THRUST_300001_SM_1000_NS7pointerI5SpaceNSA_8cuda_cub3tagENSA_11use_defaultESF_EEEEEE10policy1000ElNS7_10__identityENSA_6detail15normal_iteratorINSA_10device_ptrISC_EEEEJPSC_EEEvT0_iT1_T2_DpNS2_10kernel_argIT3_EE_param_1];
	cvta.to.global.u64 	%rd1, %rd20;
	cvta.to.global.u64 	%rd2, %rd19;
	shl.b32 	%r1, %r40, 7;
	mov.u32 	%r41, %ctaid.x;
	cvt.u64.u32 	%rd21, %r41;
	cvt.s64.s32 	%rd22, %r1;
	mul.lo.s64 	%rd3, %rd22, %rd21;
	sub.s64 	%rd23, %rd18, %rd3;
	min.s64 	%rd24, %rd23, %rd22;
	cvt.u32.u64 	%r2, %rd24;
	mul.lo.s32 	%r3, %r2, 12;
	mov.u32 	%r4, %tid.x;
	shl.b32 	%r94, %r4, 7;
	setp.ge.s32 	%p1, %r94, %r3;
	@%p1 bra 	$L__BB12_3;
	mad.lo.s64 	%rd25, %rd3, 12, %rd2;
	mul.wide.u32 	%rd26, %r4, 128;
	add.s64 	%rd70, %rd25, %rd26;
$L__BB12_2:
	.pragma "nounroll";
	// begin inline asm
	prefetch.global.L2 [%rd70];
	// end inline asm
	add.s32 	%r94, %r94, 16384;
	add.s64 	%rd70, %rd70, 16384;
	setp.lt.s32 	%p2, %r94, %r3;
	@%p2 bra 	$L__BB12_2;
$L__BB12_3:
	mul.lo.s64 	%rd71, %rd3, 12;
	add.s64 	%rd7, %rd2, %rd71;
	add.s64 	%rd8, %rd1, %rd71;
	setp.eq.s32 	%p3, %r1, %r2;
	@%p3 bra 	$L__BB12_45;
	setp.lt.s32 	%p4, %r40, 1;
	@%p4 bra 	$L__BB12_57;
	and.b32  	%r8, %r40, 7;
	setp.lt.u32 	%p5, %r40, 8;
	mov.b32 	%r101, 0;
	@%p5 bra 	$L__BB12_24;
	and.b32  	%r101, %r40, 2147483640;
	mov.b32 	%r97, 0;
$L__BB12_7:
	.pragma "nounroll";
	shl.b32 	%r44, %r97, 7;
	add.s32 	%r19, %r44, %r4;
	setp.ge.s32 	%p6, %r19, %r2;
	@%p6 bra 	$L__BB12_9;
	mul.wide.u32 	%rd29, %r19, 12;
	add.s64 	%rd30, %rd7, %rd29;
	add.s64 	%rd31, %rd8, %rd29;
	ld.global.u32 	%r45, [%rd30+4];
	st.global.u32 	[%rd31+4], %r45;
	ld.global.u8 	%rs1, [%rd30];
	st.global.u8 	[%rd31], %rs1;
	ld.global.u8 	%rs2, [%rd30+8];
	st.global.u8 	[%rd31+8], %rs2;
$L__BB12_9:
	add.s32 	%r46, %r19, 128;
	setp.ge.s32 	%p7, %r46, %r2;
	mul.wide.s32 	%rd32, %r46, 12;
	add.s64 	%rd16, %rd7, %rd32;
	add.s64 	%rd17, %rd8, %rd32;
	@%p7 bra 	$L__BB12_11;
	ld.global.u32 	%r47, [%rd16+4];
	st.global.u32 	[%rd17+4], %r47;
	ld.global.u8 	%rs3, [%rd16];
	st.global.u8 	[%rd17], %rs3;
	ld.global.u8 	%rs4, [%rd16+8];
	st.global.u8 	[%rd17+8], %rs4;
$L__BB12_11:
	add.s32 	%r48, %r19, 256;
	setp.ge.s32 	%p8, %r48, %r2;
	@%p8 bra 	$L__BB12_13;
	ld.global.u32 	%r49, [%rd16+1540];
	st.global.u32 	[%rd17+1540], %r49;
	ld.global.u8 	%rs5, [%rd16+1536];
	st.global.u8 	[%rd17+1536], %rs5;
	ld.global.u8 	%rs6, [%rd16+1544];
	st.global.u8 	[%rd17+1544], %rs6;
$L__BB12_13:
	add.s32 	%r50, %r19, 384;
	setp.ge.s32 	%p9, %r50, %r2;
	@%p9 bra 	$L__BB12_15;
	ld.global.u32 	%r51, [%rd16+3076];
	st.global.u32 	[%rd17+3076], %r51;
	ld.global.u8 	%rs7, [%rd16+3072];
	st.global.u8 	[%rd17+3072], %rs7;
	ld.global.u8 	%rs8, [%rd16+3080];
	st.global.u8 	[%rd17+3080], %rs8;
$L__BB12_15:
	add.s32 	%r52, %r19, 512;
	setp.ge.s32 	%p10, %r52, %r2;
	@%p10 bra 	$L__BB12_17;
	ld.global.u32 	%r53, [%rd16+4612];
	st.global.u32 	[%rd17+4612], %r53;
	ld.global.u8 	%rs9, [%rd16+4608];
	st.global.u8 	[%rd17+4608], %rs9;
	ld.global.u8 	%rs10, [%rd16+4616];
	st.global.u8 	[%rd17+4616], %rs10;
$L__BB12_17:
	add.s32 	%r54, %r19, 640;
	setp.ge.s32 	%p11, %r54, %r2;
	@%p11 bra 	$L__BB12_19;
	ld.global.u32 	%r55, [%rd16+6148];
	st.global.u32 	[%rd17+6148], %r55;
	ld.global.u8 	%rs11, [%rd16+6144];
	st.global.u8 	[%rd17+6144], %rs11;
	ld.global.u8 	%rs12, [%rd16+6152];
	st.global.u8 	[%rd17+6152], %rs12;
$L__BB12_19:
	add.s32 	%r56, %r19, 768;
	setp.ge.s32 	%p12, %r56, %r2;
	@%p12 bra 	$L__BB12_21;
	ld.global.u32 	%r57, [%rd16+7684];
	st.global.u32 	[%rd17+7684], %r57;
	ld.global.u8 	%rs13, [%rd16+7680];
	st.global.u8 	[%rd17+7680], %rs13;
	ld.global.u8 	%rs14, [%rd16+7688];
	st.global.u8 	[%rd17+7688], %rs14;
$L__BB12_21:
	add.s32 	%r58, %r19, 896;
	setp.ge.s32 	%p13, %r58, %r2;
	@%p13 bra 	$L__BB12_23;
	ld.global.u32 	%r59, [%rd16+9220];
	st.global.u32 	[%rd17+9220], %r59;
	ld.global.u8 	%rs15, [%rd16+9216];
	st.global.u8 	[%rd17+9216], %rs15;
	ld.global.u8 	%rs16, [%rd16+9224];
	st.global.u8 	[%rd17+9224], %rs16;
$L__BB12_23:
	add.s32 	%r97, %r97, 8;
	setp.eq.s32 	%p14, %r97, %r101;
	@%p14 bra 	$L__BB12_24;
	bra.uni 	$L__BB12_7;
$L__BB12_24:
	setp.eq.s32 	%p15, %r8, 0;
	@%p15 bra 	$L__BB12_57;
	and.b32  	%r28, %r40, 3;
	setp.lt.u32 	%p16, %r8, 4;
	@%p16 bra 	$L__BB12_35;
	shl.b32 	%r60, %r101, 7;
	add.s32 	%r29, %r60, %r4;
	setp.ge.s32 	%p17, %r29, %r2;
	@%p17 bra 	$L__BB12_28;
	mul.wide.s32 	%rd33, %r29, 12;
	add.s64 	%rd34, %rd7, %rd33;
	add.s64 	%rd35, %rd8, %rd33;
	ld.global.u32 	%r61, [%rd34+4];
	st.global.u32 	[%rd35+4], %r61;
	ld.global.u8 	%rs17, [%rd34];
	st.global.u8 	[%rd35], %rs17;
	ld.global.u8 	%rs18, [%rd34+8];
	st.global.u8 	[%rd35+8], %rs18;
$L__BB12_28:
	add.s32 	%r30, %r29, 128;
	setp.ge.s32 	%p18, %r30, %r2;
	@%p18 bra 	$L__BB12_30;
	mul.wide.s32 	%rd36, %r30, 12;
	add.s64 	%rd37, %rd7, %rd36;
	add.s64 	%rd38, %rd8, %rd36;
	ld.global.u32 	%r62, [%rd37+4];
	st.global.u32 	[%rd38+4], %r62;
	ld.global.u8 	%rs19, [%rd37];
	st.global.u8 	[%rd38], %rs19;
	ld.global.u8 	%rs20, [%rd37+8];
	st.global.u8 	[%rd38+8], %rs20;
$L__BB12_30:
	add.s32 	%r31, %r29, 256;
	setp.ge.s32 	%p19, %r31, %r2;
	@%p19 bra 	$L__BB12_32;
	mul.wide.s32 	%rd39, %r31, 12;
	add.s64 	%rd40, %rd7, %rd39;
	add.s64 	%rd41, %rd8, %rd39;
	ld.global.u32 	%r63, [%rd40+4];
	st.global.u32 	[%rd41+4], %r63;
	ld.global.u8 	%rs21, [%rd40];
	st.global.u8 	[%rd41], %rs21;
	ld.global.u8 	%rs22, [%rd40+8];
	st.global.u8 	[%rd41+8], %rs22;
$L__BB12_32:
	add.s32 	%r32, %r29, 384;
	setp.ge.s32 	%p20, %r32, %r2;
	@%p20 bra 	$L__BB12_34;
	mul.wide.s32 	%rd42, %r32, 12;
	add.s64 	%rd43, %rd7, %rd42;
	add.s64 	%rd44, %rd8, %rd42;
	ld.global.u32 	%r64, [%rd43+4];
	st.global.u32 	[%rd44+4], %r64;
	ld.global.u8 	%rs23, [%rd43];
	st.global.u8 	[%rd44], %rs23;
	ld.global.u8 	%rs24, [%rd43+8];
	st.global.u8 	[%rd44+8], %rs24;
$L__BB12_34:
	add.s32 	%r101, %r101, 4;
$L__BB12_35:
	setp.eq.s32 	%p21, %r28, 0;
	@%p21 bra 	$L__BB12_57;
	setp.eq.s32 	%p22, %r28, 1;
	@%p22 bra 	$L__BB12_42;
	shl.b32 	%r65, %r101, 7;
	add.s32 	%r35, %r65, %r4;
	setp.ge.s32 	%p23, %r35, %r2;
	@%p23 bra 	$L__BB12_39;
	mul.wide.s32 	%rd45, %r35, 12;
	add.s64 	%rd46, %rd7, %rd45;
	add.s64 	%rd47, %rd8, %rd45;
	ld.global.u32 	%r66, [%rd46+4];
	st.global.u32 	[%rd47+4], %r66;
	ld.global.u8 	%rs25, [%rd46];
	st.global.u8 	[%rd47], %rs25;
	ld.global.u8 	%rs26, [%rd46+8];
	st.global.u8 	[%rd47+8], %rs26;
$L__BB12_39:
	add.s32 	%r36, %r35, 128;
	setp.ge.s32 	%p24, %r36, %r2;
	@%p24 bra 	$L__BB12_41;
	mul.wide.s32 	%rd48, %r36, 12;
	add.s64 	%rd49, %rd7, %rd48;
	add.s64 	%rd50, %rd8, %rd48;
	ld.global.u32 	%r67, [%rd49+4];
	st.global.u32 	[%rd50+4], %r67;
	ld.global.u8 	%rs27, [%rd49];
	st.global.u8 	[%rd50], %rs27;
	ld.global.u8 	%rs28, [%rd49+8];
	st.global.u8 	[%rd50+8], %rs28;
$L__BB12_41:
	add.s32 	%r101, %r101, 2;
$L__BB12_42:
	and.b32  	%r68, %r40, 1;
	setp.eq.b32 	%p25, %r68, 1;
	not.pred 	%p26, %p25;
	@%p26 bra 	$L__BB12_57;
	shl.b32 	%r69, %r101, 7;
	add.s32 	%r39, %r69, %r4;
	setp.ge.s32 	%p27, %r39, %r2;
	@%p27 bra 	$L__BB12_57;
	mul.wide.s32 	%rd51, %r39, 12;
	add.s64 	%rd52, %rd7, %rd51;
	add.s64 	%rd53, %rd8, %rd51;
	ld.global.u32 	%r70, [%rd52+4];
	st.global.u32 	[%rd53+4], %r70;
	ld.global.u8 	%rs29, [%rd52];
	st.global.u8 	[%rd53], %rs29;
	ld.global.u8 	%rs30, [%rd52+8];
	st.global.u8 	[%rd53+8], %rs30;
	bra.uni 	$L__BB12_57;
$L__BB12_45:
	setp.lt.s32 	%p28, %r40, 1;
	@%p28 bra 	$L__BB12_57;
	and.b32  	%r10, %r40, 7;
	setp.lt.u32 	%p29, %r40, 8;
	mov.b32 	%r99, 0;
	@%p29 bra 	$L__BB12_49;
	and.b32  	%r99, %r40, 2147483640;
	neg.s32 	%r96, %r99;
	mul.wide.u32 	%rd54, %r4, 12;
	add.s64 	%rd9, %rd1, %rd54;
	add.s64 	%rd11, %rd2, %rd54;
	add.s64 	%rd55, %rd71, 4612;
	add.s64 	%rd12, %rd2, %rd55;
	add.s32 	%r95, %r4, 128;
	add.s64 	%rd13, %rd1, %rd55;
$L__BB12_48:
	.pragma "nounroll";
	mul.wide.s32 	%rd56, %r95, 12;
	add.s64 	%rd57, %rd12, %rd56;
	add.s64 	%rd58, %rd13, %rd56;
	add.s64 	%rd59, %rd11, %rd71;
	add.s64 	%rd60, %rd9, %rd71;
	ld.global.u32 	%r72, [%rd59+4];
	st.global.u32 	[%rd60+4], %r72;
	ld.global.u8 	%rs31, [%rd59];
	st.global.u8 	[%rd60], %rs31;
	ld.global.u8 	%rs32, [%rd59+8];
	st.global.u8 	[%rd60+8], %rs32;
	ld.global.u32 	%r73, [%rd57+-4608];
	st.global.u32 	[%rd58+-4608], %r73;
	ld.global.u8 	%rs33, [%rd57+-4612];
	st.global.u8 	[%rd58+-4612], %rs33;
	ld.global.u8 	%rs34, [%rd57+-4604];
	st.global.u8 	[%rd58+-4604], %rs34;
	ld.global.u32 	%r74, [%rd57+-3072];
	st.global.u32 	[%rd58+-3072], %r74;
	ld.global.u8 	%rs35, [%rd57+-3076];
	st.global.u8 	[%rd58+-3076], %rs35;
	ld.global.u8 	%rs36, [%rd57+-3068];
	st.global.u8 	[%rd58+-3068], %rs36;
	ld.global.u32 	%r75, [%rd57+-1536];
	st.global.u32 	[%rd58+-1536], %r75;
	ld.global.u8 	%rs37, [%rd57+-1540];
	st.global.u8 	[%rd58+-1540], %rs37;
	ld.global.u8 	%rs38, [%rd57+-1532];
	st.global.u8 	[%rd58+-1532], %rs38;
	ld.global.u32 	%r76, [%rd57];
	st.global.u32 	[%rd58], %r76;
	ld.global.u8 	%rs39, [%rd57+-4];
	st.global.u8 	[%rd58+-4], %rs39;
	ld.global.u8 	%rs40, [%rd57+4];
	st.global.u8 	[%rd58+4], %rs40;
	ld.global.u32 	%r77, [%rd57+1536];
	st.global.u32 	[%rd58+1536], %r77;
	ld.global.u8 	%rs41, [%rd57+1532];
	st.global.u8 	[%rd58+1532], %rs41;
	ld.global.u8 	%rs42, [%rd57+1540];
	st.global.u8 	[%rd58+1540], %rs42;
	ld.global.u32 	%r78, [%rd57+3072];
	st.global.u32 	[%rd58+3072], %r78;
	ld.global.u8 	%rs43, [%rd57+3068];
	st.global.u8 	[%rd58+3068], %rs43;
	ld.global.u8 	%rs44, [%rd57+3076];
	st.global.u8 	[%rd58+3076], %rs44;
	ld.global.u32 	%r79, [%rd57+4608];
	st.global.u32 	[%rd58+4608], %r79;
	ld.global.u8 	%rs45, [%rd57+4604];
	st.global.u8 	[%rd58+4604], %rs45;
	ld.global.u8 	%rs46, [%rd57+4612];
	st.global.u8 	[%rd58+4612], %rs46;
	add.s32 	%r96, %r96, 8;
	add.s64 	%rd71, %rd71, 12288;
	add.s32 	%r95, %r95, 1024;
	setp.eq.s32 	%p30, %r96, 0;
	@%p30 bra 	$L__BB12_49;
	bra.uni 	$L__BB12_48;
$L__BB12_49:
	setp.eq.s32 	%p31, %r10, 0;
	@%p31 bra 	$L__BB12_57;
	and.b32  	%r22, %r40, 3;
	setp.lt.u32 	%p32, %r10, 4;
	@%p32 bra 	$L__BB12_52;
	shl.b32 	%r80, %r99, 7;
	add.s32 	%r81, %r80, %r4;
	mul.wide.s32 	%rd61, %r81, 12;
	add.s64 	%rd62, %rd7, %rd61;
	add.s64 	%rd63, %rd8, %rd61;
	ld.global.u32 	%r82, [%rd62+4];
	st.global.u32 	[%rd63+4], %r82;
	ld.global.u8 	%rs47, [%rd62];
	st.global.u8 	[%rd63], %rs47;
	ld.global.u8 	%rs48, [%rd62+8];
	st.global.u8 	[%rd63+8], %rs48;
	ld.global.u32 	%r83, [%rd62+1540];
	st.global.u32 	[%rd63+1540], %r83;
	ld.global.u8 	%rs49, [%rd62+1536];
	st.global.u8 	[%rd63+1536], %rs49;
	ld.global.u8 	%rs50, [%rd62+1544];
	st.global.u8 	[%rd63+1544], %rs50;
	ld.global.u32 	%r84, [%rd62+3076];
	st.global.u32 	[%rd63+3076], %r84;
	ld.global.u8 	%rs51, [%rd62+3072];
	st.global.u8 	[%rd63+3072], %rs51;
	ld.global.u8 	%rs52, [%rd62+3080];
	st.global.u8 	[%rd63+3080], %rs52;
	ld.global.u32 	%r85, [%rd62+4612];
	st.global.u32 	[%rd63+4612], %r85;
	ld.global.u8 	%rs53, [%rd62+4608];
	st.global.u8 	[%rd63+4608], %rs53;
	ld.global.u8 	%rs54, [%rd62+4616];
	st.global.u8 	[%rd63+4616], %rs54;
	add.s32 	%r99, %r99, 4;
$L__BB12_52:
	setp.eq.s32 	%p33, %r22, 0;
	@%p33 bra 	$L__BB12_57;
	setp.eq.s32 	%p34, %r22, 1;
	@%p34 bra 	$L__BB12_55;
	shl.b32 	%r86, %r99, 7;
	add.s32 	%r87, %r86, %r4;
	mul.wide.s32 	%rd64, %r87, 12;
	add.s64 	%rd65, %rd7, %rd64;
	add.s64 	%rd66, %rd8, %rd64;
	ld.global.u32 	%r88, [%rd65+4];
	st.global.u32 	[%rd66+4], %r88;
	ld.global.u8 	%rs55, [%rd65];
	st.global.u8 	[%rd66], %rs55;
	ld.global.u8 	%rs56, [%rd65+8];
	st.global.u8 	[%rd66+8], %rs56;
	ld.global.u32 	%r89, [%rd65+1540];
	st.global.u32 	[%rd66+1540], %r89;
	ld.global.u8 	%rs57, [%rd65+1536];
	st.global.u8 	[%rd66+1536], %rs57;
	ld.global.u8 	%rs58, [%rd65+1544];
	st.global.u8 	[%rd66+1544], %rs58;
	add.s32 	%r99, %r99, 2;
$L__BB12_55:
	and.b32  	%r90, %r40, 1;
	setp.eq.b32 	%p35, %r90, 1;
	not.pred 	%p36, %p35;
	@%p36 bra 	$L__BB12_57;
	shl.b32 	%r91, %r99, 7;
	add.s32 	%r92, %r91, %r4;
	mul.wide.s32 	%rd67, %r92, 12;
	add.s64 	%rd68, %rd7, %rd67;
	add.s64 	%rd69, %rd8, %rd67;
	ld.global.u32 	%r93, [%rd68+4];
	st.global.u32 	[%rd69+4], %r93;
	ld.global.u8 	%rs59, [%rd68];
	st.global.u8 	[%rd69], %rs59;
	ld.global.u8 	%rs60, [%rd68+8];
	st.global.u8 	[%rd69+8], %rs60;
$L__BB12_57:
	ret;

}


// ===== COMPILED SASS (sm_100) =====

	.target	sm_100

	.elftype	@"ET_EXEC"


//--------------------- .note.nv.tkinfo           --------------------------
	.section	.note.nv.tkinfo,"",@"SHT_NOTE"
	.sectionflags	@"SHF_NOTE_NV_TKINFO"
	.tkinfo
        /*0018*/ 	.word	0x00000002
        /*0030*/ 	.string	""
        /*0030*/ 	.string	"ptxas"
        /*0030*/ 	.string	"Cuda compilation tools, release 13.0, V13.0.88"
        /*0030*/ 	.string	"Build cuda_13.0.r13.0/compiler.36424714_0"
        /*0030*/ 	.string	"-arch sm_100 -m 64 "



//--------------------- .note.nv.cuinfo           --------------------------
	.section	.note.nv.cuinfo,"",@"SHT_NOTE"
	.sectionflags	@"SHF_NOTE_NV_CUINFO"
        /*0018*/ 	.short	0x0002
        /*001a*/ 	.short	0x0064
        /*001c*/ 	.short	0x0082
	.zero		2


//--------------------- .nv.info                  --------------------------
	.section	.nv.info,"",@"SHT_CUDA_INFO"
	.align	4


	//----- nvinfo : EIATTR_REGCOUNT
	.align		4
        /*0000*/ 	.byte	0x04, 0x2f
        /*0002*/ 	.short	(.L_44 - .L_43)
	.align		4
.L_43:
        /*0004*/ 	.word	index@(_Z12KernelRunSimP6AnimalP5WorldPi)
        /*0008*/ 	.word	0x00000020


	//----- nvinfo : EIATTR_FRAME_SIZE
	.align		4
.L_44:
        /*000c*/ 	.byte	0x04, 0x11
        /*000e*/ 	.short	(.L_46 - .L_45)
	.align		4
.L_45:
        /*0010*/ 	.word	index@($__internal_0_$__cuda_sm20_div_rn_f64_full)
        /*0014*/ 	.word	0x00000000


	//----- nvinfo : EIATTR_FRAME_SIZE
	.align		4
.L_46:
        /*0018*/ 	.byte	0x04, 0x11
        /*001a*/ 	.short	(.L_48 - .L_47)
	.align		4
.L_47:
        /*001c*/ 	.word	index@(_Z12KernelRunSimP6AnimalP5WorldPi)
        /*0020*/ 	.word	0x00000000


	//----- nvinfo : EIATTR_REGCOUNT
	.align		4
.L_48:
        /*0024*/ 	.byte	0x04, 0x2f
        /*0026*/ 	.short	(.L_50 - .L_49)
	.align		4
.L_49:
        /*0028*/ 	.word	index@(_Z8SetSpaceP5WorldP5Space)
        /*002c*/ 	.word	0x00000008


	//----- nvinfo : EIATTR_FRAME_SIZE
	.align		4
.L_50:
        /*0030*/ 	.byte	0x04, 0x11
        /*0032*/ 	.short	(.L_52 - .L_51)
	.align		4
.L_51:
        /*0034*/ 	.word	index@(_Z8SetSpaceP5WorldP5Space)
        /*0038*/ 	.word	0x00000000


	//----- nvinfo : EIATTR_REGCOUNT
	.align		4
.L_52:
        /*003c*/ 	.byte	0x04, 0x2f
        /*003e*/ 	.short	(.L_54 - .L_53)
	.align		4
.L_53:
        /*0040*/ 	.word	index@(_ZN3cub18CUB_300001_SM_10006detail11EmptyKernelIvEEvv)
        /*0044*/ 	.word	0x00000004


	//----- nvinfo : EIATTR_FRAME_SIZE
	.align		4
.L_54:
        /*0048*/ 	.byte	0x04, 0x11
        /*004a*/ 	.short	(.L_56 - .L_55)
	.align		4
.L_55:
        /*004c*/ 	.word	index@(_ZN3cub18CUB_300001_SM_10006detail11EmptyKernelIvEEvv)
        /*0050*/ 	.word	0x00000000


	//----- nvinfo : EIATTR_REGCOUNT
	.align		4
.L_56:
        /*0054*/ 	.byte	0x04, 0x2f
        /*0056*/ 	.short	(.L_58 - .L_57)
	.align		4
.L_57:
        /*0058*/ 	.word	index@(_ZN3cub18CUB_300001_SM_10006detail8for_each13static_kernelINS2_12policy_hub_t12policy_500_tEmNS2_12op_wrapper_tImN6thrust24THRUST_300001_SM_1000_NS6detail23allocator_traits_detail24construct1_via_allocatorINS9_18no_throw_allocatorINS9_19temporary_allocatorI5SpaceNS8_8cuda_cub3tagEEEEEEENS8_7pointerISE_SG_NS8_11use_defaultESL_EEEEEEvT0_T1_)
        /*005c*/ 	.word	0x00000009


	//----- nvinfo : EIATTR_FRAME_SIZE
	.align		4
.L_58:
        /*0060*/ 	.byte	0x04, 0x11
        /*0062*/ 	.short	(.L_60 - .L_59)
	.align		4
.L_59:
        /*0064*/ 	.word	index@(_ZN3cub18CUB_300001_SM_10006detail8for_each13static_kernelINS2_12policy_hub_t12policy_500_tEmNS2_12op_wrapper_tImN6thrust24THRUST_300001_SM_1000_NS6detail23allocator_traits_detail24construct1_via_allocatorINS9_18no_throw_allocatorINS9_19temporary_allocatorI5SpaceNS8_8cuda_cub3tagEEEEEEENS8_7pointerISE_SG_NS8_11use_defaultESL_EEEEEEvT0_T1_)
        /*0068*/ 	.word	0x00000000


	//----- nvinfo : EIATTR_REGCOUNT
	.align		4
.L_60:
        /*006c*/ 	.byte	0x04, 0x2f
        /*006e*/ 	.short	(.L_62 - .L_61)
	.align		4
.L_61:
        /*0070*/ 	.word	index@(_ZN3cub18CUB_300001_SM_10006detail8for_each13static_kernelINS2_12policy_hub_t12policy_500_tElN6thrust24THRUST_300001_SM_1000_NS8cuda_cub20__uninitialized_copy7functorINS7_7pointerI5SpaceNS8_3tagENS7_11use_defaultESE_EESF_EEEEvT0_T1_)
        /*0074*/ 	.word	0x00000014


	//----- nvinfo : EIATTR_FRAME_SIZE
	.align		4
.L_62:
        /*0078*/ 	.byte	0x04, 0x11
        /*007a*/ 	.short	(.L_64 - .L_63)
	.align		4
.L_63:
        /*007c*/ 	.word	index@(_ZN3cub18CUB_300001_SM_10006detail8for_each13static_kernelINS2_12policy_hub_t12policy_500_tElN6thrust24THRUST_300001_SM_1000_NS8cuda_cub20__uninitialized_copy7functorINS7_7pointerI5SpaceNS8_3tagENS7_11use_defaultESE_EESF_EEEEvT0_T1_)
        /*0080*/ 	.word	0x00000000


	//----- nvinfo : EIATTR_REGCOUNT
	.align		4
.L_64:
        /*0084*/ 	.byte	0x04, 0x2f
        /*0086*/ 	.short	(.L_66 - .L_65)
	.align		4
.L_65:
        /*0088*/ 	.word	index@(_ZN3cub18CUB_300001_SM_10006detail9transform16transform_kernelINS2_10policy_hubILb1EN4cuda3std3__45tupleIJN6thrust24THRUST_300001_SM_1000_NS7pointerI5SpaceNSA_8cuda_cub3tagENSA_11use_defaultESF_EEEEEE10policy1000EiNS7_10__identityENSA_10device_ptrISC_EEJPSC_EEEvT0_iT1_T2_DpNS2_10kernel_argIT3_EE)
        /*008c*/ 	.word	0x0000001c


	//----- nvinfo : EIATTR_FRAME_SIZE
	.align		4
.L_66:
        /*0090*/ 	.byte	0x04, 0x11
        /*0092*/ 	.short	(.L_68 - .L_67)
	.align		4
.L_67:
        /*0094*/ 	.word	index@(_ZN3cub18CUB_300001_SM_10006detail9transform16transform_kernelINS2_10policy_hubILb1EN4cuda3std3__45tupleIJN6thrust24THRUST_300001_SM_1000_NS7pointerI5SpaceNSA_8cuda_cub3tagENSA_11use_defaultESF_EEEEEE10policy1000EiNS7_10__identityENSA_10device_ptrISC_EEJPSC_EEEvT0_iT1_T2_DpNS2_10kernel_argIT3_EE)
        /*0098*/ 	.word	0x00000000


	//----- nvinfo : EIATTR_REGCOUNT
	.align		4
.L_68:
        /*009c*/ 	.byte	0x04, 0x2f
        /*009e*/ 	.short	(.L_70 - .L_69)
	.align		4
.L_69:
        /*00a0*/ 	.word	index@(_ZN3cub18CUB_300001_SM_10006detail9transform16transform_kernelINS2_10policy_hubILb1EN4cuda3std3__45tupleIJPK5SpaceEEEE10policy1000EiNS7_10__identityEN6thrust24THRUST_300001_SM_1000_NS10device_ptrIS9_EEJSB_EEEvT0_iT1_T2_DpNS2_10kernel_argIT3_EE)
        /*00a4*/ 	.word	0x0000001c


	//----- nvinfo : EIATTR_FRAME_SIZE
	.align		4
.L_70:
        /*00a8*/ 	.byte	0x04, 0x11
        /*00aa*/ 	.short	(.L_72 - .L_71)
	.align		4
.L_71:
        /*00ac*/ 	.word	index@(_ZN3cub18CUB_300001_SM_10006detail9transform16transform_kernelINS2_10policy_hubILb1EN4cuda3std3__45tupleIJPK5SpaceEEEE10policy1000EiNS7_10__identityEN6thrust24THRUST_300001_SM_1000_NS10device_ptrIS9_EEJSB_EEEvT0_iT1_T2_DpNS2_10kernel_argIT3_EE)
        /*00b0*/ 	.word	0x00000000


	//----- nvinfo : EIATTR_REGCOUNT
	.align		4
.L_72:
        /*00b4*/ 	.byte	0x04, 0x2f
        /*00b6*/ 	.short	(.L_74 - .L_73)
	.align		4
.L_73:
        /*00b8*/ 	.word	index@(_ZN3cub18CUB_300001_SM_10006detail9transform16transform_kernelINS2_10policy_hubILb1EN4cuda3std3__45tupleIJPK5SpaceEEEE10policy1000ElNS7_10__identityEN6thrust24THRUST_300001_SM_1000_NS10device_ptrIS9_EEJSB_EEEvT0_iT1_T2_DpNS2_10kernel_argIT3_EE)
        /*00bc*/ 	.word	0x00000020


	//----- nvinfo : EIATTR_FRAME_SIZE
	.align		4
.L_74:
        /*00c0*/ 	.byte	0x04, 0x11
        /*00c2*/ 	.short	(.L_76 - .L_75)
	.align		4
.L_75:
        /*00c4*/ 	.word	index@(_ZN3cub18CUB_300001_SM_10006detail9transform16transform_kernelINS2_10policy_hubILb1EN4cuda3std3__45tupleIJPK5SpaceEEEE10policy1000ElNS7_10__identityEN6thrust24THRUST_300001_SM_1000_NS10device_ptrIS9_EEJSB_EEEvT0_iT1_T2_DpNS2_10kernel_argIT3_EE)
        /*00c8*/ 	.word	0x00000000


	//----- nvinfo : EIATTR_REGCOUNT
	.align		4
.L_76:
        /*00cc*/ 	.byte	0x04, 0x2f
        /*00ce*/ 	.short	(.L_78 - .L_77)
	.align		4
.L_77:
        /*00d0*/ 	.word	index@(_ZN3cub18CUB_300001_SM_10006detail9transform16transform_kernelINS2_10policy_hubILb1EN4cuda3std3__45tupleIJN6thrust24THRUST_300001_SM_1000_NS7pointerI5SpaceNSA_8cuda_cub3tagENSA_11use_defaultESF_EEEEEE10policy1000ElNS7_10__identityENSA_10device_ptrISC_EEJPSC_EEEvT0_iT1_T2_DpNS2_10kernel_argIT3_EE)
        /*00d4*/ 	.word	0x00000020


	//----- nvinfo : EIATTR_FRAME_SIZE
	.align		4
.L_78:
        /*00d8*/ 	.byte	0x04, 0x11
        /*00da*/ 	.short	(.L_80 - .L_79)
	.align		4
.L_79:
        /*00dc*/ 	.word	index@(_ZN3cub18CUB_300001_SM_10006detail9transform16transform_kernelINS2_10policy_hubILb1EN4cuda3std3__45tupleIJN6thrust24THRUST_300001_SM_1000_NS7pointerI5SpaceNSA_8cuda_cub3tagENSA_11use_defaultESF_EEEEEE10policy1000ElNS7_10__identityENSA_10device_ptrISC_EEJPSC_EEEvT0_iT1_T2_DpNS2_10kernel_argIT3_EE)
        /*00e0*/ 	.word	0x00000000


	//----- nvinfo : EIATTR_REGCOUNT
	.align		4
.L_80:
        /*00e4*/ 	.byte	0x04, 0x2f
        /*00e6*/ 	.short	(.L_82 - .L_81)
	.align		4
.L_81:
        /*00e8*/ 	.word	index@(_ZN3cub18CUB_300001_SM_10006detail9transform16transform_kernelINS2_10policy_hubILb1EN4cuda3std3__45tupleIJN6thrust24THRUST_300001_SM_1000_NS7pointerI5SpaceNSA_8cuda_cub3tagENSA_11use_defaultESF_EEEEEE10policy1000EiNS7_10__identityEPSC_JSL_EEEvT0_iT1_T2_DpNS2_10kernel_argIT3_EE)
        /*00ec*/ 	.word	0x0000001c


	//----- nvinfo : EIATTR_FRAME_SIZE
	.align		4
.L_82:
        /*00f0*/ 	.byte	0x04, 0x11
        /*00f2*/ 	.short	(.L_84 - .L_83)
	.align		4
.L_83:
        /*00f4*/ 	.word	index@(_ZN3cub18CUB_300001_SM_10006detail9transform16transform_kernelINS2_10policy_hubILb1EN4cuda3std3__45tupleIJN6thrust24THRUST_300001_SM_1000_NS7pointerI5SpaceNSA_8cuda_cub3tagENSA_11use_defaultESF_EEEEEE10policy1000EiNS7_10__identityEPSC_JSL_EEEvT0_iT1_T2_DpNS2_10kernel_argIT3_EE)
        /*00f8*/ 	.word	0x00000000


	//----- nvinfo : EIATTR_REGCOUNT
	.align		4
.L_84:
        /*00fc*/ 	.byte	0x04, 0x2f
        /*00fe*/ 	.short	(.L_86 - .L_85)
	.align		4
.L_85:
        /*0100*/ 	.word	index@(_ZN3cub18CUB_300001_SM_10006detail9transform16transform_kernelINS2_10policy_hubILb1EN4cuda3std3__45tupleIJN6thrust24THRUST_300001_SM_1000_NS7pointerI5SpaceNSA_8cuda_cub3tagENSA_11use_defaultESF_EEEEEE10policy1000ElNS7_10__identityEPSC_JSL_EEEvT0_iT1_T2_DpNS2_10kernel_argIT3_EE)
        /*0104*/ 	.word	0x00000020


	//----- nvinfo : EIATTR_FRAME_SIZE
	.align		4
.L_86:
        /*0108*/ 	.byte	0x04, 0x11
        /*010a*/ 	.short	(.L_88 - .L_87)
	.align		4
.L_87:
        /*010c*/ 	.word	index@(_ZN3cub18CUB_300001_SM_10006detail9transform16transform_kernelINS2_10policy_hubILb1EN4cuda3std3__45tupleIJN6thrust24THRUST_300001_SM_1000_NS7pointerI5SpaceNSA_8cuda_cub3tagENSA_11use_defaultESF_EEEEEE10policy1000ElNS7_10__identityEPSC_JSL_EEEvT0_iT1_T2_DpNS2_10kernel_argIT3_EE)
        /*0110*/ 	.word	0x00000000


	//----- nvinfo : EIATTR_REGCOUNT
	.align		4
.L_88:
        /*0114*/ 	.byte	0x04, 0x2f
        /*0116*/ 	.short	(.L_90 - .L_89)
	.align		4
.L_89:
        /*0118*/ 	.word	index@(_ZN3cub18CUB_300001_SM_10006detail9transform16transform_kernelINS2_10policy_hubILb1EN4cuda3std3__45tupleIJN6thrust24THRUST_300001_SM_1000_NS7pointerI5SpaceNSA_8cuda_cub3tagENSA_11use_defaultESF_EEEEEE10policy1000EiNS7_10__identityENSA_6detail15normal_iteratorINSA_10device_ptrISC_EEEEJPSC_EEEvT0_iT1_T2_DpNS2_10kernel_argIT3_EE)
        /*011c*/ 	.word	0x0000001c


	//----- nvinfo : EIATTR_FRAME_SIZE
	.align		4
.L_90:
        /*0120*/ 	.byte	0x04, 0x11
        /*0122*/ 	.short	(.L_92 - .L_91)
	.align		4
.L_91:
        /*0124*/ 	.word	index@(_ZN3cub18CUB_300001_SM_10006detail9transform16transform_kernelINS2_10policy_hubILb1EN4cuda3std3__45tupleIJN6thrust24THRUST_300001_SM_1000_NS7pointerI5SpaceNSA_8cuda_cub3tagENSA_11use_defaultESF_EEEEEE10policy1000EiNS7_10__identityENSA_6detail15normal_iteratorINSA_10device_ptrISC_EEEEJPSC_EEEvT0_iT1_T2_DpNS2_10kernel_argIT3_EE)
        /*0128*/ 	.word	0x00000000


	//----- nvinfo : EIATTR_REGCOUNT
	.align		4
.L_92:
        /*012c*/ 	.byte	0x04, 0x2f
        /*012e*/ 	.short	(.L_94 - .L_93)
	.align		4
.L_93:
        /*0130*/ 	.word	index@(_ZN3cub18CUB_300001_SM_10006detail9transform16transform_kernelINS2_10policy_hubILb1EN4cuda3std3__45tupleIJN6thrust24THRUST_300001_SM_1000_NS7pointerI5SpaceNSA_8cuda_cub3tagENSA_11use_defaultESF_EEEEEE10policy1000ElNS7_10__identityENSA_6detail15normal_iteratorINSA_10device_ptrISC_EEEEJPSC_EEEvT0_iT1_T2_DpNS2_10kernel_argIT3_EE)
        /*0134*/ 	.word	0x00000020


	//----- nvinfo : EIATTR_FRAME_SIZE
	.align		4
.L_94:
        /*0138*/ 	.byte	0x04, 0x11
        /*013a*/ 	.short	(.L_96 - .L_95)
	.align		4
.L_95:
        /*013c*/ 	.word	index@(_ZN3cub18CUB_300001_SM_10006detail9transform16transform_kernelINS2_10policy_hubILb1EN4cuda3std3__45tupleIJN6thrust24THRUST_300001_SM_1000_NS7pointerI5SpaceNSA_8cuda_cub3tagENSA_11use_defaultESF_EEEEEE10policy1000ElNS7_10__identityENSA_6detail15normal_iteratorINSA_10device_ptrISC_EEEEJPSC_EEEvT0_iT1_T2_DpNS2_10kernel_argIT3_EE)
        /*0140*/ 	.word	0x00000000


	//----- nvinfo : EIATTR_MIN_STACK_SIZE
	.align		4
.L_96:
        /*0144*/ 	.byte	0x04, 0x12
        /*0146*/ 	.short	(.L_98 - .L_97)
	.align		4
.L_97:
        /*0148*/ 	.word	index@(_ZN3cub18CUB_300001_SM_10006detail9transform16transform_kernelINS2_10policy_hubILb1EN4cuda3std3__45tupleIJN6thrust24THRUST_300001_SM_1000_NS7pointerI5SpaceNSA_8cuda_cub3tagENSA_11use_defaultESF_EEEEEE10policy1000ElNS7_10__identityENSA_6detail15normal_iteratorINSA_10device_ptrISC_EEEEJPSC_EEEvT0_iT1_T2_DpNS2_10kernel_argIT3_EE)
        /*014c*/ 	.word	0x00000000


	//----- nvinfo : EIATTR_MIN_STACK_SIZE
	.align		4
.L_98:
        /*0150*/ 	.byte	0x04, 0x12
        /*0152*/ 	.short	(.L_100 - .L_99)
	.align		4
.L_99:
        /*0154*/ 	.word	index@(_ZN3cub18CUB_300001_SM_10006detail9transform16transform_kernelINS2_10policy_hubILb1EN4cuda3std3__45tupleIJN6thrust24THRUST_300001_SM_1000_NS7pointerI5SpaceNSA_8cuda_cub3tagENSA_11use_defaultESF_EEEEEE10policy1000EiNS7_10__identityENSA_6detail15normal_iteratorINSA_10device_ptrISC_EEEEJPSC_EEEvT0_iT1_T2_DpNS2_10kernel_argIT3_EE)
        /*0158*/ 	.word	0x00000000


	//----- nvinfo : EIATTR_MIN_STACK_SIZE
	.align		4
.L_100:
        /*015c*/ 	.byte	0x04, 0x12
        /*015e*/ 	.short	(.L_102 - .L_101)
	.align		4
.L_101:
        /*0160*/ 	.word	index@(_ZN3cub18CUB_300001_SM_10006detail9transform16transform_kernelINS2_10policy_hubILb1EN4cuda3std3__45tupleIJN6thrust24THRUST_300001_SM_1000_NS7pointerI5SpaceNSA_8cuda_cub3tagENSA_11use_defaultESF_EEEEEE10policy1000ElNS7_10__identityEPSC_JSL_EEEvT0_iT1_T2_DpNS2_10kernel_argIT3_EE)
        /*0164*/ 	.word	0x00000000


	//----- nvinfo : EIATTR_MIN_STACK_SIZE
	.align		4
.L_102:
        /*0168*/ 	.byte	0x04, 0x12
        /*016a*/ 	.short	(.L_104 - .L_103)
	.align		4
.L_103:
        /*016c*/ 	.word	index@(_ZN3cub18CUB_300001_SM_10006detail9transform16transform_kernelINS2_10policy_hubILb1EN4cuda3std3__45tupleIJN6thrust24THRUST_300001_SM_1000_NS7pointerI5SpaceNSA_8cuda_cub3tagENSA_11use_defaultESF_EEEEEE10policy1000EiNS7_10__identityEPSC_JSL_EEEvT0_iT1_T2_DpNS2_10kernel_argIT3_EE)
        /*0170*/ 	.word	0x00000000


	//----- nvinfo : EIATTR_MIN_STACK_SIZE
	.align		4
.L_104:
        /*0174*/ 	.byte	0x04, 0x12
        /*0176*/ 	.short	(.L_106 - .L_105)
	.align		4
.L_105:
        /*0178*/ 	.word	index@(_ZN3cub18CUB_300001_SM_10006detail9transform16transform_kernelINS2_10policy_hubILb1EN4cuda3std3__45tupleIJN6thrust24THRUST_300001_SM_1000_NS7pointerI5SpaceNSA_8cuda_cub3tagENSA_11use_defaultESF_EEEEEE10policy1000ElNS7_10__identityENSA_10device_ptrISC_EEJPSC_EEEvT0_iT1_T2_DpNS2_10kernel_argIT3_EE)
        /*017c*/ 	.word	0x00000000


	//----- nvinfo : EIATTR_MIN_STACK_SIZE
	.align		4
.L_106:
        /*0180*/ 	.byte	0x04, 0x12
        /*0182*/ 	.short	(.L_108 - .L_107)
	.align		4
.L_107:
        /*0184*/ 	.word	index@(_ZN3cub18CUB_300001_SM_10006detail9transform16transform_kernelINS2_10policy_hubILb1EN4cuda3std3__45tupleIJPK5SpaceEEEE10policy1000ElNS7_10__identityEN6thrust24THRUST_300001_SM_1000_NS10device_ptrIS9_EEJSB_EEEvT0_iT1_T2_DpNS2_10kernel_argIT3_EE)
        /*0188*/ 	.word	0x00000000


	//----- nvinfo : EIATTR_MIN_STACK_SIZE
	.align		4
.L_108:
        /*018c*/ 	.byte	0x04, 0x12
        /*018e*/ 	.short	(.L_110 - .L_109)
	.align		4
.L_109:
        /*0190*/ 	.word	index@(_ZN3cub18CUB_300001_SM_10006detail9transform16transform_kernelINS2_10policy_hubILb1EN4cuda3std3__45tupleIJPK5SpaceEEEE10policy1000EiNS7_10__identityEN6thrust24THRUST_300001_SM_1000_NS10device_ptrIS9_EEJSB_EEEvT0_iT1_T2_DpNS2_10kernel_argIT3_EE)
        /*0194*/ 	.word	0x00000000


	//----- nvinfo : EIATTR_MIN_STACK_SIZE
	.align		4
.L_110:
        /*0198*/ 	.byte	0x04, 0x12
        /*019a*/ 	.short	(.L_112 - .L_111)
	.align		4
.L_111:
        /*019c*/ 	.word	index@(_ZN3cub18CUB_300001_SM_10006detail9transform16transform_kernelINS2_10policy_hubILb1EN4cuda3std3__45tupleIJN6thrust24THRUST_300001_SM_1000_NS7pointerI5SpaceNSA_8cuda_cub3tagENSA_11use_defaultESF_EEEEEE10policy1000EiNS7_10__identityENSA_10device_ptrISC_EEJPSC_EEEvT0_iT1_T2_DpNS2_10kernel_argIT3_EE)
        /*01a0*/ 	.word	0x00000000


	//----- nvinfo : EIATTR_MIN_STACK_SIZE
	.align		4
.L_112:
        /*01a4*/ 	.byte	0x04, 0x12
        /*01a6*/ 	.short	(.L_114 - .L_113)
	.align		4
.L_113:
        /*01a8*/ 	.word	index@(_ZN3cub18CUB_300001_SM_10006detail8for_each13static_kernelINS2_12policy_hub_t12policy_500_tElN6thrust24THRUST_300001_SM_1000_NS8cuda_cub20__uninitialized_copy7functorINS7_7pointerI5SpaceNS8_3tagENS7_11use_defaultESE_EESF_EEEEvT0_T1_)
        /*01ac*/ 	.word	0x00000000


	//----- nvinfo : EIATTR_MIN_STACK_SIZE
	.align		4
.L_114:
        /*01b0*/ 	.byte	0x04, 0x12
        /*01b2*/ 	.short	(.L_116 - .L_115)
	.align		4
.L_115:
        /*01b4*/ 	.word	index@(_ZN3cub18CUB_300001_SM_10006detail8for_each13static_kernelINS2_12policy_hub_t12policy_500_tEmNS2_12op_wrapper_tImN6thrust24THRUST_300001_SM_1000_NS6detail23allocator_traits_detail24construct1_via_allocatorINS9_18no_throw_allocatorINS9_19temporary_allocatorI5SpaceNS8_8cuda_cub3tagEEEEEEENS8_7pointerISE_SG_NS8_11use_defaultESL_EEEEEEvT0_T1_)
        /*01b8*/ 	.word	0x00000000


	//----- nvinfo : EIATTR_MIN_STACK_SIZE
	.align		4
.L_116:
        /*01bc*/ 	.byte	0x04, 0x12
        /*01be*/ 	.short	(.L_118 - .L_117)
	.align		4
.L_117:
        /*01c0*/ 	.word	index@(_ZN3cub18CUB_300001_SM_10006detail11EmptyKernelIvEEvv)
        /*01c4*/ 	.word	0x00000000


	//----- nvinfo : EIATTR_MIN_STACK_SIZE
	.align		4
.L_118:
        /*01c8*/ 	.byte	0x04, 0x12
        /*01ca*/ 	.short	(.L_120 - .L_119)
	.align		4
.L_119:
        /*01cc*/ 	.word	index@(_Z8SetSpaceP5WorldP5Space)
        /*01d0*/ 	.word	0x00000000


	//----- nvinfo : EIATTR_MIN_STACK_SIZE
	.align		4
.L_120:
        /*01d4*/ 	.byte	0x04, 0x12
        /*01d6*/ 	.short	(.L_122 - .L_121)
	.align		4
.L_121:
        /*01d8*/ 	.word	index@(_Z12KernelRunSimP6AnimalP5WorldPi)
        /*01dc*/ 	.word	0x00000000
.L_122:


//--------------------- .nv.compat                --------------------------
	.section	.nv.compat,"",@"SHT_CUDA_COMPAT_INFO"
	.align	4
        /*0000*/ 	.byte	0x02, 0x09, 0x00, 0x00, 0x02, 0x02, 0x01, 0x00, 0x02, 0x05, 0x05, 0x00, 0x03, 0x07, 0x01, 0x01
        /*0010*/ 	.byte	0x02, 0x03, 0x00, 0x00, 0x02, 0x06, 0x01, 0x00, 0x04, 0x0b, 0x08, 0x00, 0x01, 0x00, 0x00, 0x00
        /*0020*/ 	.byte	0x00, 0x00, 0x00, 0x00


//--------------------- .nv.info._ZN3cub18CUB_300001_SM_10006detail9transform16transform_kernelINS2_10policy_hubILb1EN4cuda3std3__45tupleIJN6thrust24THRUST_300001_SM_1000_NS7pointerI5SpaceNSA_8cuda_cub3tagENSA_11use_defaultESF_EEEEEE10policy1000ElNS7_10__identityENSA_6detail15normal_iteratorINSA_10device_ptrISC_EEEEJPSC_EEEvT0_iT1_T2_DpNS2_10kernel_argIT3_EE --------------------------
	.section	.nv.info._ZN3cub18CUB_300001_SM_10006detail9transform16transform_kernelINS2_10policy_hubILb1EN4cuda3std3__45tupleIJN6thrust24THRUST_300001_SM_1000_NS7pointerI5SpaceNSA_8cuda_cub3tagENSA_11use_defaultESF_EEEEEE10policy1000ElNS7_10__identityENSA_6detail15normal_iteratorINSA_10device_ptrISC_EEEEJPSC_EEEvT0_iT1_T2_DpNS2_10kernel_argIT3_EE,"",@"SHT_CUDA_INFO"
	.sectionflags	@""
	.align	4


	//----- nvinfo : EIATTR_CUDA_API_VERSION
	.align		4
        /*0000*/ 	.byte	0x04, 0x37
        /*0002*/ 	.short	(.L_124 - .L_123)
.L_123:
        /*0004*/ 	.word	0x00000082


	//----- nvinfo : EIATTR_KPARAM_INFO
	.align		4
.L_124:
        /*0008*/ 	.byte	0x04, 0x17
        /*000a*/ 	.short	(.L_126 - .L_125)
.L_125:
        /*000c*/ 	.word	0x00000000
        /*0010*/ 	.short	0x0004
        /*0012*/ 	.short	0x0018
        /*0014*/ 	.byte	0x00, 0xf0, 0x41, 0x00


	//----- nvinfo : EIATTR_KPARAM_INFO
	.align		4
.L_126:
        /*0018*/ 	.byte	0x04, 0x17
        /*001a*/ 	.short	(.L_128 - .L_127)
.L_127:
        /*001c*/ 	.word	0x00000000
        /*0020*/ 	.short	0x0003
        /*0022*/ 	.short	0x0010
        /*0024*/ 	.byte	0x00, 0xf0, 0x21, 0x00


	//----- nvinfo : EIATTR_KPARAM_INFO
	.align		4
.L_128:
        /*0028*/ 	.byte	0x04, 0x17
        /*002a*/ 	.short	(.L_130 - .L_129)
.L_129:
        /*002c*/ 	.word	0x00000000
        /*0030*/ 	.short	0x0002
        /*0032*/ 	.short	0x000c
        /*0034*/ 	.byte	0x00, 0xf0, 0x05, 0x00


	//----- nvinfo : EIATTR_KPARAM_INFO
	.align		4
.L_130:
        /*0038*/ 	.byte	0x04, 0x17
        /*003a*/ 	.short	(.L_132 - .L_131)
.L_131:
        /*003c*/ 	.word	0x00000000
        /*0040*/ 	.short	0x0001
        /*0042*/ 	.short	0x0008
        /*0044*/ 	.byte	0x00, 0xf0, 0x11, 0x00


	//----- nvinfo : EIATTR_KPARAM_INFO
	.align		4
.L_132:
        /*0048*/ 	.byte	0x04, 0x17
        /*004a*/ 	.short	(.L_134 - .L_133)
.L_133:
        /*004c*/ 	.word	0x00000000
        /*0050*/ 	.short	0x0000
        /*0052*/ 	.short	0x0000
        /*0054*/ 	.byte	0x00, 0xf0, 0x21, 0x00


	//----- nvinfo : EIATTR_SPARSE_MMA_MASK
	.align		4
.L_134:
        /*0058*/ 	.byte	0x03, 0x50
        /*005a*/ 	.short	0x0000


	//----- nvinfo : EIATTR_MAXREG_COUNT
	.align		4
        /*005c*/ 	.byte	0x03, 0x1b
        /*005e*/ 	.short	0x00ff


	//----- nvinfo : EIATTR_MERCURY_ISA_VERSION
	.align		4
        /*0060*/ 	.byte	0x03, 0x5f
        /*0062*/ 	.short	0x0101


	//----- nvinfo : EIATTR_VRC_CTA_INIT_COUNT
	.align		4
        /*0064*/ 	.byte	0x02, 0x4a
	.zero		1
	.zero		1


	//----- nvinfo : EIATTR_EXIT_INSTR_OFFSETS
	.align		4
        /*0068*/ 	.byte	0x04, 0x1c
        /*006a*/ 	.short	(.L_136 - .L_135)


	//   ....[0]....
.L_135:
        /*006c*/ 	.word	0x00000300


	//   ....[1]....
        /*0070*/ 	.word	0x00000d90


	//   ....[2]....
        /*0074*/ 	.word	0x00001080


	//   ....[3]....
        /*0078*/ 	.word	0x00001220


	//   ....[4]....
        /*007c*/ 	.word	0x00001250


	//   ....[5]....
        /*0080*/ 	.word	0x000012e0


	//   ....[6]....
        /*0084*/ 	.word	0x00001300


	//   ....[7]....
        /*0088*/ 	.word	0x00001830


	//   ....[8]....
        /*008c*/ 	.word	0x00001a40


	//   ....[9]....
        /*0090*/ 	.word	0x00001b90


	//   ....[10]....
        /*0094*/ 	.word	0x00001c30


	//----- nvinfo : EIATTR_MAX_THREADS
	.align		4
.L_136:
        /*0098*/ 	.byte	0x04, 0x05
        /*009a*/ 	.short	(.L_138 - .L_137)
.L_137:
        /*009c*/ 	.word	0x00000080
        /*00a0*/ 	.word	0x00000001
        /*00a4*/ 	.word	0x00000001


	//----- nvinfo : EIATTR_CRS_STACK_SIZE
	.align		4
.L_138:
        /*00a8*/ 	.byte	0x04, 0x1e
        /*00aa*/ 	.short	(.L_140 - .L_139)
.L_139:
        /*00ac*/ 	.word	0x00000000


	//----- nvinfo : EIATTR_CBANK_PARAM_SIZE
	.align		4
.L_140:
        /*00b0*/ 	.byte	0x03, 0x19
        /*00b2*/ 	.short	0x0028


	//----- nvinfo : EIATTR_PARAM_CBANK
	.align		4
        /*00b4*/ 	.byte	0x04, 0x0a
        /*00b6*/ 	.short	(.L_142 - .L_141)
	.align		4
.L_141:
        /*00b8*/ 	.word	index@(.nv.constant0._ZN3cub18CUB_300001_SM_10006detail9transform16transform_kernelINS2_10policy_hubILb1EN4cuda3std3__45tupleIJN6thrust24THRUST_300001_SM_1000_NS7pointerI5SpaceNSA_8cuda_cub3tagENSA_11use_defaultESF_EEEEEE10policy1000ElNS7_10__identityENSA_6detail15normal_iteratorINSA_10device_ptrISC_EEEEJPSC_EEEvT0_iT1_T2_DpNS2_10kernel_argIT3_EE)
        /*00bc*/ 	.short	0x0380
        /*00be*/ 	.short	0x0028


	//----- nvinfo : EIATTR_SW_WAR
	.align		4
.L_142:
        /*00c0*/ 	.byte	0x04, 0x36
        /*00c2*/ 	.short	(.L_144 - .L_143)
.L_143:
        /*00c4*/ 	.word	0x00000008
.L_144:


//--------------------- .nv.info._ZN3cub18CUB_300001_SM_10006detail9transform16transform_kernelINS2_10policy_hubILb1EN4cuda3std3__45tupleIJN6thrust24THRUST_300001_SM_1000_NS7pointerI5SpaceNSA_8cuda_cub3tagENSA_11use_defaultESF_EEEEEE10policy1000EiNS7_10__identityENSA_6detail15normal_iteratorINSA_10device_ptrISC_EEEEJPSC_EEEvT0_iT1_T2_DpNS2_10kernel_argIT3_EE --------------------------
	.section	.nv.info._ZN3cub18CUB_300001_SM_10006detail9transform16transform_kernelINS2_10policy_hubILb1EN4cuda3std3__45tupleIJN6thrust24THRUST_300001_SM_1000_NS7pointerI5SpaceNSA_8cuda_cub3tagENSA_11use_defaultESF_EEEEEE10policy1000EiNS7_10__identityENSA_6detail15normal_iteratorINSA_10device_ptrISC_EEEEJPSC_EEEvT0_iT1_T2_DpNS2_10kernel_argIT3_EE,"",@"SHT_CUDA_INFO"
	.sectionflags	@""
	.align	4


	//----- nvinfo : EIATTR_CUDA_API_VERSION
	.align		4
        /*0000*/ 	.byte	0x04, 0x37
        /*0002*/ 	.short	(.L_146 - .L_145)
.L_145:
        /*0004*/ 	.word	0x00000082


	//----- nvinfo : EIATTR_KPARAM_INFO
	.align		4
.L_146:
        /*0008*/ 	.byte	0x04, 0x17
        /*000a*/ 	.short	(.L_148 - .L_147)
.L_147:
        /*000c*/ 	.word	0x00000000
        /*0010*/ 	.short	0x0004
        /*0012*/ 	.short	0x0018
        /*0014*/ 	.byte	0x00, 0xf0, 0x41, 0x00


	//----- nvinfo : EIATTR_KPARAM_INFO
	.align		4
.L_148:
        /*0018*/ 	.byte	0x04, 0x17
        /*001a*/ 	.short	(.L_150 - .L_149)
.L_149:
        /*001c*/ 	.word	0x00000000
        /*0020*/ 	.short	0x0003
        /*0022*/ 	.short	0x0010
        /*0024*/ 	.byte	0x00, 0xf0, 0x21, 0x00


	//----- nvinfo : EIATTR_KPARAM_INFO
	.align		4
.L_150:
        /*0028*/ 	.byte	0x04, 0x17
        /*002a*/ 	.short	(.L_152 - .L_151)
.L_151:
        /*002c*/ 	.word	0x00000000
        /*0030*/ 	.short	0x0002
        /*0032*/ 	.short	0x0008
        /*0034*/ 	.byte	0x00, 0xf0, 0x05, 0x00


	//----- nvinfo : EIATTR_KPARAM_INFO
	.align		4
.L_152:
        /*0038*/ 	.byte	0x04, 0x17
        /*003a*/ 	.short	(.L_154 - .L_153)
.L_153:
        /*003c*/ 	.word	0x00000000
        /*0040*/ 	.short	0x0001
        /*0042*/ 	.short	0x0004
        /*0044*/ 	.byte	0x00, 0xf0, 0x11, 0x00


	//----- nvinfo : EIATTR_KPARAM_INFO
	.align		4
.L_154:
        /*0048*/ 	.byte	0x04, 0x17
        /*004a*/ 	.short	(.L_156 - .L_155)
.L_155:
        /*004c*/ 	.word	0x00000000
        /*0050*/ 	.short	0x0000
        /*0052*/ 	.short	0x0000
        /*0054*/ 	.byte	0x00, 0xf0, 0x11, 0x00


	//----- nvinfo : EIATTR_SPARSE_MMA_MASK
	.align		4
.L_156:
        /*0058*/ 	.byte	0x03, 0x50
        /*005a*/ 	.short	0x0000


	//----- nvinfo : EIATTR_MAXREG_COUNT
	.align		4
        /*005c*/ 	.byte	0x03, 0x1b
        /*005e*/ 	.short	0x00ff


	//----- nvinfo : EIATTR_MERCURY_ISA_VERSION
	.align		4
        /*0060*/ 	.byte	0x03, 0x5f
        /*0062*/ 	.short	0x0101


	//----- nvinfo : EIATTR_VRC_CTA_INIT_COUNT
	.align		4
        /*0064*/ 	.byte	0x02, 0x4a
	.zero		1
	.zero		1


	//----- nvinfo : EIATTR_EXIT_INSTR_OFFSETS
	.align		4
        /*0068*/ 	.byte	0x04, 0x1c
        /*006a*/ 	.short	(.L_158 - .L_157)


	//   ....[0]....
.L_157:
        /*006c*/ 	.word	0x00000260


	//   ....[1]....
        /*0070*/ 	.word	0x00000790


	//   ....[2]....
        /*0074*/ 	.word	0x000009d0


	//   ....[3]....
        /*0078*/ 	.word	0x00000b40


	//   ....[4]....
        /*007c*/ 	.word	0x00000c00


	//   ....[5]....
        /*0080*/ 	.word	0x00000c30


	//   ....[6]....
        /*0084*/ 	.word	0x00001180


	//   ....[7]....
        /*0088*/ 	.word	0x000014b0


	//   ....[8]....
        /*008c*/ 	.word	0x00001670


	//   ....[9]....
        /*0090*/ 	.word	0x000016a0


	//   ....[10]....
        /*0094*/ 	.word	0x00001740


	//----- nvinfo : EIATTR_MAX_THREADS
	.align		4
.L_158:
        /*0098*/ 	.byte	0x04, 0x05
        /*009a*/ 	.short	(.L_160 - .L_159)
.L_159:
        /*009c*/ 	.word	0x00000080
        /*00a0*/ 	.word	0x00000001
        /*00a4*/ 	.word	0x00000001


	//----- nvinfo : EIATTR_CRS_STACK_SIZE
	.align		4
.L_160:
        /*00a8*/ 	.byte	0x04, 0x1e
        /*00aa*/ 	.short	(.L_162 - .L_161)
.L_161:
        /*00ac*/ 	.word	0x00000000


	//----- nvinfo : EIATTR_CBANK_PARAM_SIZE
	.align		4
.L_162:
        /*00b0*/ 	.byte	0x03, 0x19
        /*00b2*/ 	.short	0x0028


	//----- nvinfo : EIATTR_PARAM_CBANK
	.align		4
        /*00b4*/ 	.byte	0x04, 0x0a
        /*00b6*/ 	.short	(.L_164 - .L_163)
	.align		4
.L_163:
        /*00b8*/ 	.word	index@(.nv.constant0._ZN3cub18CUB_300001_SM_10006detail9transform16transform_kernelINS2_10policy_hubILb1EN4cuda3std3__45tupleIJN6thrust24THRUST_300001_SM_1000_NS7pointerI5SpaceNSA_8cuda_cub3tagENSA_11use_defaultESF_EEEEEE10policy1000EiNS7_10__identityENSA_6detail15normal_iteratorINSA_10device_ptrISC_EEEEJPSC_EEEvT0_iT1_T2_DpNS2_10kernel_argIT3_EE)
        /*00bc*/ 	.short	0x0380
        /*00be*/ 	.short	0x0028


	//----- nvinfo : EIATTR_SW_WAR
	.align		4
.L_164:
        /*00c0*/ 	.byte	0x04, 0x36
        /*00c2*/ 	.short	(.L_166 - .L_165)
.L_165:
        /*00c4*/ 	.word	0x00000008
.L_166:


//--------------------- .nv.info._ZN3cub18CUB_300001_SM_10006detail9transform16transform_kernelINS2_10policy_hubILb1EN4cuda3std3__45tupleIJN6thrust24THRUST_300001_SM_1000_NS7pointerI5SpaceNSA_8cuda_cub3tagENSA_11use_defaultESF_EEEEEE10policy1000ElNS7_10__identityEPSC_JSL_EEEvT0_iT1_T2_DpNS2_10kernel_argIT3_EE --------------------------
	.section	.nv.info._ZN3cub18CUB_300001_SM_10006detail9transform16transform_kernelINS2_10policy_hubILb1EN4cuda3std3__45tupleIJN6thrust24THRUST_300001_SM_1000_NS7pointerI5SpaceNSA_8cuda_cub3tagENSA_11use_defaultESF_EEEEEE10policy1000ElNS7_10__identityEPSC_JSL_EEEvT0_iT1_T2_DpNS2_10kernel_argIT3_EE,"",@"SHT_CUDA_INFO"
	.sectionflags	@""
	.align	4


	//----- nvinfo : EIATTR_CUDA_API_VERSION
	.align		4
        /*0000*/ 	.byte	0x04, 0x37
        /*0002*/ 	.short	(.L_168 - .L_167)
.L_167:
        /*0004*/ 	.word	0x00000082


	//----- nvinfo : EIATTR_KPARAM_INFO
	.align		4
.L_168:
        /*0008*/ 	.byte	0x04, 0x17
        /*000a*/ 	.short	(.L_170 - .L_169)
.L_169:
        /*000c*/ 	.word	0x00000000
        /*0010*/ 	.short	0x0004
        /*0012*/ 	.short	0x0018
        /*0014*/ 	.byte	0x00, 0xf0, 0x41, 0x00


	//----- nvinfo : EIATTR_KPARAM_INFO
	.align		4
.L_170:
        /*0018*/ 	.byte	0x04, 0x17
        /*001a*/ 	.short	(.L_172 - .L_171)
.L_171:
        /*001c*/ 	.word	0x00000000
        /*0020*/ 	.short	0x0003
        /*0022*/ 	.short	0x0010
        /*0024*/ 	.byte	0x00, 0xf5, 0x21, 0x00


	//----- nvinfo : EIATTR_KPARAM_INFO
	.align		4
.L_172:
        /*0028*/ 	.byte	0x04, 0x17
        /*002a*/ 	.short	(.L_174 - .L_173)
.L_173:
        /*002c*/ 	.word	0x00000000
        /*0030*/ 	.short	0x0002
        /*0032*/ 	.short	0x000c
        /*0034*/ 	.byte	0x00, 0xf0, 0x05, 0x00


	//----- nvinfo : EIATTR_KPARAM_INFO
	.align		4
.L_174:
        /*0038*/ 	.byte	0x04, 0x17
        /*003a*/ 	.short	(.L_176 - .L_175)
.L_175:
        /*003c*/ 	.word	0x00000000
        /*0040*/ 	.short	0x0001
        /*0042*/ 	.short	0x0008
        /*0044*/ 	.byte	0x00, 0xf0, 0x11, 0x00


	//----- nvinfo : EIATTR_KPARAM_INFO
	.align		4
.L_176:
        /*0048*/ 	.byte	0x04, 0x17
        /*004a*/ 	.short	(.L_178 - .L_177)
.L_177:
        /*004c*/ 	.word	0x00000000
        /*0050*/ 	.short	0x0000
        /*0052*/ 	.short	0x0000
        /*0054*/ 	.byte	0x00, 0xf0, 0x21, 0x00


	//----- nvinfo : EIATTR_SPARSE_MMA_MASK
	.align		4
.L_178:
        /*0058*/ 	.byte	0x03, 0x50
        /*005a*/ 	.short	0x0000


	//----- nvinfo : EIATTR_MAXREG_COUNT
	.align		4
        /*005c*/ 	.byte	0x03, 0x1b
        /*005e*/ 	.short	0x00ff


	//----- nvinfo : EIATTR_MERCURY_ISA_VERSION
	.align		4
        /*0060*/ 	.byte	0x03, 0x5f
        /*0062*/ 	.short	0x0101


	//----- nvinfo : EIATTR_VRC_CTA_INIT_COUNT
	.align		4
        /*0064*/ 	.byte	0x02, 0x4a
	.zero		1
	.zero		1


	//----- nvinfo : EIATTR_EXIT_INSTR_OFFSETS
	.align		4
        /*0068*/ 	.byte	0x04, 0x1c
        /*006a*/ 	.short	(.L_180 - .L_179)


	//   ....[0]....
.L_179:
        /*006c*/ 	.word	0x00000300


	//   ....[1]....
        /*0070*/ 	.word	0x00000d90


	//   ....[2]....
        /*0074*/ 	.word	0x00001080


	//   ....[3]....
        /*0078*/ 	.word	0x00001220


	//   ....[4]....
        /*007c*/ 	.word	0x00001250


	//   ....[5]....
        /*0080*/ 	.word	0x000012e0


	//   ....[6]....
        /*0084*/ 	.word	0x00001300


	//   ....[7]....
        /*0088*/ 	.word	0x00001830


	//   ....[8]....
        /*008c*/ 	.word	0x00001a40


	//   ....[9]....
        /*0090*/ 	.word	0x00001b90


	//   ....[10]....
        /*0094*/ 	.word	0x00001c30


	//----- nvinfo : EIATTR_MAX_THREADS
	.align		4
.L_180:
        /*0098*/ 	.byte	0x04, 0x05
        /*009a*/ 	.short	(.L_182 - .L_181)
.L_181:
        /*009c*/ 	.word	0x00000080
        /*00a0*/ 	.word	0x00000001
        /*00a4*/ 	.word	0x00000001


	//----- nvinfo : EIATTR_CRS_STACK_SIZE
	.align		4
.L_182:
        /*00a8*/ 	.byte	0x04, 0x1e
        /*00aa*/ 	.short	(.L_184 - .L_183)
.L_183:
        /*00ac*/ 	.word	0x00000000


	//----- nvinfo : EIATTR_CBANK_PARAM_SIZE
	.align		4
.L_184:
        /*00b0*/ 	.byte	0x03, 0x19
        /*00b2*/ 	.short	0x0028


	//----- nvinfo : EIATTR_PARAM_CBANK
	.align		4
        /*00b4*/ 	.byte	0x04, 0x0a
        /*00b6*/ 	.short	(.L_186 - .L_185)
	.align		4
.L_185:
        /*00b8*/ 	.word	index@(.nv.constant0._ZN3cub18CUB_300001_SM_10006detail9transform16transform_kernelINS2_10policy_hubILb1EN4cuda3std3__45tupleIJN6thrust24THRUST_300001_SM_1000_NS7pointerI5SpaceNSA_8cuda_cub3tagENSA_11use_defaultESF_EEEEEE10policy1000ElNS7_10__identityEPSC_JSL_EEEvT0_iT1_T2_DpNS2_10kernel_argIT3_EE)
        /*00bc*/ 	.short	0x0380
        /*00be*/ 	.short	0x0028


	//----- nvinfo : EIATTR_SW_WAR
	.align		4
.L_186:
        /*00c0*/ 	.byte	0x04, 0x36
        /*00c2*/ 	.short	(.L_188 - .L_187)
.L_187:
        /*00c4*/ 	.word	0x00000008
.L_188:


//--------------------- .nv.info._ZN3cub18CUB_300001_SM_10006detail9transform16transform_kernelINS2_10policy_hubILb1EN4cuda3std3__45tupleIJN6thrust24THRUST_300001_SM_1000_NS7pointerI5SpaceNSA_8cuda_cub3tagENSA_11use_defaultESF_EEEEEE10policy1000EiNS7_10__identityEPSC_JSL_EEEvT0_iT1_T2_DpNS2_10kernel_argIT3_EE --------------------------
	.section	.nv.info._ZN3cub18CUB_300001_SM_10006detail9transform16transform_kernelINS2_10policy_hubILb1EN4cuda3std3__45tupleIJN6thrust24THRUST_300001_SM_1000_NS7pointerI5SpaceNSA_8cuda_cub3tagENSA_11use_defaultESF_EEEEEE10policy1000EiNS7_10__identityEPSC_JSL_EEEvT0_iT1_T2_DpNS2_10kernel_argIT3_EE,"",@"SHT_CUDA_INFO"
	.sectionflags	@""
	.align	4


	//----- nvinfo : EIATTR_CUDA_API_VERSION
	.align		4
        /*0000*/ 	.byte	0x04, 0x37
        /*0002*/ 	.short	(.L_190 - .L_189)
.L_189:
        /*0004*/ 	.word	0x00000082


	//----- nvinfo : EIATTR_KPARAM_INFO
	.align		4
.L_190:
        /*0008*/ 	.byte	0x04, 0x17
        /*000a*/ 	.short	(.L_192 - .L_191)
.L_191:
        /*000c*/ 	.word	0x00000000
        /*0010*/ 	.short	0x0004
        /*0012*/ 	.short	0x0018
        /*0014*/ 	.byte	0x00, 0xf0, 0x41, 0x00


	//----- nvinfo : EIATTR_KPARAM_INFO
	.align		4
.L_192:
        /*0018*/ 	.byte	0x04, 0x17
        /*001a*/ 	.short	(.L_194 - .L_193)
.L_193:
        /*001c*/ 	.word	0x00000000
        /*0020*/ 	.short	0x0003
        /*0022*/ 	.short	0x0010
        /*0024*/ 	.byte	0x00, 0xf5, 0x21, 0x00


	//----- nvinfo : EIATTR_KPARAM_INFO
	.align		4
.L_194:
        /*0028*/ 	.byte	0x04, 0x17
        /*002a*/ 	.short	(.L_196 - .L_195)
.L_195:
        /*002c*/ 	.word	0x00000000
        /*0030*/ 	.short	0x0002
        /*0032*/ 	.short	0x0008
        /*0034*/ 	.byte	0x00, 0xf0, 0x05, 0x00


	//----- nvinfo : EIATTR_KPARAM_INFO
	.align		4
.L_196:
        /*0038*/ 	.byte	0x04, 0x17
        /*003a*/ 	.short	(.L_198 - .L_197)
.L_197:
        /*003c*/ 	.word	0x00000000
        /*0040*/ 	.short	0x0001
        /*0042*/ 	.short	0x0004
        /*0044*/ 	.byte	0x00, 0xf0, 0x11, 0x00


	//----- nvinfo : EIATTR_KPARAM_INFO
	.align		4
.L_198:
        /*0048*/ 	.byte	0x04, 0x17
        /*004a*/ 	.short	(.L_200 - .L_199)
.L_199:
        /*004c*/ 	.word	0x00000000
        /*0050*/ 	.short	0x0000
        /*0052*/ 	.short	0x0000
        /*0054*/ 	.byte	0x00, 0xf0, 0x11, 0x00


	//----- nvinfo : EIATTR_SPARSE_MMA_MASK
	.align		4
.L_200:
        /*0058*/ 	.byte	0x03, 0x50
        /*005a*/ 	.short	0x0000


	//----- nvinfo : EIATTR_MAXREG_COUNT
	.align		4
        /*005c*/ 	.byte	0x03, 0x1b
        /*005e*/ 	.short	0x00ff


	//----- nvinfo : EIATTR_MERCURY_ISA_VERSION
	.align		4
        /*0060*/ 	.byte	0x03, 0x5f
        /*0062*/ 	.short	0x0101


	//----- nvinfo : EIATTR_VRC_CTA_INIT_COUNT
	.align		4
        /*0064*/ 	.byte	0x02, 0x4a
	.zero		1
	.zero		1


	//----- nvinfo : EIATTR_EXIT_INSTR_OFFSETS
	.align		4
        /*0068*/ 	.byte	0x04, 0x1c
        /*006a*/ 	.short	(.L_202 - .L_201)


	//   ....[0]....
.L_201:
        /*006c*/ 	.word	0x00000260


	//   ....[1]....
        /*0070*/ 	.word	0x00000790


	//   ....[2]....
        /*0074*/ 	.word	0x000009d0


	//   ....[3]....
        /*0078*/ 	.word	0x00000b40


	//   ....[4]....
        /*007c*/ 	.word	0x00000c00


	//   ....[5]....
        /*0080*/ 	.word	0x00000c30


	//   ....[6]....
        /*0084*/ 	.word	0x00001180


	//   ....[7]....
        /*0088*/ 	.word	0x000014b0


	//   ....[8]....
        /*008c*/ 	.word	0x00001670


	//   ....[9]....
        /*0090*/ 	.word	0x000016a0


	//   ....[10]....
        /*0094*/ 	.word	0x00001740


	//----- nvinfo : EIATTR_MAX_THREADS
	.align		4
.L_202:
        /*0098*/ 	.byte	0x04, 0x05
        /*009a*/ 	.short	(.L_204 - .L_203)
.L_203:
        /*009c*/ 	.word	0x00000080
        /*00a0*/ 	.word	0x00000001
        /*00a4*/ 	.word	0x00000001


	//----- nvinfo : EIATTR_CRS_STACK_SIZE
	.align		4
.L_204:
        /*00a8*/ 	.byte	0x04, 0x1e
        /*00aa*/ 	.short	(.L_206 - .L_205)
.L_205:
        /*00ac*/ 	.word	0x00000000


	//----- nvinfo : EIATTR_CBANK_PARAM_SIZE
	.align		4
.L_206:
        /*00b0*/ 	.byte	0x03, 0x19
        /*00b2*/ 	.short	0x0028


	//----- nvinfo : EIATTR_PARAM_CBANK
	.align		4
        /*00b4*/ 	.byte	0x04, 0x0a
        /*00b6*/ 	.short	(.L_208 - .L_207)
	.align		4
.L_207:
        /*00b8*/ 	.word	index@(.nv.constant0._ZN3cub18CUB_300001_SM_10006detail9transform16transform_kernelINS2_10policy_hubILb1EN4cuda3std3__45tupleIJN6thrust24THRUST_300001_SM_1000_NS7pointerI5SpaceNSA_8cuda_cub3tagENSA_11use_defaultESF_EEEEEE10policy1000EiNS7_10__identityEPSC_JSL_EEEvT0_iT1_T2_DpNS2_10kernel_argIT3_EE)
        /*00bc*/ 	.short	0x0380
        /*00be*/ 	.short	0x0028


	//----- nvinfo : EIATTR_SW_WAR
	.align		4
.L_208:
        /*00c0*/ 	.byte	0x04, 0x36
        /*00c2*/ 	.short	(.L_210 - .L_209)
.L_209:
        /*00c4*/ 	.word	0x00000008
.L_210:


//--------------------- .nv.info._ZN3cub18CUB_300001_SM_10006detail9transform16transform_kernelINS2_10policy_hubILb1EN4cuda3std3__45tupleIJN6thrust24THRUST_300001_SM_1000_NS7pointerI5SpaceNSA_8cuda_cub3tagENSA_11use_defaultESF_EEEEEE10policy1000ElNS7_10__identityENSA_10device_ptrISC_EEJPSC_EEEvT0_iT1_T2_DpNS2_10kernel_argIT3_EE --------------------------
	.section	.nv.info._ZN3cub18CUB_300001_SM_10006detail9transform16transform_kernelINS2_10policy_hubILb1EN4cuda3std3__45tupleIJN6thrust24THRUST_300001_SM_1000_NS7pointerI5SpaceNSA_8cuda_cub3tagENSA_11use_defaultESF_EEEEEE10policy1000ElNS7_10__identityENSA_10device_ptrISC_EEJPSC_EEEvT0_iT1_T2_DpNS2_10kernel_argIT3_EE,"",@"SHT_CUDA_INFO"
	.sectionflags	@""
	.align	4


	//----- nvinfo : EIATTR_CUDA_API_VERSION
	.align		4
        /*0000*/ 	.byte	0x04, 0x37
        /*0002*/ 	.short	(.L_212 - .L_211)
.L_211:
        /*0004*/ 	.word	0x00000082


	//----- nvinfo : EIATTR_KPARAM_INFO
	.align		4
.L_212:
        /*0008*/ 	.byte	0x04, 0x17
        /*000a*/ 	.short	(.L_214 - .L_213)
.L_213:
        /*000c*/ 	.word	0x00000000
        /*0010*/ 	.short	0x0004
        /*0012*/ 	.short	0x0018
        /*0014*/ 	.byte	0x00, 0xf0, 0x41, 0x00


	//----- nvinfo : EIATTR_KPARAM_INFO
	.align		4
.L_214:
        /*0018*/ 	.byte	0x04, 0x17
        /*001a*/ 	.short	(.L_216 - .L_215)
.L_215:
        /*001c*/ 	.word	0x00000000
        /*0020*/ 	.short	0x0003
        /*0022*/ 	.short	0x0010
        /*0024*/ 	.byte	0x00, 0xf0, 0x21, 0x00


	//----- nvinfo : EIATTR_KPARAM_INFO
	.align		4
.L_216:
        /*0028*/ 	.byte	0x04, 0x17
        /*002a*/ 	.short	(.L_218 - .L_217)
.L_217:
        /*002c*/ 	.word	0x00000000
        /*0030*/ 	.short	0x0002
        /*0032*/ 	.short	0x000c
        /*0034*/ 	.byte	0x00, 0xf0, 0x05, 0x00


	//----- nvinfo : EIATTR_KPARAM_INFO
	.align		4
.L_218:
        /*0038*/ 	.byte	0x04, 0x17
        /*003a*/ 	.short	(.L_220 - .L_219)
.L_219:
        /*003c*/ 	.word	0x00000000
        /*0040*/ 	.short	0x0001
        /*0042*/ 	.short	0x0008
        /*0044*/ 	.byte	0x00, 0xf0, 0x11, 0x00


	//----- nvinfo : EIATTR_KPARAM_INFO
	.align		4
.L_220:
        /*0048*/ 	.byte	0x04, 0x17
        /*004a*/ 	.short	(.L_222 - .L_221)
.L_221:
        /*004c*/ 	.word	0x00000000
        /*0050*/ 	.short	0x0000
        /*0052*/ 	.short	0x0000
        /*0054*/ 	.byte	0x00, 0xf0, 0x21, 0x00


	//----- nvinfo : EIATTR_SPARSE_MMA_MASK
	.align		4
.L_222:
        /*0058*/ 	.byte	0x03, 0x50
        /*005a*/ 	.short	0x0000


	//----- nvinfo : EIATTR_MAXREG_COUNT
	.align		4
        /*005c*/ 	.byte	0x03, 0x1b
        /*005e*/ 	.short	0x00ff


	//----- nvinfo : EIATTR_MERCURY_ISA_VERSION
	.align		4
        /*0060*/ 	.byte	0x03, 0x5f
        /*0062*/ 	.short	0x0101


	//----- nvinfo : EIATTR_VRC_CTA_INIT_COUNT
	.align		4
        /*0064*/ 	.byte	0x02, 0x4a
	.zero		1
	.zero		1


	//----- nvinfo : EIATTR_EXIT_INSTR_OFFSETS
	.align		4
        /*0068*/ 	.byte	0x04, 0x1c
        /*006a*/ 	.short	(.L_224 - .L_223)


	//   ....[0]....
.L_223:
        /*006c*/ 	.word	0x00000300


	//   ....[1]....
        /*0070*/ 	.word	0x00000d90


	//   ....[2]....
        /*0074*/ 	.word	0x00001080


	//   ....[3]....
        /*0078*/ 	.word	0x00001220


	//   ....[4]....
        /*007c*/ 	.word	0x00001250


	//   ....[5]....
        /*0080*/ 	.word	0x000012e0


	//   ....[6]....
        /*0084*/ 	.word	0x00001300


	//   ....[7]....
        /*0088*/ 	.word	0x00001830


	//   ....[8]....
        /*008c*/ 	.word	0x00001a40


	//   ....[9]....
        /*0090*/ 	.word	0x00001b90


	//   ....[10]....
        /*0094*/ 	.word	0x00001c30


	//----- nvinfo : EIATTR_MAX_THREADS
	.align		4
.L_224:
        /*0098*/ 	.byte	0x04, 0x05
        /*009a*/ 	.short	(.L_226 - .L_225)
.L_225:
        /*009c*/ 	.word	0x00000080
        /*00a0*/ 	.word	0x00000001
        /*00a4*/ 	.word	0x00000001


	//----- nvinfo : EIATTR_CRS_STACK_SIZE
	.align		4
.L_226:
        /*00a8*/ 	.byte	0x04, 0x1e
        /*00aa*/ 	.short	(.L_228 - .L_227)
.L_227:
        /*00ac*/ 	.word	0x00000000


	//----- nvinfo : EIATTR_CBANK_PARAM_SIZE
	.align		4
.L_228:
        /*00b0*/ 	.byte	0x03, 0x19
        /*00b2*/ 	.short	0x0028


	//----- nvinfo : EIATTR_PARAM_CBANK
	.align		4
        /*00b4*/ 	.byte	0x04, 0x0a
        /*00b6*/ 	.short	(.L_230 - .L_229)
	.align		4
.L_229:
        /*00b8*/ 	.word	index@(.nv.constant0._ZN3cub18CUB_300001_SM_10006detail9transform16transform_kernelINS2_10policy_hubILb1EN4cuda3std3__45tupleIJN6thrust24THRUST_300001_SM_1000_NS7pointerI5SpaceNSA_8cuda_cub3tagENSA_11use_defaultESF_EEEEEE10policy1000ElNS7_10__identityENSA_10device_ptrISC_EEJPSC_EEEvT0_iT1_T2_DpNS2_10kernel_argIT3_EE)
        /*00bc*/ 	.short	0x0380
        /*00be*/ 	.short	0x0028


	//----- nvinfo : EIATTR_SW_WAR
	.align		4
.L_230:
        /*00c0*/ 	.byte	0x04, 0x36
        /*00c2*/ 	.short	(.L_232 - .L_231)
.L_231:
        /*00c4*/ 	.word	0x00000008
.L_232:


//--------------------- .nv.info._ZN3cub18CUB_300001_SM_10006detail9transform16transform_kernelINS2_10policy_hubILb1EN4cuda3std3__45tupleIJPK5SpaceEEEE10policy1000ElNS7_10__identityEN6thrust24THRUST_300001_SM_1000_NS10device_ptrIS9_EEJSB_EEEvT0_iT1_T2_DpNS2_10kernel_argIT3_EE --------------------------
	.section	.nv.info._ZN3cub18CUB_300001_SM_10006detail9transform16transform_kernelINS2_10policy_hubILb1EN4cuda3std3__45tupleIJPK5SpaceEEEE10policy1000ElNS7_10__identityEN6thrust24THRUST_300001_SM_1000_NS10device_ptrIS9_EEJSB_EEEvT0_iT1_T2_DpNS2_10kernel_argIT3_EE,"",@"SHT_CUDA_INFO"
	.sectionflags	@""
	.align	4


	//----- nvinfo : EIATTR_CUDA_API_VERSION
	.align		4
        /*0000*/ 	.byte	0x04, 0x37
        /*0002*/ 	.short	(.L_234 - .L_233)
.L_233:
        /*0004*/ 	.word	0x00000082


	//----- nvinfo : EIATTR_KPARAM_INFO
	.align		4
.L_234:
        /*0008*/ 	.byte	0x04, 0x17
        /*000a*/ 	.short	(.L_236 - .L_235)
.L_235:
        /*000c*/ 	.word	0x00000000
        /*0010*/ 	.short	0x0004
        /*0012*/ 	.short	0x0018
        /*0014*/ 	.byte	0x00, 0xf0, 0x41, 0x00


	//----- nvinfo : EIATTR_KPARAM_INFO
	.align		4
.L_236:
        /*0018*/ 	.byte	0x04, 0x17
        /*001a*/ 	.short	(.L_238 - .L_237)
.L_237:
        /*001c*/ 	.word	0x00000000
        /*0020*/ 	.short	0x0003
        /*0022*/ 	.short	0x0010
        /*0024*/ 	.byte	0x00, 0xf0, 0x21, 0x00


	//----- nvinfo : EIATTR_KPARAM_INFO
	.align		4
.L_238:
        /*0028*/ 	.byte	0x04, 0x17
        /*002a*/ 	.short	(.L_240 - .L_239)
.L_239:
        /*002c*/ 	.word	0x00000000
        /*0030*/ 	.short	0x0002
        /*0032*/ 	.short	0x000c
        /*0034*/ 	.byte	0x00, 0xf0, 0x05, 0x00


	//----- nvinfo : EIATTR_KPARAM_INFO
	.align		4
.L_240:
        /*0038*/ 	.byte	0x04, 0x17
        /*003a*/ 	.short	(.L_242 - .L_241)
.L_241:
        /*003c*/ 	.word	0x00000000
        /*0040*/ 	.short	0x0001
        /*0042*/ 	.short	0x0008
        /*0044*/ 	.byte	0x00, 0xf0, 0x11, 0x00


	//----- nvinfo : EIATTR_KPARAM_INFO
	.align		4
.L_242:
        /*0048*/ 	.byte	0x04, 0x17
        /*004a*/ 	.short	(.L_244 - .L_243)
.L_243:
        /*004c*/ 	.word	0x00000000
        /*0050*/ 	.short	0x0000
        /*0052*/ 	.short	0x0000
        /*0054*/ 	.byte	0x00, 0xf0, 0x21, 0x00


	//----- nvinfo : EIATTR_SPARSE_MMA_MASK
	.align		4
.L_244:
        /*0058*/ 	.byte	0x03, 0x50
        /*005a*/ 	.short	0x0000


	//----- nvinfo : EIATTR_MAXREG_COUNT
	.align		4
        /*005c*/ 	.byte	0x03, 0x1b
        /*005e*/ 	.short	0x00ff


	//----- nvinfo : EIATTR_MERCURY_ISA_VERSION
	.align		4
        /*0060*/ 	.byte	0x03, 0x5f
        /*0062*/ 	.short	0x0101


	//----- nvinfo : EIATTR_VRC_CTA_INIT_COUNT
	.align		4
        /*0064*/ 	.byte	0x02, 0x4a
	.zero		1
	.zero		1


	//----- nvinfo : EIATTR_EXIT_INSTR_OFFSETS
	.align		4
        /*0068*/ 	.byte	0x04, 0x1c
        /*006a*/ 	.short	(.L_246 - .L_245)


	//   ....[0]....
.L_245:
        /*006c*/ 	.word	0x00000300


	//   ....[1]....
        /*0070*/ 	.word	0x00000d90


	//   ....[2]....
        /*0074*/ 	.word	0x00001080


	//   ....[3]....
        /*0078*/ 	.word	0x00001220


	//   ....[4]....
        /*007c*/ 	.word	0x00001250


	//   ....[5]....
        /*0080*/ 	.word	0x000012e0


	//   ....[6]....
        /*0084*/ 	.word	0x00001300


	//   ....[7]....
        /*0088*/ 	.word	0x00001830


	//   ....[8]....
        /*008c*/ 	.word	0x00001a40


	//   ....[9]....
        /*0090*/ 	.word	0x00001b90


	//   ....[10]....
        /*0094*/ 	.word	0x00001c30


	//----- nvinfo : EIATTR_MAX_THREADS
	.align		4
.L_246:
        /*0098*/ 	.byte	0x04, 0x05
        /*009a*/ 	.short	(.L_248 - .L_247)
.L_247:
        /*009c*/ 	.word	0x00000080
        /*00a0*/ 	.word	0x00000001
        /*00a4*/ 	.word	0x00000001


	//----- nvinfo : EIATTR_CRS_STACK_SIZE
	.align		4
.L_248:
        /*00a8*/ 	.byte	0x04, 0x1e
        /*00aa*/ 	.short	(.L_250 - .L_249)
.L_249:
        /*00ac*/ 	.word	0x00000000


	//----- nvinfo : EIATTR_CBANK_PARAM_SIZE
	.align		4
.L_250:
        /*00b0*/ 	.byte	0x03, 0x19
        /*00b2*/ 	.short	0x0028


	//----- nvinfo : EIATTR_PARAM_CBANK
	.align		4
        /*00b4*/ 	.byte	0x04, 0x0a
        /*00b6*/ 	.short	(.L_252 - .L_251)
	.align		4
.L_251:
        /*00b8*/ 	.word	index@(.nv.constant0._ZN3cub18CUB_300001_SM_10006detail9transform16transform_kernelINS2_10policy_hubILb1EN4cuda3std3__45tupleIJPK5SpaceEEEE10policy1000ElNS7_10__identityEN6thrust24THRUST_300001_SM_1000_NS10device_ptrIS9_EEJSB_EEEvT0_iT1_T2_DpNS2_10kernel_argIT3_EE)
        /*00bc*/ 	.short	0x0380
        /*00be*/ 	.short	0x0028


	//----- nvinfo : EIATTR_SW_WAR
	.align		4
.L_252:
        /*00c0*/ 	.byte	0x04, 0x36
        /*00c2*/ 	.short	(.L_254 - .L_253)
.L_253:
        /*00c4*/ 	.word	0x00000008
.L_254:


//--------------------- .nv.info._ZN3cub18CUB_300001_SM_10006detail9transform16transform_kernelINS2_10policy_hubILb1EN4cuda3std3__45tupleIJPK5SpaceEEEE10policy1000EiNS7_10__identityEN6thrust24THRUST_300001_SM_1000_NS10device_ptrIS9_EEJSB_EEEvT0_iT1_T2_DpNS2_10kernel_argIT3_EE --------------------------
	.section	.nv.info._ZN3cub18CUB_300001_SM_10006detail9transform16transform_kernelINS2_10policy_hubILb1EN4cuda3std3__45tupleIJPK5SpaceEEEE10policy1000EiNS7_10__identityEN6thrust24THRUST_300001_SM_1000_NS10device_ptrIS9_EEJSB_EEEvT0_iT1_T2_DpNS2_10kernel_argIT3_EE,"",@"SHT_CUDA_INFO"
	.sectionflags	@""
	.align	4


	//----- nvinfo : EIATTR_CUDA_API_VERSION
	.align		4
        /*0000*/ 	.byte	0x04, 0x37
        /*0002*/ 	.short	(.L_256 - .L_255)
.L_255:
        /*0004*/ 	.word	0x00000082


	//----- nvinfo : EIATTR_KPARAM_INFO
	.align		4
.L_256:
        /*0008*/ 	.byte	0x04, 0x17
        /*000a*/ 	.short	(.L_258 - .L_257)
.L_257:
        /*000c*/ 	.word	0x00000000
        /*0010*/ 	.short	0x0004
        /*0012*/ 	.short	0x0018
        /*0014*/ 	.byte	0x00, 0xf0, 0x41, 0x00


	//----- nvinfo : EIATTR_KPARAM_INFO
	.align		4
.L_258:
        /*0018*/ 	.byte	0x04, 0x17
        /*001a*/ 	.short	(.L_260 - .L_259)
.L_259:
        /*001c*/ 	.word	0x00000000
        /*0020*/ 	.short	0x0003
        /*0022*/ 	.short	0x0010
        /*0024*/ 	.byte	0x00, 0xf0, 0x21, 0x00


	//----- nvinfo : EIATTR_KPARAM_INFO
	.align		4
.L_260:
        /*0028*/ 	.byte	0x04, 0x17
        /*002a*/ 	.short	(.L_262 - .L_261)
.L_261:
        /*002c*/ 	.word	0x00000000
        /*0030*/ 	.short	0x0002
        /*0032*/ 	.short	0x0008
        /*0034*/ 	.byte	0x00, 0xf0, 0x05, 0x00


	//----- nvinfo : EIATTR_KPARAM_INFO
	.align		4
.L_262:
        /*0038*/ 	.byte	0x04, 0x17
        /*003a*/ 	.short	(.L_264 - .L_263)
.L_263:
        /*003c*/ 	.word	0x00000000
        /*0040*/ 	.short	0x0001
        /*0042*/ 	.short	0x0004
        /*0044*/ 	.byte	0x00, 0xf0, 0x11, 0x00


	//----- nvinfo : EIATTR_KPARAM_INFO
	.align		4
.L_264:
        /*0048*/ 	.byte	0x04, 0x17
        /*004a*/ 	.short	(.L_266 - .L_265)
.L_265:
        /*004c*/ 	.word	0x00000000
        /*0050*/ 	.short	0x0000
        /*0052*/ 	.short	0x0000
        /*0054*/ 	.byte	0x00, 0xf0, 0x11, 0x00


	//----- nvinfo : EIATTR_SPARSE_MMA_MASK
	.align		4
.L_266:
        /*0058*/ 	.byte	0x03, 0x50
        /*005a*/ 	.short	0x0000


	//----- nvinfo : EIATTR_MAXREG_COUNT
	.align		4
        /*005c*/ 	.byte	0x03, 0x1b
        /*005e*/ 	.short	0x00ff


	//----- nvinfo : EIATTR_MERCURY_ISA_VERSION
	.align		4
        /*0060*/ 	.byte	0x03, 0x5f
        /*0062*/ 	.short	0x0101


	//----- nvinfo : EIATTR_VRC_CTA_INIT_COUNT
	.align		4
        /*0064*/ 	.byte	0x02, 0x4a
	.zero		1
	.zero		1


	//----- nvinfo : EIATTR_EXIT_INSTR_OFFSETS
	.align		4
        /*0068*/ 	.byte	0x04, 0x1c
        /*006a*/ 	.short	(.L_268 - .L_267)


	//   ....[0]....
.L_267:
        /*006c*/ 	.word	0x00000260


	//   ....[1]....
        /*0070*/ 	.word	0x00000790


	//   ....[2]....
        /*0074*/ 	.word	0x000009d0


	//   ....[3]....
        /*0078*/ 	.word	0x00000b40


	//   ....[4]....
        /*007c*/ 	.word	0x00000c00


	//   ....[5]....
        /*0080*/ 	.word	0x00000c30


	//   ....[6]....
        /*0084*/ 	.word	0x00001180


	//   ....[7]....
        /*0088*/ 	.word	0x000014b0


	//   ....[8]....
        /*008c*/ 	.word	0x00001670


	//   ....[9]....
        /*0090*/ 	.word	0x000016a0


	//   ....[10]....
        /*0094*/ 	.word	0x00001740


	//----- nvinfo : EIATTR_MAX_THREADS
	.align		4
.L_268:
        /*0098*/ 	.byte	0x04, 0x05
        /*009a*/ 	.short	(.L_270 - .L_269)
.L_269:
        /*009c*/ 	.word	0x00000080
        /*00a0*/ 	.word	0x00000001
        /*00a4*/ 	.word	0x00000001


	//----- nvinfo : EIATTR_CRS_STACK_SIZE
	.align		4
.L_270:
        /*00a8*/ 	.byte	0x04, 0x1e
        /*00aa*/ 	.short	(.L_272 - .L_271)
.L_271:
        /*00ac*/ 	.word	0x00000000


	//----- nvinfo : EIATTR_CBANK_PARAM_SIZE
	.align		4
.L_272:
        /*00b0*/ 	.byte	0x03, 0x19
        /*00b2*/ 	.short	0x0028


	//----- nvinfo : EIATTR_PARAM_CBANK
	.align		4
        /*00b4*/ 	.byte	0x04, 0x0a
        /*00b6*/ 	.short	(.L_274 - .L_273)
	.align		4
.L_273:
        /*00b8*/ 	.word	index@(.nv.constant0._ZN3cub18CUB_300001_SM_10006detail9transform16transform_kernelINS2_10policy_hubILb1EN4cuda3std3__45tupleIJPK5SpaceEEEE10policy1000EiNS7_10__identityEN6thrust24THRUST_300001_SM_1000_NS10device_ptrIS9_EEJSB_EEEvT0_iT1_T2_DpNS2_10kernel_argIT3_EE)
        /*00bc*/ 	.short	0x0380
        /*00be*/ 	.short	0x0028


	//----- nvinfo : EIATTR_SW_WAR
	.align		4
.L_274:
        /*00c0*/ 	.byte	0x04, 0x36
        /*00c2*/ 	.short	(.L_276 - .L_275)
.L_275:
        /*00c4*/ 	.word	0x00000008
.L_276:


//--------------------- .nv.info._ZN3cub18CUB_300001_SM_10006detail9transform16transform_kernelINS2_10policy_hubILb1EN4cuda3std3__45tupleIJN6thrust24THRUST_300001_SM_1000_NS7pointerI5SpaceNSA_8cuda_cub3tagENSA_11use_defaultESF_EEEEEE10policy1000EiNS7_10__identityENSA_10device_ptrISC_EEJPSC_EEEvT0_iT1_T2_DpNS2_10kernel_argIT3_EE --------------------------
	.section	.nv.info._ZN3cub18CUB_300001_SM_10006detail9transform16transform_kernelINS2_10policy_hubILb1EN4cuda3std3__45tupleIJN6thrust24THRUST_300001_SM_1000_NS7pointerI5SpaceNSA_8cuda_cub3tagENSA_11use_defaultESF_EEEEEE10policy1000EiNS7_10__identityENSA_10device_ptrISC_EEJPSC_EEEvT0_iT1_T2_DpNS2_10kernel_argIT3_EE,"",@"SHT_CUDA_INFO"
	.sectionflags	@""
	.align	4


	//----- nvinfo : EIATTR_CUDA_API_VERSION
	.align		4
        /*0000*/ 	.byte	0x04, 0x37
        /*0002*/ 	.short	(.L_278 - .L_277)
.L_277:
        /*0004*/ 	.word	0x00000082


	//----- nvinfo : EIATTR_KPARAM_INFO
	.align		4
.L_278:
        /*0008*/ 	.byte	0x04, 0x17
        /*000a*/ 	.short	(.L_280 - .L_279)
.L_279:
        /*000c*/ 	.word	0x00000000
        /*0010*/ 	.short	0x0004
        /*0012*/ 	.short	0x0018
        /*0014*/ 	.byte	0x00, 0xf0, 0x41, 0x00


	//----- nvinfo : EIATTR_KPARAM_INFO
	.align		4
.L_280:
        /*0018*/ 	.byte	0x04, 0x17
        /*001a*/ 	.short	(.L_282 - .L_281)
.L_281:
        /*001c*/ 	.word	0x00000000
        /*0020*/ 	.short	0x0003
        /*0022*/ 	.short	0x0010
        /*0024*/ 	.byte	0x00, 0xf0, 0x21, 0x00


	//----- nvinfo : EIATTR_KPARAM_INFO
	.align		4
.L_282:
        /*0028*/ 	.byte	0x04, 0x17
        /*002a*/ 	.short	(.L_284 - .L_283)
.L_283:
        /*002c*/ 	.word	0x00000000
        /*0030*/ 	.short	0x0002
        /*0032*/ 	.short	0x0008
        /*0034*/ 	.byte	0x00, 0xf0, 0x05, 0x00


	//----- nvinfo : EIATTR_KPARAM_INFO
	.align		4
.L_284:
        /*0038*/ 	.byte	0x04, 0x17
        /*003a*/ 	.short	(.L_286 - .L_285)
.L_285:
        /*003c*/ 	.word	0x00000000
        /*0040*/ 	.short	0x0001
        /*0042*/ 	.short	0x0004
        /*0044*/ 	.byte	0x00, 0xf0, 0x11, 0x00


	//----- nvinfo : EIATTR_KPARAM_INFO
	.align		4
.L_286:
        /*0048*/ 	.byte	0x04, 0x17
        /*004a*/ 	.short	(.L_288 - .L_287)
.L_287:
        /*004c*/ 	.word	0x00000000
        /*0050*/ 	.short	0x0000
        /*0052*/ 	.short	0x0000
        /*0054*/ 	.byte	0x00, 0xf0, 0x11, 0x00


	//----- nvinfo : EIATTR_SPARSE_MMA_MASK
	.align		4
.L_288:
        /*0058*/ 	.byte	0x03, 0x50
        /*005a*/ 	.short	0x0000


	//----- nvinfo : EIATTR_MAXREG_COUNT
	.align		4
        /*005c*/ 	.byte	0x03, 0x1b
        /*005e*/ 	.short	0x00ff


	//----- nvinfo : EIATTR_MERCURY_ISA_VERSION
	.align		4
        /*0060*/ 	.byte	0x03, 0x5f
        /*0062*/ 	.short	0x0101


	//----- nvinfo : EIATTR_VRC_CTA_INIT_COUNT
	.align		4
        /*0064*/ 	.byte	0x02, 0x4a
	.zero		1
	.zero		1


	//----- nvinfo : EIATTR_EXIT_INSTR_OFFSETS
	.align		4
        /*0068*/ 	.byte	0x04, 0x1c
        /*006a*/ 	.short	(.L_290 - .L_289)


	//   ....[0]....
.L_289:
        /*006c*/ 	.word	0x00000260


	//   ....[1]....
        /*0070*/ 	.word	0x00000790


	//   ....[2]....
        /*0074*/ 	.word	0x000009d0


	//   ....[3]....
        /*0078*/ 	.word	0x00000b40


	//   ....[4]....
        /*007c*/ 	.word	0x00000c00


	//   ....[5]....
        /*0080*/ 	.word	0x00000c30


	//   ....[6]....
        /*0084*/ 	.word	0x00001180


	//   ....[7]....
        /*0088*/ 	.word	0x000014b0


	//   ....[8]....
        /*008c*/ 	.word	0x00001670


	//   ....[9]....
        /*0090*/ 	.word	0x000016a0


	//   ....[10]....
        /*0094*/ 	.word	0x00001740


	//----- nvinfo : EIATTR_MAX_THREADS
	.align		4
.L_290:
        /*0098*/ 	.byte	0x04, 0x05
        /*009a*/ 	.short	(.L_292 - .L_291)
.L_291:
        /*009c*/ 	.word	0x00000080
        /*00a0*/ 	.word	0x00000001
        /*00a4*/ 	.word	0x00000001


	//----- nvinfo : EIATTR_CRS_STACK_SIZE
	.align		4
.L_292:
        /*00a8*/ 	.byte	0x04, 0x1e
        /*00aa*/ 	.short	(.L_294 - .L_293)
.L_293:
        /*00ac*/ 	.word	0x00000000


	//----- nvinfo : EIATTR_CBANK_PARAM_SIZE
	.align		4
.L_294:
        /*00b0*/ 	.byte	0x03, 0x19
        /*00b2*/ 	.short	0x0028


	//----- nvinfo : EIATTR_PARAM_CBANK
	.align		4
        /*00b4*/ 	.byte	0x04, 0x0a
        /*00b6*/ 	.short	(.L_296 - .L_295)
	.align		4
.L_295:
        /*00b8*/ 	.word	index@(.nv.constant0._ZN3cub18CUB_300001_SM_10006detail9transform16transform_kernelINS2_10policy_hubILb1EN4cuda3std3__45tupleIJN6thrust24THRUST_300001_SM_1000_NS7pointerI5SpaceNSA_8cuda_cub3tagENSA_11use_defaultESF_EEEEEE10policy1000EiNS7_10__identityENSA_10device_ptrISC_EEJPSC_EEEvT0_iT1_T2_DpNS2_10kernel_argIT3_EE)
        /*00bc*/ 	.short	0x0380
        /*00be*/ 	.short	0x0028


	//----- nvinfo : EIATTR_SW_WAR
	.align		4
.L_296:
        /*00c0*/ 	.byte	0x04, 0x36
        /*00c2*/ 	.short	(.L_298 - .L_297)
.L_297:
        /*00c4*/ 	.word	0x00000008
.L_298:


//--------------------- .nv.info._ZN3cub18CUB_300001_SM_10006detail8for_each13static_kernelINS2_12policy_hub_t12policy_500_tElN6thrust24THRUST_300001_SM_1000_NS8cuda_cub20__uninitialized_copy7functorINS7_7pointerI5SpaceNS8_3tagENS7_11use_defaultESE_EESF_EEEEvT0_T1_ --------------------------
	.section	.nv.info._ZN3cub18CUB_300001_SM_10006detail8for_each13static_kernelINS2_12policy_hub_t12policy_500_tElN6thrust24THRUST_300001_SM_1000_NS8cuda_cub20__uninitialized_copy7functorINS7_7pointerI5SpaceNS8_3tagENS7_11use_defaultESE_EESF_EEEEvT0_T1_,"",@"SHT_CUDA_INFO"
	.sectionflags	@""
	.align	4


	//----- nvinfo : EIATTR_CUDA_API_VERSION
	.align		4
        /*0000*/ 	.byte	0x04, 0x37
        /*0002*/ 	.short	(.L_300 - .L_299)
.L_299:
        /*0004*/ 	.word	0x00000082


	//----- nvinfo : EIATTR_KPARAM_INFO
	.align		4
.L_300:
        /*0008*/ 	.byte	0x04, 0x17
        /*000a*/ 	.short	(.L_302 - .L_301)
.L_301:
        /*000c*/ 	.word	0x00000000
        /*0010*/ 	.short	0x0001
        /*0012*/ 	.short	0x0008
        /*0014*/ 	.byte	0x00, 0xf0, 0x41, 0x00


	//----- nvinfo : EIATTR_KPARAM_INFO
	.align		4
.L_302:
        /*0018*/ 	.byte	0x04, 0x17
        /*001a*/ 	.short	(.L_304 - .L_303)
.L_303:
        /*001c*/ 	.word	0x00000000
        /*0020*/ 	.short	0x0000
        /*0022*/ 	.short	0x0000
        /*0024*/ 	.byte	0x00, 0xf0, 0x21, 0x00


	//----- nvinfo : EIATTR_SPARSE_MMA_MASK
	.align		4
.L_304:
        /*0028*/ 	.byte	0x03, 0x50
        /*002a*/ 	.short	0x0000


	//----- nvinfo : EIATTR_MAXREG_COUNT
	.align		4
        /*002c*/ 	.byte	0x03, 0x1b
        /*002e*/ 	.short	0x00ff


	//----- nvinfo : EIATTR_MERCURY_ISA_VERSION
	.align		4
        /*0030*/ 	.byte	0x03, 0x5f
        /*0032*/ 	.short	0x0101


	//----- nvinfo : EIATTR_VRC_CTA_INIT_COUNT
	.align		4
        /*0034*/ 	.byte	0x02, 0x4a
	.zero		1
	.zero		1


	//----- nvinfo : EIATTR_EXIT_INSTR_OFFSETS
	.align		4
        /*0038*/ 	.byte	0x04, 0x1c
        /*003a*/ 	.short	(.L_306 - .L_305)


	//   ....[0]....
.L_305:
        /*003c*/ 	.word	0x00000200


	//   ....[1]....
        /*0040*/ 	.word	0x000003c0


	//   ....[2]....
        /*0044*/ 	.word	0x000004c0


	//----- nvinfo : EIATTR_MAX_THREADS
	.align		4
.L_306:
        /*0048*/ 	.byte	0x04, 0x05
        /*004a*/ 	.short	(.L_308 - .L_307)
.L_307:
        /*004c*/ 	.word	0x00000100
        /*0050*/ 	.word	0x00000001
        /*0054*/ 	.word	0x00000001


	//----- nvinfo : EIATTR_CRS_STACK_SIZE
	.align		4
.L_308:
        /*0058*/ 	.byte	0x04, 0x1e
        /*005a*/ 	.short	(.L_310 - .L_309)
.L_309:
        /*005c*/ 	.word	0x00000000


	//----- nvinfo : EIATTR_CBANK_PARAM_SIZE
	.align		4
.L_310:
        /*0060*/ 	.byte	0x03, 0x19
        /*0062*/ 	.short	0x0018


	//----- nvinfo : EIATTR_PARAM_CBANK
	.align		4
        /*0064*/ 	.byte	0x04, 0x0a
        /*0066*/ 	.short	(.L_312 - .L_311)
	.align		4
.L_311:
        /*0068*/ 	.word	index@(.nv.constant0._ZN3cub18CUB_300001_SM_10006detail8for_each13static_kernelINS2_12policy_hub_t12policy_500_tElN6thrust24THRUST_300001_SM_1000_NS8cuda_cub20__uninitialized_copy7functorINS7_7pointerI5SpaceNS8_3tagENS7_11use_defaultESE_EESF_EEEEvT0_T1_)
        /*006c*/ 	.short	0x0380
        /*006e*/ 	.short	0x0018


	//----- nvinfo : EIATTR_SW_WAR
	.align		4
.L_312:
        /*0070*/ 	.byte	0x04, 0x36
        /*0072*/ 	.short	(.L_314 - .L_313)
.L_313:
        /*0074*/ 	.word	0x00000008
.L_314:


//--------------------- .nv.info._ZN3cub18CUB_300001_SM_10006detail8for_each13static_kernelINS2_12policy_hub_t12policy_500_tEmNS2_12op_wrapper_tImN6thrust24THRUST_300001_SM_1000_NS6detail23allocator_traits_detail24construct1_via_allocatorINS9_18no_throw_allocatorINS9_19temporary_allocatorI5SpaceNS8_8cuda_cub3tagEEEEEEENS8_7pointerISE_SG_NS8_11use_defaultESL_EEEEEEvT0_T1_ --------------------------
	.section	.nv.info._ZN3cub18CUB_300001_SM_10006detail8for_each13static_kernelINS2_12policy_hub_t12policy_500_tEmNS2_12op_wrapper_tImN6thrust24THRUST_300001_SM_1000_NS6detail23allocator_traits_detail24construct1_via_allocatorINS9_18no_throw_allocatorINS9_19temporary_allocatorI5SpaceNS8_8cuda_cub3tagEEEEEEENS8_7pointerISE_SG_NS8_11use_defaultESL_EEEEEEvT0_T1_,"",@"SHT_CUDA_INFO"
	.sectionflags	@""
	.align	4


	//----- nvinfo : EIATTR_CUDA_API_VERSION
	.align		4
        /*0000*/ 	.byte	0x04, 0x37
        /*0002*/ 	.short	(.L_316 - .L_315)
.L_315:
        /*0004*/ 	.word	0x00000082


	//----- nvinfo : EIATTR_KPARAM_INFO
	.align		4
.L_316:
        /*0008*/ 	.byte	0x04, 0x17
        /*000a*/ 	.short	(.L_318 - .L_317)
.L_317:
        /*000c*/ 	.word	0x00000000
        /*0010*/ 	.short	0x0001
        /*0012*/ 	.short	0x0008
        /*0014*/ 	.byte	0x00, 0xf0, 0x41, 0x00


	//----- nvinfo : EIATTR_KPARAM_INFO
	.align		4
.L_318:
        /*0018*/ 	.byte	0x04, 0x17
        /*001a*/ 	.short	(.L_320 - .L_319)
.L_319:
        /*001c*/ 	.word	0x00000000
        /*0020*/ 	.short	0x0000
        /*0022*/ 	.short	0x0000
        /*0024*/ 	.byte	0x00, 0xf0, 0x21, 0x00


	//----- nvinfo : EIATTR_SPARSE_MMA_MASK
	.align		4
.L_320:
        /*0028*/ 	.byte	0x03, 0x50
        /*002a*/ 	.short	0x0000


	//----- nvinfo : EIATTR_MAXREG_COUNT
	.align		4
        /*002c*/ 	.byte	0x03, 0x1b
        /*002e*/ 	.short	0x00ff


	//----- nvinfo : EIATTR_MERCURY_ISA_VERSION
	.align		4
        /*0030*/ 	.byte	0x03, 0x5f
        /*0032*/ 	.short	0x0101


	//----- nvinfo : EIATTR_VRC_CTA_INIT_COUNT
	.align		4
        /*0034*/ 	.byte	0x02, 0x4a
	.zero		1
	.zero		1


	//----- nvinfo : EIATTR_EXIT_INSTR_OFFSETS
	.align		4
        /*0038*/ 	.byte	0x04, 0x1c
        /*003a*/ 	.short	(.L_322 - .L_321)


	//   ....[0]....
.L_321:
        /*003c*/ 	.word	0x00000170


	//   ....[1]....
        /*0040*/ 	.word	0x00000290


	//   ....[2]....
        /*0044*/ 	.word	0x000002d0


	//----- nvinfo : EIATTR_MAX_THREADS
	.align		4
.L_322:
        /*0048*/ 	.byte	0x04, 0x05
        /*004a*/ 	.short	(.L_324 - .L_323)
.L_323:
        /*004c*/ 	.word	0x00000100
        /*0050*/ 	.word	0x00000001
        /*0054*/ 	.word	0x00000001


	//----- nvinfo : EIATTR_CBANK_PARAM_SIZE
	.align		4
.L_324:
        /*0058*/ 	.byte	0x03, 0x19
        /*005a*/ 	.short	0x0018


	//----- nvinfo : EIATTR_PARAM_CBANK
	.align		4
        /*005c*/ 	.byte	0x04, 0x0a
        /*005e*/ 	.short	(.L_326 - .L_325)
	.align		4
.L_325:
        /*0060*/ 	.word	index@(.nv.constant0._ZN3cub18CUB_300001_SM_10006detail8for_each13static_kernelINS2_12policy_hub_t12policy_500_tEmNS2_12op_wrapper_tImN6thrust24THRUST_300001_SM_1000_NS6detail23allocator_traits_detail24construct1_via_allocatorINS9_18no_throw_allocatorINS9_19temporary_allocatorI5SpaceNS8_8cuda_cub3tagEEEEEEENS8_7pointerISE_SG_NS8_11use_defaultESL_EEEEEEvT0_T1_)
        /*0064*/ 	.short	0x0380
        /*0066*/ 	.short	0x0018


	//----- nvinfo : EIATTR_SW_WAR
	.align		4
.L_326:
        /*0068*/ 	.byte	0x04, 0x36
        /*006a*/ 	.short	(.L_328 - .L_327)
.L_327:
        /*006c*/ 	.word	0x00000008
.L_328:


//--------------------- .nv.info._ZN3cub18CUB_300001_SM_10006detail11EmptyKernelIvEEvv --------------------------
	.section	.nv.info._ZN3cub18CUB_300001_SM_10006detail11EmptyKernelIvEEvv,"",@"SHT_CUDA_INFO"
	.sectionflags	@""
	.align	4


	//----- nvinfo : EIATTR_CUDA_API_VERSION
	.align		4
        /*0000*/ 	.byte	0x04, 0x37
        /*0002*/ 	.short	(.L_330 - .L_329)
.L_329:
        /*0004*/ 	.word	0x00000082


	//----- nvinfo : EIATTR_SPARSE_MMA_MASK
	.align		4
.L_330:
        /*0008*/ 	.byte	0x03, 0x50
        /*000a*/ 	.short	0x0000


	//----- nvinfo : EIATTR_MAXREG_COUNT
	.align		4
        /*000c*/ 	.byte	0x03, 0x1b
        /*000e*/ 	.short	0x00ff


	//----- nvinfo : EIATTR_MERCURY_ISA_VERSION
	.align		4
        /*0010*/ 	.byte	0x03, 0x5f
        /*0012*/ 	.short	0x0101


	//----- nvinfo : EIATTR_VRC_CTA_INIT_COUNT
	.align		4
        /*0014*/ 	.byte	0x02, 0x4a
	.zero		1
	.zero		1


	//----- nvinfo : EIATTR_EXIT_INSTR_OFFSETS
	.align		4
        /*0018*/ 	.byte	0x04, 0x1c
        /*001a*/ 	.short	(.L_332 - .L_331)


	//   ....[0]....
.L_331:
        /*001c*/ 	.word	0x00000010


	//----- nvinfo : EIATTR_SW_WAR
	.align		4
.L_332:
        /*0020*/ 	.byte	0x04, 0x36
        /*0022*/ 	.short	(.L_334 - .L_333)
.L_333:
        /*0024*/ 	.word	0x00000008
.L_334:


//--------------------- .nv.info._Z8SetSpaceP5WorldP5Space --------------------------
	.section	.nv.info._Z8SetSpaceP5WorldP5Space,"",@"SHT_CUDA_INFO"
	.sectionflags	@""
	.align	4


	//----- nvinfo : EIATTR_CUDA_API_VERSION
	.align		4
        /*0000*/ 	.byte	0x04, 0x37
        /*0002*/ 	.short	(.L_336 - .L_335)
.L_335:
        /*0004*/ 	.word	0x00000082


	//----- nvinfo : EIATTR_KPARAM_INFO
	.align		4
.L_336:
        /*0008*/ 	.byte	0x04, 0x17
        /*000a*/ 	.short	(.L_338 - .L_337)
.L_337:
        /*000c*/ 	.word	0x00000000
        /*0010*/ 	.short	0x0001
        /*0012*/ 	.short	0x0008
        /*0014*/ 	.byte	0x00, 0xf5, 0x21, 0x00


	//----- nvinfo : EIATTR_KPARAM_INFO
	.align		4
.L_338:
        /*0018*/ 	.byte	0x04, 0x17
        /*001a*/ 	.short	(.L_340 - .L_339)
.L_339:
        /*001c*/ 	.word	0x00000000
        /*0020*/ 	.short	0x0000
        /*0022*/ 	.short	0x0000
        /*0024*/ 	.byte	0x00, 0xf5, 0x21, 0x00


	//----- nvinfo : EIATTR_SPARSE_MMA_MASK
	.align		4
.L_340:
        /*0028*/ 	.byte	0x03, 0x50
        /*002a*/ 	.short	0x0000


	//----- nvinfo : EIATTR_MAXREG_COUNT
	.align		4
        /*002c*/ 	.byte	0x03, 0x1b
        /*002e*/ 	.short	0x00ff


	//----- nvinfo : EIATTR_MERCURY_ISA_VERSION
	.align		4
        /*0030*/ 	.byte	0x03, 0x5f
        /*0032*/ 	.short	0x0101


	//----- nvinfo : EIATTR_VRC_CTA_INIT_COUNT
	.align		4
        /*0034*/ 	.byte	0x02, 0x4a
	.zero		1
	.zero		1


	//----- nvinfo : EIATTR_EXIT_INSTR_OFFSETS
	.align		4
        /*0038*/ 	.byte	0x04, 0x1c
        /*003a*/ 	.short	(.L_342 - .L_341)


	//   ....[0]....
.L_341:
        /*003c*/ 	.word	0x00000050


	//----- nvinfo : EIATTR_CBANK_PARAM_SIZE
	.align		4
.L_342:
        /*0040*/ 	.byte	0x03, 0x19
        /*0042*/ 	.short	0x0010


	//----- nvinfo : EIATTR_PARAM_CBANK
	.align		4
        /*0044*/ 	.byte	0x04, 0x0a
        /*0046*/ 	.short	(.L_344 - .L_343)
	.align		4
.L_343:
        /*0048*/ 	.word	index@(.nv.constant0._Z8SetSpaceP5WorldP5Space)
        /*004c*/ 	.short	0x0380
        /*004e*/ 	.short	0x0010


	//----- nvinfo : EIATTR_SW_WAR
	.align		4
.L_344:
        /*0050*/ 	.byte	0x04, 0x36
        /*0052*/ 	.short	(.L_346 - .L_345)
.L_345:
        /*0054*/ 	.word	0x00000008
.L_346:


//--------------------- .nv.info._Z12KernelRunSimP6AnimalP5WorldPi --------------------------
	.section	.nv.info._Z12KernelRunSimP6AnimalP5WorldPi,"",@"SHT_CUDA_INFO"
	.sectionflags	@""
	.align	4


	//----- nvinfo : EIATTR_CUDA_API_VERSION
	.align		4
        /*0000*/ 	.byte	0x04, 0x37
        /*0002*/ 	.short	(.L_348 - .L_347)
.L_347:
        /*0004*/ 	.word	0x00000082


	//----- nvinfo : EIATTR_KPARAM_INFO
	.align		4
.L_348:
        /*0008*/ 	.byte	0x04, 0x17
        /*000a*/ 	.short	(.L_350 - .L_349)
.L_349:
        /*000c*/ 	.word	0x00000000
        /*0010*/ 	.short	0x0002
        /*0012*/ 	.short	0x0010
        /*0014*/ 	.byte	0x00, 0xf5, 0x21, 0x00


	//----- nvinfo : EIATTR_KPARAM_INFO
	.align		4
.L_350:
        /*0018*/ 	.byte	0x04, 0x17
        /*001a*/ 	.short	(.L_352 - .L_351)
.L_351:
        /*001c*/ 	.word	0x00000000
        /*0020*/ 	.short	0x0001
        /*0022*/ 	.short	0x0008
        /*0024*/ 	.byte	0x00, 0xf5, 0x21, 0x00


	//----- nvinfo : EIATTR_KPARAM_INFO
	.align		4
.L_352:
        /*0028*/ 	.byte	0x04, 0x17
        /*002a*/ 	.short	(.L_354 - .L_353)
.L_353:
        /*002c*/ 	.word	0x00000000
        /*0030*/ 	.short	0x0000
        /*0032*/ 	.short	0x0000
        /*0034*/ 	.byte	0x00, 0xf5, 0x21, 0x00


	//----- nvinfo : EIATTR_SPARSE_MMA_MASK
	.align		4
.L_354:
        /*0038*/ 	.byte	0x03, 0x50
        /*003a*/ 	.short	0x0000


	//----- nvinfo : EIATTR_MAXREG_COUNT
	.align		4
        /*003c*/ 	.byte	0x03, 0x1b
        /*003e*/ 	.short	0x00ff


	//----- nvinfo : EIATTR_EXTERNS
	.align		4
        /*0040*/ 	.byte	0x04, 0x0f
        /*0042*/ 	.short	(.L_356 - .L_355)


	//   ....[0]....
	.align		4
.L_355:
        /*0044*/ 	.word	index@(malloc)


	//   ....[1]....
	.align		4
        /*0048*/ 	.word	index@(free)


	//----- nvinfo : EIATTR_MERCURY_ISA_VERSION
	.align		4
.L_356:
        /*004c*/ 	.byte	0x03, 0x5f
        /*004e*/ 	.short	0x0101


	//----- nvinfo : EIATTR_VRC_CTA_INIT_COUNT
	.align		4
        /*0050*/ 	.byte	0x02, 0x4a
	.zero		1
	.zero		1


	//----- nvinfo : EIATTR_SYSCALL_OFFSETS
	.align		4
        /*0054*/ 	.byte	0x04, 0x46
        /*0056*/ 	.short	(.L_358 - .L_357)


	//   ....[0]....
.L_357:
        /*0058*/ 	.word	0x000001c0


	//   ....[1]....
        /*005c*/ 	.word	0x00000490


	//   ....[2]....
        /*0060*/ 	.word	0x00000990


	//   ....[3]....
        /*0064*/ 	.word	0x000013d0


	//   ....[4]....
        /*0068*/ 	.word	0x00001870


	//   ....[5]....
        /*006c*/ 	.word	0x000022a0


	//   ....[6]....
        /*0070*/ 	.word	0x00002310


	//----- nvinfo : EIATTR_EXIT_INSTR_OFFSETS
	.align		4
.L_358:
        /*0074*/ 	.byte	0x04, 0x1c
        /*0076*/ 	.short	(.L_360 - .L_359)


	//   ....[0]....
.L_359:
        /*0078*/ 	.word	0x00000090


	//   ....[1]....
        /*007c*/ 	.word	0x000000e0


	//   ....[2]....
        /*0080*/ 	.word	0x00002440


	//----- nvinfo : EIATTR_CRS_STACK_SIZE
	.align		4
.L_360:
        /*0084*/ 	.byte	0x04, 0x1e
        /*0086*/ 	.short	(.L_362 - .L_361)
.L_361:
        /*0088*/ 	.word	0x00000000


	//----- nvinfo : EIATTR_CBANK_PARAM_SIZE
	.align		4
.L_362:
        /*008c*/ 	.byte	0x03, 0x19
        /*008e*/ 	.short	0x0018


	//----- nvinfo : EIATTR_PARAM_CBANK
	.align		4
        /*0090*/ 	.byte	0x04, 0x0a
        /*0092*/ 	.short	(.L_364 - .L_363)
	.align		4
.L_363:
        /*0094*/ 	.word	index@(.nv.constant0._Z12KernelRunSimP6AnimalP5WorldPi)
        /*0098*/ 	.short	0x0380
        /*009a*/ 	.short	0x0018


	//----- nvinfo : EIATTR_SW_WAR
	.align		4
.L_364:
        /*009c*/ 	.byte	0x04, 0x36
        /*009e*/ 	.short	(.L_366 - .L_365)
.L_365:
        /*00a0*/ 	.word	0x00000008
.L_366:


//--------------------- .nv.callgraph             --------------------------
	.section	.nv.callgraph,"",@"SHT_CUDA_CALLGRAPH"
	.align	4
	.sectionentsize	8
	.align		4
        /*0000*/ 	.word	0x00000000
	.align		4
        /*0004*/ 	.word	0xffffffff
	.align		4
        /*0008*/ 	.word	index@(_Z12KernelRunSimP6AnimalP5WorldPi)
	.align		4
        /*000c*/ 	.word	index@(free)
	.align		4
        /*0010*/ 	.word	index@(_Z12KernelRunSimP6AnimalP5WorldPi)
	.align		4
        /*0014*/ 	.word	index@(malloc)
	.align		4
        /*0018*/ 	.word	0x00000000
	.align		4
        /*001c*/ 	.word	0xfffffffe
	.align		4
        /*0020*/ 	.word	0x00000000
	.align		4
        /*0024*/ 	.word	0xfffffffd
	.align		4
        /*0028*/ 	.word	0x00000000
	.align		4
        /*002c*/ 	.word	0xfffffffc


//--------------------- .nv.constant4             --------------------------
	.section	.nv.constant4,"a",@progbits
	.align	8
	.align		8
.nv.constant4:
        /*0000*/ 	.dword	_ZN34_INTERNAL_506bb1e8_4_k_cu_ba41f9384cuda3std3__45__cpo5beginE
	.align		8
        /*0008*/ 	.dword	_ZN34_INTERNAL_506bb1e8_4_k_cu_ba41f9384cuda3std3__45__cpo3endE
	.align		8
        /*0010*/ 	.dword	_ZN34_INTERNAL_506bb1e8_4_k_cu_ba41f9384cuda3std3__45__cpo6cbeginE
	.align		8
        /*0018*/ 	.dword	_ZN34_INTERNAL_506bb1e8_4_k_cu_ba41f9384cuda3std3__45__cpo4cendE
	.align		8
        /*0020*/ 	.dword	_ZN34_INTERNAL_506bb1e8_4_k_cu_ba41f9384cuda3std3__45__cpo6rbeginE
	.align		8
        /*0028*/ 	.dword	_ZN34_INTERNAL_506bb1e8_4_k_cu_ba41f9384cuda3std3__45__cpo4rendE
	.align		8
        /*0030*/ 	.dword	_ZN34_INTERNAL_506bb1e8_4_k_cu_ba41f9384cuda3std3__45__cpo7crbeginE
	.align		8
        /*0038*/ 	.dword	_ZN34_INTERNAL_506bb1e8_4_k_cu_ba41f9384cuda3std3__45__cpo5crendE
	.align		8
        /*0040*/ 	.dword	_ZN34_INTERNAL_506bb1e8_4_k_cu_ba41f9384cuda3std3__436_GLOBAL__N__506bb1e8_4_k_cu_ba41f9386ignoreE
	.align		8
        /*0048*/ 	.dword	_ZN34_INTERNAL_506bb1e8_4_k_cu_ba41f9384cuda3std3__419piecewise_constructE
	.align		8
        /*0050*/ 	.dword	_ZN34_INTERNAL_506bb1e8_4_k_cu_ba41f9384cuda3std3__48in_placeE
	.align		8
        /*0058*/ 	.dword	_ZN34_INTERNAL_506bb1e8_4_k_cu_ba41f9384cuda3std3__420unreachable_sentinelE
	.align		8
        /*0060*/ 	.dword	_ZN34_INTERNAL_506bb1e8_4_k_cu_ba41f9384cuda3std3__47nulloptE
	.align		8
        /*0068*/ 	.dword	_ZN34_INTERNAL_506bb1e8_4_k_cu_ba41f9384cuda3std3__48unexpectE
	.align		8
        /*0070*/ 	.dword	_ZN34_INTERNAL_506bb1e8_4_k_cu_ba41f9384cuda3std6ranges3__45__cpo4swapE
	.align		8
        /*0078*/ 	.dword	_ZN34_INTERNAL_506bb1e8_4_k_cu_ba41f9384cuda3std6ranges3__45__cpo9iter_moveE
	.align		8
        /*0080*/ 	.dword	_ZN34_INTERNAL_506bb1e8_4_k_cu_ba41f9384cuda3std6ranges3__45__cpo5beginE
	.align		8
        /*0088*/ 	.dword	_ZN34_INTERNAL_506bb1e8_4_k_cu_ba41f9384cuda3std6ranges3__45__cpo3endE
	.align		8
        /*0090*/ 	.dword	_ZN34_INTERNAL_506bb1e8_4_k_cu_ba41f9384cuda3std6ranges3__45__cpo6cbeginE
	.align		8
        /*0098*/ 	.dword	_ZN34_INTERNAL_506bb1e8_4_k_cu_ba41f9384cuda3std6ranges3__45__cpo4cendE
	.align		8
        /*00a0*/ 	.dword	_ZN34_INTERNAL_506bb1e8_4_k_cu_ba41f9384cuda3std6ranges3__45__cpo7advanceE
	.align		8
        /*00a8*/ 	.dword	_ZN34_INTERNAL_506bb1e8_4_k_cu_ba41f9384cuda3std6ranges3__45__cpo9iter_swapE
	.align		8
        /*00b0*/ 	.dword	_ZN34_INTERNAL_506bb1e8_4_k_cu_ba41f9384cuda3std6ranges3__45__cpo4nextE
	.align		8
        /*00b8*/ 	.dword	_ZN34_INTERNAL_506bb1e8_4_k_cu_ba41f9384cuda3std6ranges3__45__cpo4prevE
	.align		8
        /*00c0*/ 	.dword	_ZN34_INTERNAL_506bb1e8_4_k_cu_ba41f9384cuda3std6ranges3__45__cpo4dataE
	.align		8
        /*00c8*/ 	.dword	_ZN34_INTERNAL_506bb1e8_4_k_cu_ba41f9384cuda3std6ranges3__45__cpo5cdataE
	.align		8
        /*00d0*/ 	.dword	_ZN34_INTERNAL_506bb1e8_4_k_cu_ba41f9384cuda3std6ranges3__45__cpo4sizeE
	.align		8
        /*00d8*/ 	.dword	_ZN34_INTERNAL_506bb1e8_4_k_cu_ba41f9384cuda3std6ranges3__45__cpo5ssizeE
	.align		8
        /*00e0*/ 	.dword	_ZN34_INTERNAL_506bb1e8_4_k_cu_ba41f9384cuda3std6ranges3__45__cpo8distanceE
	.align		8
        /*00e8*/ 	.dword	_ZN34_INTERNAL_506bb1e8_4_k_cu_ba41f9386thrust24THRUST_300001_SM_1000_NS8cuda_cub3parE
	.align		8
        /*00f0*/ 	.dword	_ZN34_INTERNAL_506bb1e8_4_k_cu_ba41f9386thrust24THRUST_300001_SM_1000_NS8cuda_cub10par_nosyncE
	.align		8
        /*00f8*/ 	.dword	_ZN34_INTERNAL_506bb1e8_4_k_cu_ba41f9386thrust24THRUST_300001_SM_1000_NS6system6detail10sequential3seqE
	.align		8
        /*0100*/ 	.dword	_ZN34_INTERNAL_506bb1e8_4_k_cu_ba41f9386thrust24THRUST_300001_SM_1000_NS12placeholders2_1E
	.align		8
        /*0108*/ 	.dword	_ZN34_INTERNAL_506bb1e8_4_k_cu_ba41f9386thrust24THRUST_300001_SM_1000_NS12placeholders2_2E
	.align		8
        /*0110*/ 	.dword	_ZN34_INTERNAL_506bb1e8_4_k_cu_ba41f9386thrust24THRUST_300001_SM_1000_NS12placeholders2_3E
	.align		8
        /*0118*/ 	.dword	_ZN34_INTERNAL_506bb1e8_4_k_cu_ba41f9386thrust24THRUST_300001_SM_1000_NS12placeholders2_4E
	.align		8
        /*0120*/ 	.dword	_ZN34_INTERNAL_506bb1e8_4_k_cu_ba41f9386thrust24THRUST_300001_SM_1000_NS12placeholders2_5E
	.align		8
        /*0128*/ 	.dword	_ZN34_INTERNAL_506bb1e8_4_k_cu_ba41f9386thrust24THRUST_300001_SM_1000_NS12placeholders2_6E
	.align		8
        /*0130*/ 	.dword	_ZN34_INTERNAL_506bb1e8_4_k_cu_ba41f9386thrust24THRUST_300001_SM_1000_NS12placeholders2_7E
	.align		8
        /*0138*/ 	.dword	_ZN34_INTERNAL_506bb1e8_4_k_cu_ba41f9386thrust24THRUST_300001_SM_1000_NS12placeholders2_8E
	.align		8
        /*0140*/ 	.dword	_ZN34_INTERNAL_506bb1e8_4_k_cu_ba41f9386thrust24THRUST_300001_SM_1000_NS12placeholders2_9E
	.align		8
        /*0148*/ 	.dword	_ZN34_INTERNAL_506bb1e8_4_k_cu_ba41f9386thrust24THRUST_300001_SM_1000_NS12placeholders3_10E
	.align		8
        /*0150*/ 	.dword	_ZN34_INTERNAL_506bb1e8_4_k_cu_ba41f9386thrust24THRUST_300001_SM_1000_NS3seqE
	.align		8
        /*0158*/ 	.dword	malloc
	.align		8
        /*0160*/ 	.dword	free


//--------------------- .text._ZN3cub18CUB_300001_SM_10006detail9transform16transform_kernelINS2_10policy_hubILb1EN4cuda3std3__45tupleIJN6thrust24THRUST_300001_SM_1000_NS7pointerI5SpaceNSA_8cuda_cub3tagENSA_11use_defaultESF_EEEEEE10policy1000ElNS7_10__identityENSA_6detail15normal_iteratorINSA_10device_ptrISC_EEEEJPSC_EEEvT0_iT1_T2_DpNS2_10kernel_argIT3_EE --------------------------
	.section	.text._ZN3cub18CUB_300001_SM_10006detail9transform16transform_kernelINS2_10policy_hubILb1EN4cuda3std3__45tupleIJN6thrust24THRUST_300001_SM_1000_NS7pointerI5SpaceNSA_8cuda_cub3tagENSA_11use_defaultESF_EEEEEE10policy1000ElNS7_10__identityENSA_6detail15normal_iteratorINSA_10device_ptrISC_EEEEJPSC_EEEvT0_iT1_T2_DpNS2_10kernel_argIT3_EE,"ax",@progbits
	.align	128
        .global         _ZN3cub18CUB_300001_SM_10006detail9transform16transform_kernelINS2_10policy_hubILb1EN4cuda3std3__45tupleIJN6thrust24THRUST_300001_SM_1000_NS7pointerI5SpaceNSA_8cuda_cub3tagENSA_11use_defaultESF_EEEEEE10policy1000ElNS7_10__identityENSA_6detail15normal_iteratorINSA_10device_ptrISC_EEEEJPSC_EEEvT0_iT1_T2_DpNS2_10kernel_argIT3_EE
        .type           _ZN3cub18CUB_300001_SM_10006detail9transform16transform_kernelINS2_10policy_hubILb1EN4cuda3std3__45tupleIJN6thrust24THRUST_300001_SM_1000_NS7pointerI5SpaceNSA_8cuda_cub3tagENSA_11use_defaultESF_EEEEEE10policy1000ElNS7_10__identityENSA_6detail15normal_iteratorINSA_10device_ptrISC_EEEEJPSC_EEEvT0_iT1_T2_DpNS2_10kernel_argIT3_EE,@function
        .size           _ZN3cub18CUB_300001_SM_10006detail9transform16transform_kernelINS2_10policy_hubILb1EN4cuda3std3__45tupleIJN6thrust24THRUST_300001_SM_1000_NS7pointerI5SpaceNSA_8cuda_cub3tagENSA_11use_defaultESF_EEEEEE10policy1000ElNS7_10__identityENSA_6detail15normal_iteratorINSA_10device_ptrISC_EEEEJPSC_EEEvT0_iT1_T2_DpNS2_10kernel_argIT3_EE,(.L_x_248 - _ZN3cub18CUB_300001_SM_10006detail9transform16transform_kernelINS2_10policy_hubILb1EN4cuda3std3__45tupleIJN6thrust24THRUST_300001_SM_1000_NS7pointerI5SpaceNSA_8cuda_cub3tagENSA_11use_defaultESF_EEEEEE10policy1000ElNS7_10__identityENSA_6detail15normal_iteratorINSA_10device_ptrISC_EEEEJPSC_EEEvT0_iT1_T2_DpNS2_10kernel_argIT3_EE)
        .other          _ZN3cub18CUB_300001_SM_10006detail9transform16transform_kernelINS2_10policy_hubILb1EN4cuda3std3__45tupleIJN6thrust24THRUST_300001_SM_1000_NS7pointerI5SpaceNSA_8cuda_cub3tagENSA_11use_defaultESF_EEEEEE10policy1000ElNS7_10__identityENSA_6detail15normal_iteratorINSA_10device_ptrISC_EEEEJPSC_EEEvT0_iT1_T2_DpNS2_10kernel_argIT3_EE,@"STO_CUDA_ENTRY STV_DEFAULT"
_ZN3cub18CUB_300001_SM_10006detail9transform16transform_kernelINS2_10policy_hubILb1EN4cuda3std3__45tupleIJN6thrust24THRUST_300001_SM_1000_NS7pointerI5SpaceNSA_8cuda_cub3tagENSA_11use_defaultESF_EEEEEE10policy1000ElNS7_10__identityENSA_6detail15normal_iteratorINSA_10device_ptrISC_EEEEJPSC_EEEvT0_iT1_T2_DpNS2_10kernel_argIT3_EE:
.text._ZN3cub18CUB_300001_SM_10006detail9transform16transform_kernelINS2_10policy_hubILb1EN4cuda3std3__45tupleIJN6thrust24THRUST_300001_SM_1000_NS7pointerI5SpaceNSA_8cuda_cub3tagENSA_11use_defaultESF_EEEEEE10policy1000ElNS7_10__identityENSA_6detail15normal_iteratorINSA_10device_ptrISC_EEEEJPSC_EEEvT0_iT1_T2_DpNS2_10kernel_argIT3_EE:
[----:B------:R-:W-:Y:S08]  /*0000*/  LDC R1, c[0x0][0x37c] ;  /* 0x0000df00ff017b82 */ /* 0x000ff00000000800 */
[----:B------:R-:W0:Y:S01]  /*0010*/  LDC R0, c[0x0][0x388] ;  /* 0x0000e200ff007b82 */ /* 0x000e220000000800 */
[----:B------:R-:W1:Y:S01]  /*0020*/  LDCU.64 UR6, c[0x0][0x380] ;  /* 0x00007000ff0677ac */ /* 0x000e620008000a00 */
[----:B------:R-:W2:Y:S01]  /*0030*/  S2R R7, SR_TID.X ;  /* 0x0000000000077919 */ /* 0x000ea20000002100 */
[----:B------:R-:W-:Y:S05]  /*0040*/  BSSY.RECONVERGENT B0, `(.L_x_0) ;  /* 0x000001b000007945 */ /* 0x000fea0003800200 */
[----:B------:R-:W3:Y:S01]  /*0050*/  S2UR UR4, SR_CTAID.X ;  /* 0x00000000000479c3 */ /* 0x000ee20000002500 */
[----:B0-----:R-:W-:-:S05]  /*0060*/  IMAD.SHL.U32 R5, R0, 0x80, RZ ;  /* 0x0000008000057824 */ /* 0x001fca00078e00ff */
[----:B------:R-:W-:Y:S01]  /*0070*/  SHF.R.S32.HI R4, RZ, 0x1f, R5 ;  /* 0x0000001fff047819 */ /* 0x000fe20000011405 */
[----:B---3--:R-:W-:-:S04]  /*0080*/  IMAD.WIDE.U32 R2, R5, UR4, RZ ;  /* 0x0000000405027c25 */ /* 0x008fc8000f8e00ff */
[----:B------:R-:W-:Y:S01]  /*0090*/  IMAD R9, R4, UR4, RZ ;  /* 0x0000000404097c24 */ /* 0x000fe2000f8e02ff */
[----:B-1----:R-:W-:Y:S01]  /*00a0*/  IADD3 R6, P1, PT, -R2, UR6, RZ ;  /* 0x0000000602067c10 */ /* 0x002fe2000ff3e1ff */
[----:B--2---:R-:W-:Y:S02]  /*00b0*/  IMAD.SHL.U32 R11, R7, 0x80, RZ ;  /* 0x00000080070b7824 */ /* 0x004fe400078e00ff */
[----:B------:R-:W-:Y:S01]  /*00c0*/  IMAD.IADD R10, R3, 0x1, R9 ;  /* 0x00000001030a7824 */ /* 0x000fe200078e0209 */
[----:B------:R-:W-:-:S04]  /*00d0*/  ISETP.LT.U32.AND P0, PT, R6, R5, PT ;  /* 0x000000050600720c */ /* 0x000fc80003f01070 */
[----:B------:R-:W-:-:S04]  /*00e0*/  IADD3.X R9, PT, PT, ~R10, UR7, RZ, P1, !PT ;  /* 0x000000070a097c10 */ /* 0x000fc80008ffe5ff */
[----:B------:R-:W-:-:S04]  /*00f0*/  ISETP.LT.AND.EX P0, PT, R9, R4, PT, P0 ;  /* 0x000000040900720c */ /* 0x000fc80003f01300 */
[----:B------:R-:W-:-:S05]  /*0100*/  SEL R6, R6, R5, P0 ;  /* 0x0000000506067207 */ /* 0x000fca0000000000 */
[----:B------:R-:W-:-:S05]  /*0110*/  IMAD R4, R6, 0xc, RZ ;  /* 0x0000000c06047824 */ /* 0x000fca00078e02ff */
[----:B------:R-:W-:-:S13]  /*0120*/  ISETP.GE.AND P0, PT, R11, R4, PT ;  /* 0x000000040b00720c */ /* 0x000fda0003f06270 */
[----:B------:R-:W-:Y:S05]  /*0130*/  @P0 BRA `(.L_x_1) ;  /* 0x00000000002c0947 */ /* 0x000fea0003800000 */
[----:B------:R-:W0:Y:S01]  /*0140*/  LDC.64 R8, c[0x0][0x398] ;  /* 0x0000e600ff087b82 */ /* 0x000e220000000a00 */
[----:B------:R-:W-:Y:S02]  /*0150*/  IMAD R13, R10, 0xc, RZ ;  /* 0x0000000c0a0d7824 */ /* 0x000fe400078e02ff */
[----:B0-----:R-:W-:-:S04]  /*0160*/  IMAD.WIDE.U32 R8, R2, 0xc, R8 ;  /* 0x0000000c02087825 */ /* 0x001fc800078e0008 */
[----:B------:R-:W-:Y:S02]  /*0170*/  IMAD.IADD R9, R9, 0x1, R13 ;  /* 0x0000000109097824 */ /* 0x000fe400078e020d */
[----:B------:R-:W-:-:S07]  /*0180*/  IMAD.WIDE.U32 R8, R7, 0x80, R8 ;  /* 0x0000008007087825 */ /* 0x000fce00078e0008 */
.L_x_2:
[----:B------:R-:W-:Y:S01]  /*0190*/  IADD3 R11, PT, PT, R11, 0x4000, RZ ;  /* 0x000040000b0b7810 */ /* 0x000fe20007ffe0ff */
[----:B------:R0:W-:Y:S03]  /*01a0*/  CCTL.E.PF2 [R8] ;  /* 0x000000000800798f */ /* 0x0001e60000800100 */
[----:B------:R-:W-:Y:S02]  /*01b0*/  ISETP.GE.AND P0, PT, R11, R4, PT ;  /* 0x000000040b00720c */ /* 0x000fe40003f06270 */
[----:B0-----:R-:W-:-:S05]  /*01c0*/  IADD3 R8, P1, PT, R8, 0x4000, RZ ;  /* 0x0000400008087810 */ /* 0x001fca0007f3e0ff */
[----:B------:R-:W-:-:S06]  /*01d0*/  IMAD.X R9, RZ, RZ, R9, P1 ;  /* 0x000000ffff097224 */ /* 0x000fcc00008e0609 */
[----:B------:R-:W-:Y:S05]  /*01e0*/  @!P0 BRA `(.L_x_2) ;  /* 0xfffffffc00e88947 */ /* 0x000fea000383ffff */
.L_x_1:
[----:B------:R-:W-:Y:S05]  /*01f0*/  BSYNC.RECONVERGENT B0 ;  /* 0x0000000000007941 */ /* 0x000fea0003800200 */
.L_x_0:
[----:B------:R-:W0:Y:S01]  /*0200*/  LDCU.128 UR8, c[0x0][0x390] ;  /* 0x00007200ff0877ac */ /* 0x000e220008000c00 */
[----:B------:R-:W-:Y:S01]  /*0210*/  IMAD.WIDE.U32 R8, R2, 0xc, RZ ;  /* 0x0000000c02087825 */ /* 0x000fe200078e00ff */
[----:B------:R-:W-:Y:S01]  /*0220*/  ISETP.NE.AND P0, PT, R5, R6, PT ;  /* 0x000000060500720c */ /* 0x000fe20003f05270 */
[----:B------:R-:W1:Y:S02]  /*0230*/  LDCU.64 UR12, c[0x0][0x358] ;  /* 0x00006b00ff0c77ac */ /* 0x000e640008000a00 */
[----:B------:R-:W-:Y:S01]  /*0240*/  IMAD R3, R10, 0xc, RZ ;  /* 0x0000000c0a037824 */ /* 0x000fe200078e02ff */
[----:B------:R-:W-:Y:S02]  /*0250*/  R2UR UR4, R8 ;  /* 0x00000000080472ca */ /* 0x000fe400000e0000 */
[----:B------:R-:W-:Y:S01]  /*0260*/  R2UR UR5, R9 ;  /* 0x00000000090572ca */ /* 0x000fe200000e0000 */
[----:B------:R-:W-:-:S05]  /*0270*/  IMAD.IADD R10, R3, 0x1, R9 ;  /* 0x00000001030a7824 */ /* 0x000fca00078e0209 */
[----:B------:R-:W-:Y:S02]  /*0280*/  R2UR UR7, R10 ;  /* 0x000000000a0772ca */ /* 0x000fe400000e0000 */
[----:B0-----:R-:W-:-:S03]  /*0290*/  IADD3 R2, P1, PT, R8, UR10, RZ ;  /* 0x0000000a08027c10 */ /* 0x001fc6000ff3e0ff */
[----:B------:R-:W-:Y:S01]  /*02a0*/  UMOV UR6, UR4 ;  /* 0x0000000400067c82 */ /* 0x000fe20008000000 */
[----:B------:R-:W-:Y:S02]  /*02b0*/  IADD3 R4, P2, PT, R8, UR8, RZ ;  /* 0x0000000808047c10 */ /* 0x000fe4000ff5e0ff */
[C---:B------:R-:W-:Y:S02]  /*02c0*/  IADD3.X R3, PT, PT, R10.reuse, UR11, RZ, P1, !PT ;  /* 0x0000000b0a037c10 */ /* 0x040fe40008ffe4ff */
[----:B------:R-:W-:Y:S01]  /*02d0*/  IADD3.X R5, PT, PT, R10, UR9, RZ, P2, !PT ;  /* 0x000000090a057c10 */ /* 0x000fe200097fe4ff */
[----:B-1----:R-:W-:Y:S08]  /*02e0*/  @!P0 BRA `(.L_x_3) ;  /* 0x0000001000008947 */ /* 0x002ff00003800000 */
[----:B------:R-:W-:-:S13]  /*02f0*/  ISETP.GE.AND P0, PT, R0, 0x1, PT ;  /* 0x000000010000780c */ /* 0x000fda0003f06270 */
[----:B------:R-:W-:Y:S05]  /*0300*/  @!P0 EXIT ;  /* 0x000000000000894d */ /* 0x000fea0003800000 */
[C---:B------:R-:W-:Y:S01]  /*0310*/  ISETP.GE.U32.AND P0, PT, R0.reuse, 0x8, PT ;  /* 0x000000080000780c */ /* 0x040fe20003f06070 */
[----:B------:R-:W-:Y:S01]  /*0320*/  IMAD.MOV.U32 R8, RZ, RZ, RZ ;  /* 0x000000ffff087224 */ /* 0x000fe200078e00ff */
[----:B------:R-:W-:-:S11]  /*0330*/  LOP3.LUT R18, R0, 0x7, RZ, 0xc0, !PT ;  /* 0x0000000700127812 */ /* 0x000fd600078ec0ff */
[----:B------:R-:W-:Y:S05]  /*0340*/  @!P0 BRA `(.L_x_4) ;  /* 0x00000008008c8947 */ /* 0x000fea0003800000 */
[----:B------:R-:W-:-:S13]  /*0350*/  ISETP.GE.AND P1, PT, R7, R6, PT ;  /* 0x000000060700720c */ /* 0x000fda0003f26270 */
[----:B------:R-:W-:-:S05]  /*0360*/  @!P1 IMAD.WIDE.U32 R8, R7, 0xc, R2 ;  /* 0x0000000c07089825 */ /* 0x000fca00078e0002 */
[----:B------:R-:W2:Y:S01]  /*0370*/  @!P1 LDG.E R17, desc[UR12][R8.64+0x4] ;  /* 0x0000040c08119981 */ /* 0x000ea2000c1e1900 */
[----:B------:R-:W-:-:S05]  /*0380*/  @!P1 IMAD.WIDE.U32 R14, R7, 0xc, R4 ;  /* 0x0000000c070e9825 */ /* 0x000fca00078e0004 */
[----:B--2---:R0:W-:Y:S04]  /*0390*/  @!P1 STG.E desc[UR12][R14.64+0x4], R17 ;  /* 0x000004110e009986 */ /* 0x0041e8000c10190c */
[----:B------:R-:W2:Y:S01]  /*03a0*/  @!P1 LDG.E.U8 R19, desc[UR12][R8.64] ;  /* 0x0000000c08139981 */ /* 0x000ea2000c1e1100 */
[----:B------:R-:W-:-:S05]  /*03b0*/  VIADD R13, R7, 0x80 ;  /* 0x00000080070d7836 */ /* 0x000fca0000000000 */
[C---:B------:R-:W-:Y:S01]  /*03c0*/  ISETP.GE.AND P0, PT, R13.reuse, R6, PT ;  /* 0x000000060d00720c */ /* 0x040fe20003f06270 */
[----:B--2---:R1:W-:Y:S04]  /*03d0*/  @!P1 STG.E.U8 desc[UR12][R14.64], R19 ;  /* 0x000000130e009986 */ /* 0x0043e8000c10110c */
[----:B------:R-:W2:Y:S01]  /*03e0*/  @!P1 LDG.E.U8 R21, desc[UR12][R8.64+0x8] ;  /* 0x0000080c08159981 */ /* 0x000ea2000c1e1100 */
[----:B------:R-:W-:-:S03]  /*03f0*/  IMAD.WIDE R10, R13, 0xc, R2 ;  /* 0x0000000c0d0a7825 */ /* 0x000fc600078e0202 */
[----:B--2---:R2:W-:Y:S04]  /*0400*/  @!P1 STG.E.U8 desc[UR12][R14.64+0x8], R21 ;  /* 0x000008150e009986 */ /* 0x0045e8000c10110c */
[----:B------:R-:W3:Y:S01]  /*0410*/  @!P0 LDG.E R23, desc[UR12][R10.64+0x4] ;  /* 0x0000040c0a178981 */ /* 0x000ee2000c1e1900 */
[----:B------:R-:W-:-:S05]  /*0420*/  IMAD.WIDE R12, R13, 0xc, R4 ;  /* 0x0000000c0d0c7825 */ /* 0x000fca00078e0204 */
[----:B---3--:R3:W-:Y:S04]  /*0430*/  @!P0 STG.E desc[UR12][R12.64+0x4], R23 ;  /* 0x000004170c008986 */ /* 0x0087e8000c10190c */
[----:B0-----:R-:W4:Y:S01]  /*0440*/  @!P0 LDG.E.U8 R17, desc[UR12][R10.64] ;  /* 0x0000000c0a118981 */ /* 0x001f22000c1e1100 */
[----:B------:R-:W-:-:S04]  /*0450*/  IADD3 R9, PT, PT, R7, 0x100, RZ ;  /* 0x0000010007097810 */ /* 0x000fc80007ffe0ff */
[-C--:B------:R-:W-:Y:S01]  /*0460*/  ISETP.GE.AND P6, PT, R9, R6.reuse, PT ;  /* 0x000000060900720c */ /* 0x080fe20003fc6270 */
[----:B----4-:R3:W-:Y:S04]  /*0470*/  @!P0 STG.E.U8 desc[UR12][R12.64], R17 ;  /* 0x000000110c008986 */ /* 0x0107e8000c10110c */
[----:B-1----:R-:W4:Y:S01]  /*0480*/  @!P0 LDG.E.U8 R19, desc[UR12][R10.64+0x8] ;  /* 0x0000080c0a138981 */ /* 0x002f22000c1e1100 */
[C---:B------:R-:W-:Y:S01]  /*0490*/  VIADD R25, R7.reuse, 0x180 ;  /* 0x0000018007197836 */ /* 0x040fe20000000000 */
[C---:B--2---:R-:W-:Y:S01]  /*04a0*/  IADD3 R15, PT, PT, R7.reuse, 0x300, RZ ;  /* 0x00000300070f7810 */ /* 0x044fe20007ffe0ff */
[C---:B------:R-:W-:Y:S01]  /*04b0*/  VIADD R27, R7.reuse, 0x200 ;  /* 0x00000200071b7836 */ /* 0x040fe20000000000 */
[----:B------:R-:W-:Y:S01]  /*04c0*/  LOP3.LUT R8, R0, 0x7ffffff8, RZ, 0xc0, !PT ;  /* 0x7ffffff800087812 */ /* 0x000fe200078ec0ff */
[C---:B------:R-:W-:Y:S01]  /*04d0*/  VIADD R9, R7.reuse, 0x280 ;  /* 0x0000028007097836 */ /* 0x040fe20000000000 */
[----:B------:R-:W-:Y:S01]  /*04e0*/  BSSY.RECONVERGENT B0, `(.L_x_5) ;  /* 0x0000010000007945 */ /* 0x000fe20003800200 */
[----:B------:R-:W-:Y:S01]  /*04f0*/  VIADD R21, R7, 0x380 ;  /* 0x0000038007157836 */ /* 0x000fe20000000000 */
[----:B------:R-:W-:-:S02]  /*0500*/  ISETP.GE.AND P5, PT, R25, R6, PT ;  /* 0x000000061900720c */ /* 0x000fc40003fa6270 */
[-C--:B------:R-:W-:Y:S02]  /*0510*/  ISETP.GE.AND P4, PT, R27, R6.reuse, PT ;  /* 0x000000061b00720c */ /* 0x080fe40003f86270 */
[-C--:B------:R-:W-:Y:S02]  /*0520*/  ISETP.GE.AND P3, PT, R9, R6.reuse, PT ;  /* 0x000000060900720c */ /* 0x080fe40003f66270 */
[-C--:B------:R-:W-:Y:S02]  /*0530*/  ISETP.GE.AND P2, PT, R15, R6.reuse, PT ;  /* 0x000000060f00720c */ /* 0x080fe40003f46270 */
[----:B------:R-:W-:Y:S01]  /*0540*/  ISETP.GE.AND P1, PT, R21, R6, PT ;  /* 0x000000061500720c */ /* 0x000fe20003f26270 */
[----:B----4-:R3:W-:Y:S01]  /*0550*/  @!P0 STG.E.U8 desc[UR12][R12.64+0x8], R19 ;  /* 0x000008130c008986 */ /* 0x0107e2000c10110c */
[----:B------:R-:W-:Y:S01]  /*0560*/  ISETP.NE.AND P0, PT, R8, 0x8, PT ;  /* 0x000000080800780c */ /* 0x000fe20003f05270 */
[----:B------:R-:W-:-:S12]  /*0570*/  @P6 BRA `(.L_x_6) ;  /* 0x0000000000186947 */ /* 0x000fd80003800000 */
[----:B------:R-:W2:Y:S04]  /*0580*/  LDG.E R9, desc[UR12][R10.64+0x604] ;  /* 0x0006040c0a097981 */ /* 0x000ea8000c1e1900 */
[----:B--2---:R0:W-:Y:S04]  /*0590*/  STG.E desc[UR12][R12.64+0x604], R9 ;  /* 0x000604090c007986 */ /* 0x0041e8000c10190c */
[----:B------:R-:W2:Y:S04]  /*05a0*/  LDG.E.U8 R15, desc[UR12][R10.64+0x600] ;  /* 0x0006000c0a0f7981 */ /* 0x000ea8000c1e1100 */
[----:B--2---:R0:W-:Y:S04]  /*05b0*/  STG.E.U8 desc[UR12][R12.64+0x600], R15 ;  /* 0x0006000f0c007986 */ /* 0x0041e8000c10110c */
[----:B---3--:R-:W2:Y:S04]  /*05c0*/  LDG.E.U8 R17, desc[UR12][R10.64+0x608] ;  /* 0x0006080c0a117981 */ /* 0x008ea8000c1e1100 */
[----:B--2---:R0:W-:Y:S02]  /*05d0*/  STG.E.U8 desc[UR12][R12.64+0x608], R17 ;  /* 0x000608110c007986 */ /* 0x0041e4000c10110c */
.L_x_6:
[----:B------:R-:W-:Y:S05]  /*05e0*/  BSYNC.RECONVERGENT B0 ;  /* 0x0000000000007941 */ /* 0x000fea0003800200 */
.L_x_5:
[----:B------:R-:W-:Y:S04]  /*05f0*/  BSSY.RECONVERGENT B0, `(.L_x_7) ;  /* 0x0000008000007945 */ /* 0x000fe80003800200 */
[----:B------:R-:W-:Y:S05]  /*0600*/  @P5 BRA `(.L_x_8) ;  /* 0x0000000000185947 */ /* 0x000fea0003800000 */
[----:B0-----:R-:W2:Y:S04]  /*0610*/  LDG.E R9, desc[UR12][R10.64+0xc04] ;  /* 0x000c040c0a097981 */ /* 0x001ea8000c1e1900 */
[----:B--2---:R1:W-:Y:S04]  /*0620*/  STG.E desc[UR12][R12.64+0xc04], R9 ;  /* 0x000c04090c007986 */ /* 0x0043e8000c10190c */
[----:B------:R-:W2:Y:S04]  /*0630*/  LDG.E.U8 R15, desc[UR12][R10.64+0xc00] ;  /* 0x000c000c0a0f7981 */ /* 0x000ea8000c1e1100 */
[----:B--2---:R1:W-:Y:S04]  /*0640*/  STG.E.U8 desc[UR12][R12.64+0xc00], R15 ;  /* 0x000c000f0c007986 */ /* 0x0043e8000c10110c */
[----:B---3--:R-:W2:Y:S04]  /*0650*/  LDG.E.U8 R17, desc[UR12][R10.64+0xc08] ;  /* 0x000c080c0a117981 */ /* 0x008ea8000c1e1100 */
[----:B--2---:R1:W-:Y:S02]  /*0660*/  STG.E.U8 desc[UR12][R12.64+0xc08], R17 ;  /* 0x000c08110c007986 */ /* 0x0043e4000c10110c */
.L_x_8:
[----:B------:R-:W-:Y:S05]  /*0670*/  BSYNC.RECONVERGENT B0 ;  /* 0x0000000000007941 */ /* 0x000fea0003800200 */
.L_x_7:
[----:B------:R-:W-:Y:S04]  /*0680*/  BSSY.RECONVERGENT B0, `(.L_x_9) ;  /* 0x0000008000007945 */ /* 0x000fe80003800200 */
[----:B------:R-:W-:Y:S05]  /*0690*/  @P4 BRA `(.L_x_10) ;  /* 0x0000000000184947 */ /* 0x000fea0003800000 */
[----:B01----:R-:W2:Y:S04]  /*06a0*/  LDG.E R9, desc[UR12][R10.64+0x1204] ;  /* 0x0012040c0a097981 */ /* 0x003ea8000c1e1900 */
[----:B--2---:R2:W-:Y:S04]  /*06b0*/  STG.E desc[UR12][R12.64+0x1204], R9 ;  /* 0x001204090c007986 */ /* 0x0045e8000c10190c */
[----:B------:R-:W4:Y:S04]  /*06c0*/  LDG.E.U8 R15, desc[UR12][R10.64+0x1200] ;  /* 0x0012000c0a0f7981 */ /* 0x000f28000c1e1100 */
[----:B----4-:R2:W-:Y:S04]  /*06d0*/  STG.E.U8 desc[UR12][R12.64+0x1200], R15 ;  /* 0x0012000f0c007986 */ /* 0x0105e8000c10110c */
[----:B---3--:R-:W3:Y:S04]  /*06e0*/  LDG.E.U8 R17, desc[UR12][R10.64+0x1208] ;  /* 0x0012080c0a117981 */ /* 0x008ee8000c1e1100 */
[----:B---3--:R2:W-:Y:S02]  /*06f0*/  STG.E.U8 desc[UR12][R12.64+0x1208], R17 ;  /* 0x001208110c007986 */ /* 0x0085e4000c10110c */
.L_x_10:
[----:B------:R-:W-:Y:S05]  /*0700*/  BSYNC.RECONVERGENT B0 ;  /* 0x0000000000007941 */ /* 0x000fea0003800200 */
.L_x_9:
[----:B------:R-:W-:Y:S04]  /*0710*/  BSSY.RECONVERGENT B0, `(.L_x_11) ;  /* 0x0000008000007945 */ /* 0x000fe80003800200 */
[----:B------:R-:W-:Y:S05]  /*0720*/  @P3 BRA `(.L_x_12) ;  /* 0x0000000000183947 */ /* 0x000fea0003800000 */
[----:B012---:R-:W2:Y:S04]  /*0730*/  LDG.E R9, desc[UR12][R10.64+0x1804] ;  /* 0x0018040c0a097981 */ /* 0x007ea8000c1e1900 */
[----:B--2---:R4:W-:Y:S04]  /*0740*/  STG.E desc[UR12][R12.64+0x1804], R9 ;  /* 0x001804090c007986 */ /* 0x0049e8000c10190c */
[----:B------:R-:W2:Y:S04]  /*0750*/  LDG.E.U8 R15, desc[UR12][R10.64+0x1800] ;  /* 0x0018000c0a0f7981 */ /* 0x000ea8000c1e1100 */
[----:B--2---:R4:W-:Y:S04]  /*0760*/  STG.E.U8 desc[UR12][R12.64+0x1800], R15 ;  /* 0x0018000f0c007986 */ /* 0x0049e8000c10110c */
[----:B---3--:R-:W2:Y:S04]  /*0770*/  LDG.E.U8 R17, desc[UR12][R10.64+0x1808] ;  /* 0x0018080c0a117981 */ /* 0x008ea8000c1e1100 */
[----:B--2---:R4:W-:Y:S02]  /*0780*/  STG.E.U8 desc[UR12][R12.64+0x1808], R17 ;  /* 0x001808110c007986 */ /* 0x0049e4000c10110c */
.L_x_12:
[----:B------:R-:W-:Y:S05]  /*0790*/  BSYNC.RECONVERGENT B0 ;  /* 0x0000000000007941 */ /* 0x000fea0003800200 */
.L_x_11:
[----:B------:R-:W-:Y:S04]  /*07a0*/  BSSY.RECONVERGENT B0, `(.L_x_13) ;  /* 0x0000008000007945 */ /* 0x000fe80003800200 */
[----:B------:R-:W-:Y:S05]  /*07b0*/  @P2 BRA `(.L_x_14) ;  /* 0x0000000000182947 */ /* 0x000fea0003800000 */
[----:B012-4-:R-:W2:Y:S04]  /*07c0*/  LDG.E R9, desc[UR12][R10.64+0x1e04] ;  /* 0x001e040c0a097981 */ /* 0x017ea8000c1e1900 */
[----:B--2---:R0:W-:Y:S04]  /*07d0*/  STG.E desc[UR12][R12.64+0x1e04], R9 ;  /* 0x001e04090c007986 */ /* 0x0041e8000c10190c */
[----:B------:R-:W2:Y:S04]  /*07e0*/  LDG.E.U8 R15, desc[UR12][R10.64+0x1e00] ;  /* 0x001e000c0a0f7981 */ /* 0x000ea8000c1e1100 */
[----:B--2---:R0:W-:Y:S04]  /*07f0*/  STG.E.U8 desc[UR12][R12.64+0x1e00], R15 ;  /* 0x001e000f0c007986 */ /* 0x0041e8000c10110c */
[----:B---3--:R-:W2:Y:S04]  /*0800*/  LDG.E.U8 R17, desc[UR12][R10.64+0x1e08] ;  /* 0x001e080c0a117981 */ /* 0x008ea8000c1e1100 */
[----:B--2---:R0:W-:Y:S02]  /*0810*/  STG.E.U8 desc[UR12][R12.64+0x1e08], R17 ;  /* 0x001e08110c007986 */ /* 0x0041e4000c10110c */
.L_x_14:
[----:B------:R-:W-:Y:S05]  /*0820*/  BSYNC.RECONVERGENT B0 ;  /* 0x0000000000007941 */ /* 0x000fea0003800200 */
.L_x_13:
        /* <DEDUP_REMOVED lines=8> */
.L_x_16:
[----:B------:R-:W-:Y:S05]  /*08b0*/  BSYNC.RECONVERGENT B0 ;  /* 0x0000000000007941 */ /* 0x000fea0003800200 */
.L_x_15:
[----:B------:R-:W-:Y:S05]  /*08c0*/  @!P0 BRA `(.L_x_4) ;  /* 0x00000004002c8947 */ /* 0x000fea0003800000 */
[----:B------:R-:W-:-:S07]  /*08d0*/  IMAD.MOV.U32 R0, RZ, RZ, 0x8 ;  /* 0x00000008ff007424 */ /* 0x000fce00078e00ff */
.L_x_19:
[----:B012-4-:R-:W-:-:S05]  /*08e0*/  IMAD R9, R0, 0x80, R7 ;  /* 0x0000008000097824 */ /* 0x017fca00078e0207 */
[----:B------:R-:W-:-:S13]  /*08f0*/  ISETP.GE.AND P0, PT, R9, R6, PT ;  /* 0x000000060900720c */ /* 0x000fda0003f06270 */
[----:B---3--:R-:W-:-:S05]  /*0900*/  @!P0 IMAD.WIDE.U32 R16, R9, 0xc, R2 ;  /* 0x0000000c09108825 */ /* 0x008fca00078e0002 */
[----:B------:R-:W2:Y:S01]  /*0910*/  @!P0 LDG.E R21, desc[UR12][R16.64+0x4] ;  /* 0x0000040c10158981 */ /* 0x000ea2000c1e1900 */
[----:B------:R-:W-:-:S05]  /*0920*/  @!P0 IMAD.WIDE.U32 R14, R9, 0xc, R4 ;  /* 0x0000000c090e8825 */ /* 0x000fca00078e0004 */
[----:B--2---:R0:W-:Y:S04]  /*0930*/  @!P0 STG.E desc[UR12][R14.64+0x4], R21 ;  /* 0x000004150e008986 */ /* 0x0041e8000c10190c */
[----:B------:R-:W2:Y:S01]  /*0940*/  @!P0 LDG.E.U8 R23, desc[UR12][R16.64] ;  /* 0x0000000c10178981 */ /* 0x000ea2000c1e1100 */
[----:B------:R-:W-:-:S04]  /*0950*/  IADD3 R13, PT, PT, R9, 0x80, RZ ;  /* 0x00000080090d7810 */ /* 0x000fc80007ffe0ff */
        /* <DEDUP_REMOVED lines=9> */
[----:B------:R-:W-:-:S05]  /*09f0*/  VIADD R17, R9, 0x100 ;  /* 0x0000010009117836 */ /* 0x000fca0000000000 */
[----:B------:R-:W-:Y:S01]  /*0a00*/  ISETP.GE.AND P0, PT, R17, R6, PT ;  /* 0x000000061100720c */ /* 0x000fe20003f06270 */
[----:B----4-:R0:W-:Y:S04]  /*0a10*/  @!P1 STG.E.U8 desc[UR12][R12.64], R21 ;  /* 0x000000150c009986 */ /* 0x0101e8000c10110c */
[----:B-1----:R-:W4:Y:S04]  /*0a20*/  @!P1 LDG.E.U8 R23, desc[UR12][R10.64+0x8] ;  /* 0x0000080c0a179981 */ /* 0x002f28000c1e1100 */
[----:B----4-:R1:W-:Y:S04]  /*0a30*/  @!P1 STG.E.U8 desc[UR12][R12.64+0x8], R23 ;  /* 0x000008170c009986 */ /* 0x0103e8000c10110c */
[----:B------:R-:W4:Y:S04]  /*0a40*/  @!P0 LDG.E R17, desc[UR12][R10.64+0x604] ;  /* 0x0006040c0a118981 */ /* 0x000f28000c1e1900 */
[----:B----4-:R4:W-:Y:S04]  /*0a50*/  @!P0 STG.E desc[UR12][R12.64+0x604], R17 ;  /* 0x000604110c008986 */ /* 0x0109e8000c10190c */
[----:B--2---:R-:W2:Y:S01]  /*0a60*/  @!P0 LDG.E.U8 R25, desc[UR12][R10.64+0x600] ;  /* 0x0006000c0a198981 */ /* 0x004ea2000c1e1100 */
[----:B------:R-:W-:-:S05]  /*0a70*/  VIADD R15, R9, 0x180 ;  /* 0x00000180090f7836 */ /* 0x000fca0000000000 */
[----:B------:R-:W-:Y:S01]  /*0a80*/  ISETP.GE.AND P1, PT, R15, R6, PT ;  /* 0x000000060f00720c */ /* 0x000fe20003f26270 */
[----:B--2---:R2:W-:Y:S04]  /*0a90*/  @!P0 STG.E.U8 desc[UR12][R12.64+0x600], R25 ;  /* 0x000600190c008986 */ /* 0x0045e8000c10110c */
[----:B------:R-:W5:Y:S04]  /*0aa0*/  @!P0 LDG.E.U8 R27, desc[UR12][R10.64+0x608] ;  /* 0x0006080c0a1b8981 */ /* 0x000f68000c1e1100 */
[----:B-----5:R5:W-:Y:S04]  /*0ab0*/  @!P0 STG.E.U8 desc[UR12][R12.64+0x608], R27 ;  /* 0x0006081b0c008986 */ /* 0x020be8000c10110c */
[----:B---3--:R-:W3:Y:S04]  /*0ac0*/  @!P1 LDG.E R19, desc[UR12][R10.64+0xc04] ;  /* 0x000c040c0a139981 */ /* 0x008ee8000c1e1900 */
        /* <DEDUP_REMOVED lines=10> */
[----:B------:R-:W-:-:S04]  /*0b70*/  IADD3 R15, PT, PT, R9, 0x280, RZ ;  /* 0x00000280090f7810 */ /* 0x000fc80007ffe0ff */
[----:B------:R-:W-:Y:S01]  /*0b80*/  ISETP.GE.AND P1, PT, R15, R6, PT ;  /* 0x000000060f00720c */ /* 0x000fe20003f26270 */
[----:B--2---:R-:W-:Y:S04]  /*0b90*/  @!P0 STG.E.U8 desc[UR12][R12.64+0x1200], R25 ;  /* 0x001200190c008986 */ /* 0x004fe8000c10110c */
[----:B-----5:R-:W2:Y:S04]  /*0ba0*/  @!P0 LDG.E.U8 R27, desc[UR12][R10.64+0x1208] ;  /* 0x0012080c0a1b8981 */ /* 0x020ea8000c1e1100 */
[----:B--2---:R-:W-:Y:S04]  /*0bb0*/  @!P0 STG.E.U8 desc[UR12][R12.64+0x1208], R27 ;  /* 0x0012081b0c008986 */ /* 0x004fe8000c10110c */
[----:B---3--:R-:W2:Y:S04]  /*0bc0*/  @!P1 LDG.E R19, desc[UR12][R10.64+0x1804] ;  /* 0x0018040c0a139981 */ /* 0x008ea8000c1e1900 */
[----:B--2---:R2:W-:Y:S04]  /*0bd0*/  @!P1 STG.E desc[UR12][R12.64+0x1804], R19 ;  /* 0x001804130c009986 */ /* 0x0045e8000c10190c */
[----:B0-----:R-:W3:Y:S01]  /*0be0*/  @!P1 LDG.E.U8 R21, desc[UR12][R10.64+0x1800] ;  /* 0x0018000c0a159981 */ /* 0x001ee2000c1e1100 */
[----:B------:R-:W-:-:S05]  /*0bf0*/  VIADD R15, R9, 0x300 ;  /* 0x00000300090f7836 */ /* 0x000fca0000000000 */
[----:B------:R-:W-:Y:S01]  /*0c00*/  ISETP.GE.AND P0, PT, R15, R6, PT ;  /* 0x000000060f00720c */ /* 0x000fe20003f06270 */
[----:B---3--:R0:W-:Y:S04]  /*0c10*/  @!P1 STG.E.U8 desc[UR12][R12.64+0x1800], R21 ;  /* 0x001800150c009986 */ /* 0x0081e8000c10110c */
[----:B-1----:R-:W3:Y:S04]  /*0c20*/  @!P1 LDG.E.U8 R23, desc[UR12][R10.64+0x1808] ;  /* 0x0018080c0a179981 */ /* 0x002ee8000c1e1100 */
[----:B---3--:R0:W-:Y:S04]  /*0c30*/  @!P1 STG.E.U8 desc[UR12][R12.64+0x1808], R23 ;  /* 0x001808170c009986 */ /* 0x0081e8000c10110c */
[----:B------:R-:W3:Y:S04]  /*0c40*/  @!P0 LDG.E R15, desc[UR12][R10.64+0x1e04] ;  /* 0x001e040c0a0f8981 */ /* 0x000ee8000c1e1900 */
[----:B---3--:R0:W-:Y:S04]  /*0c50*/  @!P0 STG.E desc[UR12][R12.64+0x1e04], R15 ;  /* 0x001e040f0c008986 */ /* 0x0081e8000c10190c */
[----:B----4-:R-:W3:Y:S01]  /*0c60*/  @!P0 LDG.E.U8 R17, desc[UR12][R10.64+0x1e00] ;  /* 0x001e000c0a118981 */ /* 0x010ee2000c1e1100 */
[----:B------:R-:W-:-:S03]  /*0c70*/  VIADD R9, R9, 0x380 ;  /* 0x0000038009097836 */ /* 0x000fc60000000000 */
[----:B---3--:R0:W-:Y:S04]  /*0c80*/  @!P0 STG.E.U8 desc[UR12][R12.64+0x1e00], R17 ;  /* 0x001e00110c008986 */ /* 0x0081e8000c10110c */
[----:B--2---:R-:W2:Y:S01]  /*0c90*/  @!P0 LDG.E.U8 R19, desc[UR12][R10.64+0x1e08] ;  /* 0x001e080c0a138981 */ /* 0x004ea2000c1e1100 */
[----:B------:R-:W-:Y:S01]  /*0ca0*/  VIADD R0, R0, 0x8 ;  /* 0x0000000800007836 */ /* 0x000fe20000000000 */
[----:B------:R-:W-:Y:S04]  /*0cb0*/  BSSY.RECONVERGENT B0, `(.L_x_17) ;  /* 0x000000b000007945 */ /* 0x000fe80003800200 */
[----:B------:R-:W-:Y:S01]  /*0cc0*/  ISETP.NE.AND P1, PT, R0, R8, PT ;  /* 0x000000080000720c */ /* 0x000fe20003f25270 */
[----:B--2---:R0:W-:Y:S01]  /*0cd0*/  @!P0 STG.E.U8 desc[UR12][R12.64+0x1e08], R19 ;  /* 0x001e08130c008986 */ /* 0x0041e2000c10110c */
[----:B------:R-:W-:-:S13]  /*0ce0*/  ISETP.GE.AND P0, PT, R9, R6, PT ;  /* 0x000000060900720c */ /* 0x000fda0003f06270 */
[----:B0-----:R-:W-:Y:S05]  /*0cf0*/  @P0 BRA `(.L_x_18) ;  /* 0x0000000000180947 */ /* 0x001fea0003800000 */
[----:B------:R-:W2:Y:S04]  /*0d00*/  LDG.E R9, desc[UR12][R10.64+0x2404] ;  /* 0x0024040c0a097981 */ /* 0x000ea8000c1e1900 */
[----:B--2---:R0:W-:Y:S04]  /*0d10*/  STG.E desc[UR12][R12.64+0x2404], R9 ;  /* 0x002404090c007986 */ /* 0x0041e8000c10190c */
[----:B------:R-:W2:Y:S04]  /*0d20*/  LDG.E.U8 R15, desc[UR12][R10.64+0x2400] ;  /* 0x0024000c0a0f7981 */ /* 0x000ea8000c1e1100 */
[----:B--2---:R0:W-:Y:S04]  /*0d30*/  STG.E.U8 desc[UR12][R12.64+0x2400], R15 ;  /* 0x0024000f0c007986 */ /* 0x0041e8000c10110c */
[----:B------:R-:W2:Y:S04]  /*0d40*/  LDG.E.U8 R17, desc[UR12][R10.64+0x2408] ;  /* 0x0024080c0a117981 */ /* 0x000ea8000c1e1100 */
[----:B--2---:R0:W-:Y:S02]  /*0d50*/  STG.E.U8 desc[UR12][R12.64+0x2408], R17 ;  /* 0x002408110c007986 */ /* 0x0041e4000c10110c */
.L_x_18:
[----:B------:R-:W-:Y:S05]  /*0d60*/  BSYNC.RECONVERGENT B0 ;  /* 0x0000000000007941 */ /* 0x000fea0003800200 */
.L_x_17:
[----:B------:R-:W-:Y:S05]  /*0d70*/  @P1 BRA `(.L_x_19) ;  /* 0xfffffff800d81947 */ /* 0x000fea000383ffff */
.L_x_4:
[----:B------:R-:W-:-:S13]  /*0d80*/  ISETP.NE.AND P0, PT, R18, RZ, PT ;  /* 0x000000ff1200720c */ /* 0x000fda0003f05270 */
[----:B------:R-:W-:Y:S05]  /*0d90*/  @!P0 EXIT ;  /* 0x000000000000894d */ /* 0x000fea0003800000 */
[----:B------:R-:W5:Y:S01]  /*0da0*/  LDC R0, c[0x0][0x388] ;  /* 0x0000e200ff007b82 */ /* 0x000f620000000800 */
[----:B------:R-:W-:Y:S02]  /*0db0*/  ISETP.GE.U32.AND P0, PT, R18, 0x4, PT ;  /* 0x000000041200780c */ /* 0x000fe40003f06070 */
[----:B-----5:R-:W-:-:S04]  /*0dc0*/  LOP3.LUT R20, R0, 0x3, RZ, 0xc0, !PT ;  /* 0x0000000300147812 */ /* 0x020fc800078ec0ff */
[----:B------:R-:W-:-:S07]  /*0dd0*/  ISETP.NE.AND P2, PT, R20, RZ, PT ;  /* 0x000000ff1400720c */ /* 0x000fce0003f45270 */
[----:B------:R-:W-:Y:S06]  /*0de0*/  @!P0 BRA `(.L_x_20) ;  /* 0x0000000000a48947 */ /* 0x000fec0003800000 */
[----:B012-4-:R-:W-:-:S04]  /*0df0*/  LEA R9, R8, R7, 0x7 ;  /* 0x0000000708097211 */ /* 0x017fc800078e38ff */
[----:B------:R-:W-:-:S13]  /*0e00*/  ISETP.GE.AND P0, PT, R9, R6, PT ;  /* 0x000000060900720c */ /* 0x000fda0003f06270 */
[----:B---3--:R-:W-:-:S05]  /*0e10*/  @!P0 IMAD.WIDE R16, R9, 0xc, R2 ;  /* 0x0000000c09108825 */ /* 0x008fca00078e0202 */
[----:B------:R-:W2:Y:S01]  /*0e20*/  @!P0 LDG.E R19, desc[UR12][R16.64+0x4] ;  /* 0x0000040c10138981 */ /* 0x000ea2000c1e1900 */
[----:B------:R-:W-:-:S05]  /*0e30*/  @!P0 IMAD.WIDE R10, R9, 0xc, R4 ;  /* 0x0000000c090a8825 */ /* 0x000fca00078e0204 */
[----:B--2---:R0:W-:Y:S04]  /*0e40*/  @!P0 STG.E desc[UR12][R10.64+0x4], R19 ;  /* 0x000004130a008986 */ /* 0x0041e8000c10190c */
[----:B------:R-:W2:Y:S01]  /*0e50*/  @!P0 LDG.E.U8 R21, desc[UR12][R16.64] ;  /* 0x0000000c10158981 */ /* 0x000ea2000c1e1100 */
[----:B------:R-:W-:-:S05]  /*0e60*/  VIADD R15, R9, 0x80 ;  /* 0x00000080090f7836 */ /* 0x000fca0000000000 */
[C---:B------:R-:W-:Y:S01]  /*0e70*/  ISETP.GE.AND P1, PT, R15.reuse, R6, PT ;  /* 0x000000060f00720c */ /* 0x040fe20003f26270 */
[----:B--2---:R1:W-:Y:S04]  /*0e80*/  @!P0 STG.E.U8 desc[UR12][R10.64], R21 ;  /* 0x000000150a008986 */ /* 0x0043e8000c10110c */
[----:B------:R-:W2:Y:S08]  /*0e90*/  @!P0 LDG.E.U8 R23, desc[UR12][R16.64+0x8] ;  /* 0x0000080c10178981 */ /* 0x000eb0000c1e1100 */
[C---:B------:R-:W-:Y:S01]  /*0ea0*/  @!P1 IMAD.WIDE R12, R15.reuse, 0xc, R2 ;  /* 0x0000000c0f0c9825 */ /* 0x040fe200078e0202 */
[----:B--2---:R2:W-:Y:S04]  /*0eb0*/  @!P0 STG.E.U8 desc[UR12][R10.64+0x8], R23 ;  /* 0x000008170a008986 */ /* 0x0045e8000c10110c */
[----:B------:R-:W3:Y:S01]  /*0ec0*/  @!P1 LDG.E R25, desc[UR12][R12.64+0x4] ;  /* 0x0000040c0c199981 */ /* 0x000ee2000c1e1900 */
[----:B------:R-:W-:-:S05]  /*0ed0*/  @!P1 IMAD.WIDE R14, R15, 0xc, R4 ;  /* 0x0000000c0f0e9825 */ /* 0x000fca00078e0204 */
[----:B---3--:R3:W-:Y:S04]  /*0ee0*/  @!P1 STG.E desc[UR12][R14.64+0x4], R25 ;  /* 0x000004190e009986 */ /* 0x0087e8000c10190c */
[----:B0-----:R-:W4:Y:S01]  /*0ef0*/  @!P1 LDG.E.U8 R19, desc[UR12][R12.64] ;  /* 0x0000000c0c139981 */ /* 0x001f22000c1e1100 */
[----:B------:R-:W-:-:S05]  /*0f00*/  VIADD R27, R9, 0x100 ;  /* 0x00000100091b7836 */ /* 0x000fca0000000000 */
[C---:B------:R-:W-:Y:S01]  /*0f10*/  ISETP.GE.AND P0, PT, R27.reuse, R6, PT ;  /* 0x000000061b00720c */ /* 0x040fe20003f06270 */
[----:B----4-:R0:W-:Y:S04]  /*0f20*/  @!P1 STG.E.U8 desc[UR12][R14.64], R19 ;  /* 0x000000130e009986 */ /* 0x0101e8000c10110c */
[----:B-1----:R-:W4:Y:S08]  /*0f30*/  @!P1 LDG.E.U8 R21, desc[UR12][R12.64+0x8] ;  /* 0x0000080c0c159981 */ /* 0x002f30000c1e1100 */
[C---:B------:R-:W-:Y:S01]  /*0f40*/  @!P0 IMAD.WIDE R16, R27.reuse, 0xc, R2 ;  /* 0x0000000c1b108825 */ /* 0x040fe200078e0202 */
[----:B----4-:R1:W-:Y:S04]  /*0f50*/  @!P1 STG.E.U8 desc[UR12][R14.64+0x8], R21 ;  /* 0x000008150e009986 */ /* 0x0103e8000c10110c */
[----:B--2---:R-:W2:Y:S01]  /*0f60*/  @!P0 LDG.E R23, desc[UR12][R16.64+0x4] ;  /* 0x0000040c10178981 */ /* 0x004ea2000c1e1900 */
[----:B------:R-:W-:-:S05]  /*0f70*/  @!P0 IMAD.WIDE R10, R27, 0xc, R4 ;  /* 0x0000000c1b0a8825 */ /* 0x000fca00078e0204 */
[----:B--2---:R2:W-:Y:S04]  /*0f80*/  @!P0 STG.E desc[UR12][R10.64+0x4], R23 ;  /* 0x000004170a008986 */ /* 0x0045e8000c10190c */
[----:B---3--:R-:W3:Y:S01]  /*0f90*/  @!P0 LDG.E.U8 R25, desc[UR12][R16.64] ;  /* 0x0000000c10198981 */ /* 0x008ee2000c1e1100 */
[----:B------:R-:W-:-:S05]  /*0fa0*/  VIADD R27, R9, 0x180 ;  /* 0x00000180091b7836 */ /* 0x000fca0000000000 */
[C---:B------:R-:W-:Y:S01]  /*0fb0*/  ISETP.GE.AND P1, PT, R27.reuse, R6, PT ;  /* 0x000000061b00720c */ /* 0x040fe20003f26270 */
[----:B---3--:R3:W-:Y:S04]  /*0fc0*/  @!P0 STG.E.U8 desc[UR12][R10.64], R25 ;  /* 0x000000190a008986 */ /* 0x0087e8000c10110c */
[----:B0-----:R-:W4:Y:S08]  /*0fd0*/  @!P0 LDG.E.U8 R19, desc[UR12][R16.64+0x8] ;  /* 0x0000080c10138981 */ /* 0x001f30000c1e1100 */
[C---:B------:R-:W-:Y:S01]  /*0fe0*/  @!P1 IMAD.WIDE R12, R27.reuse, 0xc, R2 ;  /* 0x0000000c1b0c9825 */ /* 0x040fe200078e0202 */
[----:B----4-:R3:W-:Y:S04]  /*0ff0*/  @!P0 STG.E.U8 desc[UR12][R10.64+0x8], R19 ;  /* 0x000008130a008986 */ /* 0x0107e8000c10110c */
[----:B------:R-:W4:Y:S01]  /*1000*/  @!P1 LDG.E R9, desc[UR12][R12.64+0x4] ;  /* 0x0000040c0c099981 */ /* 0x000f22000c1e1900 */
[----:B-1----:R-:W-:-:S05]  /*1010*/  @!P1 IMAD.WIDE R14, R27, 0xc, R4 ;  /* 0x0000000c1b0e9825 */ /* 0x002fca00078e0204 */
[----:B----4-:R3:W-:Y:S04]  /*1020*/  @!P1 STG.E desc[UR12][R14.64+0x4], R9 ;  /* 0x000004090e009986 */ /* 0x0107e8000c10190c */
[----:B------:R-:W4:Y:S04]  /*1030*/  @!P1 LDG.E.U8 R21, desc[UR12][R12.64] ;  /* 0x0000000c0c159981 */ /* 0x000f28000c1e1100 */
[----:B----4-:R3:W-:Y:S04]  /*1040*/  @!P1 STG.E.U8 desc[UR12][R14.64], R21 ;  /* 0x000000150e009986 */ /* 0x0107e8000c10110c */
[----:B--2---:R-:W2:Y:S01]  /*1050*/  @!P1 LDG.E.U8 R23, desc[UR12][R12.64+0x8] ;  /* 0x0000080c0c179981 */ /* 0x004ea2000c1e1100 */
[----:B------:R-:W-:-:S03]  /*1060*/  IADD3 R8, PT, PT, R8, 0x4, RZ ;  /* 0x0000000408087810 */ /* 0x000fc60007ffe0ff */
[----:B--2---:R3:W-:Y:S04]  /*1070*/  @!P1 STG.E.U8 desc[UR12][R14.64+0x8], R23 ;  /* 0x000008170e009986 */ /* 0x0047e8000c10110c */
.L_x_20:
[----:B------:R-:W-:Y:S05]  /*1080*/  @!P2 EXIT ;  /* 0x000000000000a94d */ /* 0x000fea0003800000 */
[----:B------:R-:W-:Y:S02]  /*1090*/  ISETP.NE.AND P0, PT, R20, 0x1, PT ;  /* 0x000000011400780c */ /* 0x000fe40003f05270 */
[----:B------:R-:W-:-:S04]  /*10a0*/  LOP3.LUT R0, R0, 0x1, RZ, 0xc0, !PT ;  /* 0x0000000100007812 */ /* 0x000fc800078ec0ff */
[----:B------:R-:W-:-:S07]  /*10b0*/  ISETP.NE.U32.AND P2, PT, R0, 0x1, PT ;  /* 0x000000010000780c */ /* 0x000fce0003f45070 */
[----:B------:R-:W-:Y:S06]  /*10c0*/  @!P0 BRA `(.L_x_21) ;  /* 0x0000000000548947 */ /* 0x000fec0003800000 */
[----:B01234-:R-:W-:-:S05]  /*10d0*/  IMAD R17, R8, 0x80, R7 ;  /* 0x0000008008117824 */ /* 0x01ffca00078e0207 */
[----:B------:R-:W-:-:S13]  /*10e0*/  ISETP.GE.AND P0, PT, R17, R6, PT ;  /* 0x000000061100720c */ /* 0x000fda0003f06270 */
[----:B------:R-:W-:-:S05]  /*10f0*/  @!P0 IMAD.WIDE R10, R17, 0xc, R2 ;  /* 0x0000000c110a8825 */ /* 0x000fca00078e0202 */
        /* <DEDUP_REMOVED lines=13> */
[----:B0-----:R-:W3:Y:S04]  /*11d0*/  @!P1 LDG.E.U8 R9, desc[UR12][R14.64] ;  /* 0x0000000c0e099981 */ /* 0x001ee8000c1e1100 */
[----:B---3--:R2:W-:Y:S04]  /*11e0*/  @!P1 STG.E.U8 desc[UR12][R16.64], R9 ;  /* 0x0000000910009986 */ /* 0x0085e8000c10110c */
[----:B-1----:R-:W3:Y:S01]  /*11f0*/  @!P1 LDG.E.U8 R19, desc[UR12][R14.64+0x8] ;  /* 0x0000080c0e139981 */ /* 0x002ee2000c1e1100 */
[----:B------:R-:W-:-:S03]  /*1200*/  VIADD R8, R8, 0x2 ;  /* 0x0000000208087836 */ /* 0x000fc60000000000 */
[----:B---3--:R2:W-:Y:S04]  /*1210*/  @!P1 STG.E.U8 desc[UR12][R16.64+0x8], R19 ;  /* 0x0000081310009986 */ /* 0x0085e8000c10110c */
.L_x_21:
[----:B------:R-:W-:Y:S05]  /*1220*/  @P2 EXIT ;  /* 0x000000000000294d */ /* 0x000fea0003800000 */
[----:B01234-:R-:W-:-:S04]  /*1230*/  LEA R9, R8, R7, 0x7 ;  /* 0x0000000708097211 */ /* 0x01ffc800078e38ff */
[----:B------:R-:W-:-:S13]  /*1240*/  ISETP.GE.AND P0, PT, R9, R6, PT ;  /* 0x000000060900720c */ /* 0x000fda0003f06270 */
[----:B------:R-:W-:Y:S05]  /*1250*/  @P0 EXIT ;  /* 0x000000000000094d */ /* 0x000fea0003800000 */
[----:B------:R-:W-:-:S05]  /*1260*/  IMAD.WIDE R2, R9, 0xc, R2 ;  /* 0x0000000c09027825 */ /* 0x000fca00078e0202 */
[----:B------:R-:W2:Y:S01]  /*1270*/  LDG.E R7, desc[UR12][R2.64+0x4] ;  /* 0x0000040c02077981 */ /* 0x000ea2000c1e1900 */
[----:B------:R-:W-:-:S05]  /*1280*/  IMAD.WIDE R4, R9, 0xc, R4 ;  /* 0x0000000c09047825 */ /* 0x000fca00078e0204 */
[----:B--2---:R-:W-:Y:S04]  /*1290*/  STG.E desc[UR12][R4.64+0x4], R7 ;  /* 0x0000040704007986 */ /* 0x004fe8000c10190c */
[----:B------:R-:W2:Y:S04]  /*12a0*/  LDG.E.U8 R9, desc[UR12][R2.64] ;  /* 0x0000000c02097981 */ /* 0x000ea8000c1e1100 */
[----:B--2---:R-:W-:Y:S04]  /*12b0*/  STG.E.U8 desc[UR12][R4.64], R9 ;  /* 0x0000000904007986 */ /* 0x004fe8000c10110c */
[----:B------:R-:W2:Y:S04]  /*12c0*/  LDG.E.U8 R11, desc[UR12][R2.64+0x8] ;  /* 0x0000080c020b7981 */ /* 0x000ea8000c1e1100 */
[----:B--2---:R-:W-:Y:S01]  /*12d0*/  STG.E.U8 desc[UR12][R4.64+0x8], R11 ;  /* 0x0000080b04007986 */ /* 0x004fe2000c10110c */
[----:B------:R-:W-:Y:S05]  /*12e0*/  EXIT ;  /* 0x000000000000794d */ /* 0x000fea0003800000 */
.L_x_3:
[----:B------:R-:W-:-:S13]  /*12f0*/  ISETP.GE.AND P0, PT, R0, 0x1, PT ;  /* 0x000000010000780c */ /* 0x000fda0003f06270 */
[----:B------:R-:W-:Y:S05]  /*1300*/  @!P0 EXIT ;  /* 0x000000000000894d */ /* 0x000fea0003800000 */
[C---:B------:R-:W-:Y:S01]  /*1310*/  ISETP.GE.U32.AND P0, PT, R0.reuse, 0x8, PT ;  /* 0x000000080000780c */ /* 0x040fe20003f06070 */
[----:B------:R-:W-:Y:S01]  /*1320*/  IMAD.MOV.U32 R6, RZ, RZ, RZ ;  /* 0x000000ffff067224 */ /* 0x000fe200078e00ff */
[----:B------:R-:W-:-:S04]  /*1330*/  LOP3.LUT R22, R0, 0x7, RZ, 0xc0, !PT ;  /* 0x0000000700167812 */ /* 0x000fc800078ec0ff */
[----:B------:R-:W-:-:S07]  /*1340*/  ISETP.NE.AND P1, PT, R22, RZ, PT ;  /* 0x000000ff1600720c */ /* 0x000fce0003f25270 */
[----:B------:R-:W-:Y:S06]  /*1350*/  @!P0 BRA `(.L_x_22) ;  /* 0x0000000400348947 */ /* 0x000fec0003800000 */
[----:B------:R-:W0:Y:S01]  /*1360*/  LDC.64 R10, c[0x0][0x390] ;  /* 0x0000e400ff0a7b82 */ /* 0x000e220000000a00 */
[----:B------:R-:W-:Y:S01]  /*1370*/  UIADD3 UR4, UP1, UPT, UR6, 0x1204, URZ ;  /* 0x0000120406047890 */ /* 0x000fe2000ff3e0ff */
[----:B------:R-:W-:Y:S01]  /*1380*/  LOP3.LUT R6, R0, 0x7ffffff8, RZ, 0xc0, !PT ;  /* 0x7ffffff800067812 */ /* 0x000fe200078ec0ff */
[----:B------:R-:W-:Y:S02]  /*1390*/  VIADD R13, R7, 0x80 ;  /* 0x00000080070d7836 */ /* 0x000fe40000000000 */
[----:B------:R-:W-:Y:S02]  /*13a0*/  UIADD3 UR10, UP0, UPT, UR4, UR10, URZ ;  /* 0x0000000a040a7290 */ /* 0x000fe4000ff1e0ff */
[----:B------:R-:W-:Y:S01]  /*13b0*/  UIADD3.X UR5, UPT, UPT, URZ, UR7, URZ, UP1, !UPT ;  /* 0x00000007ff057290 */ /* 0x000fe20008ffe4ff */
[----:B------:R-:W1:Y:S01]  /*13c0*/  LDC.64 R8, c[0x0][0x398] ;  /* 0x0000e600ff087b82 */ /* 0x000e620000000a00 */
[----:B------:R-:W-:Y:S01]  /*13d0*/  UIADD3 UR4, UP1, UPT, UR4, UR8, URZ ;  /* 0x0000000804047290 */ /* 0x000fe2000ff3e0ff */
[----:B------:R-:W-:Y:S01]  /*13e0*/  IMAD.MOV R12, RZ, RZ, -R6 ;  /* 0x000000ffff0c7224 */ /* 0x000fe200078e0a06 */
[----:B------:R-:W-:-:S02]  /*13f0*/  UIADD3.X UR11, UPT, UPT, UR5, UR11, URZ, UP0, !UPT ;  /* 0x0000000b050b7290 */ /* 0x000fc400087fe4ff */
[----:B------:R-:W-:Y:S01]  /*1400*/  UIADD3.X UR5, UPT, UPT, UR5, UR9, URZ, UP1, !UPT ;  /* 0x0000000905057290 */ /* 0x000fe20008ffe4ff */
[----:B0-----:R-:W-:-:S04]  /*1410*/  IMAD.WIDE.U32 R10, R7, 0xc, R10 ;  /* 0x0000000c070a7825 */ /* 0x001fc800078e000a */
[----:B-1----:R-:W-:-:S07]  /*1420*/  IMAD.WIDE.U32 R8, R7, 0xc, R8 ;  /* 0x0000000c07087825 */ /* 0x002fce00078e0008 */
.L_x_23:
[----:B------:R-:W-:-:S04]  /*1430*/  IADD3 R20, P0, PT, R8, UR6, RZ ;  /* 0x0000000608147c10 */ /* 0x000fc8000ff1e0ff */
[----:B-1----:R-:W-:-:S05]  /*1440*/  IADD3.X R21, PT, PT, R9, UR7, RZ, P0, !PT ;  /* 0x0000000709157c10 */ /* 0x002fca00087fe4ff */
[----:B------:R-:W2:Y:S01]  /*1450*/  LDG.E R23, desc[UR12][R20.64+0x4] ;  /* 0x0000040c14177981 */ /* 0x000ea2000c1e1900 */
[----:B------:R-:W-:-:S04]  /*1460*/  IADD3 R14, P0, PT, R10, UR6, RZ ;  /* 0x000000060a0e7c10 */ /* 0x000fc8000ff1e0ff */
[----:B------:R-:W-:-:S05]  /*1470*/  IADD3.X R15, PT, PT, R11, UR7, RZ, P0, !PT ;  /* 0x000000070b0f7c10 */ /* 0x000fca00087fe4ff */
[----:B--2---:R0:W-:Y:S04]  /*1480*/  STG.E desc[UR12][R14.64+0x4], R23 ;  /* 0x000004170e007986 */ /* 0x0041e8000c10190c */
[----:B------:R-:W2:Y:S01]  /*1490*/  LDG.E.U8 R25, desc[UR12][R20.64] ;  /* 0x0000000c14197981 */ /* 0x000ea2000c1e1100 */
[----:B------:R-:W-:Y:S01]  /*14a0*/  MOV R16, UR10 ;  /* 0x0000000a00107c02 */ /* 0x000fe20008000f00 */
[----:B------:R-:W-:Y:S02]  /*14b0*/  IMAD.U32 R17, RZ, RZ, UR11 ;  /* 0x0000000bff117e24 */ /* 0x000fe4000f8e00ff */
[----:B--2---:R1:W-:Y:S04]  /*14c0*/  STG.E.U8 desc[UR12][R14.64], R25 ;  /* 0x000000190e007986 */ /* 0x0043e8000c10110c */
[----:B------:R-:W2:Y:S01]  /*14d0*/  LDG.E.U8 R27, desc[UR12][R20.64+0x8] ;  /* 0x0000080c141b7981 */ /* 0x000ea2000c1e1100 */
[----:B------:R-:W-:-:S04]  /*14e0*/  IMAD.WIDE R16, R13, 0xc, R16 ;  /* 0x0000000c0d107825 */ /* 0x000fc800078e0210 */
[----:B------:R-:W-:Y:S02]  /*14f0*/  IMAD.U32 R18, RZ, RZ, UR4 ;  /* 0x00000004ff127e24 */ /* 0x000fe4000f8e00ff */
[----:B------:R-:W-:Y:S01]  /*1500*/  IMAD.U32 R19, RZ, RZ, UR5 ;  /* 0x00000005ff137e24 */ /* 0x000fe2000f8e00ff */
[----:B--2---:R2:W-:Y:S04]  /*1510*/  STG.E.U8 desc[UR12][R14.64+0x8], R27 ;  /* 0x0000081b0e007986 */ /* 0x0045e8000c10110c */
[----:B------:R-:W3:Y:S01]  /*1520*/  LDG.E R29, desc[UR12][R16.64+-0x1200] ;  /* 0xffee000c101d7981 */ /* 0x000ee2000c1e1900 */
[----:B------:R-:W-:-:S05]  /*1530*/  IMAD.WIDE R18, R13, 0xc, R18 ;  /* 0x0000000c0d127825 */ /* 0x000fca00078e0212 */
[----:B---3--:R3:W-:Y:S04]  /*1540*/  STG.E desc[UR12][R18.64+-0x1200], R29 ;  /* 0xffee001d12007986 */ /* 0x0087e8000c10190c */
[----:B0-----:R-:W4:Y:S04]  /*1550*/  LDG.E.U8 R23, desc[UR12][R16.64+-0x1204] ;  /* 0xffedfc0c10177981 */ /* 0x001f28000c1e1100 */
[----:B----4-:R0:W-:Y:S04]  /*1560*/  STG.E.U8 desc[UR12][R18.64+-0x1204], R23 ;  /* 0xffedfc1712007986 */ /* 0x0101e8000c10110c */
[----:B------:R-:W4:Y:S04]  /*1570*/  LDG.E.U8 R21, desc[UR12][R16.64+-0x11fc] ;  /* 0xffee040c10157981 */ /* 0x000f28000c1e1100 */
[----:B----4-:R4:W-:Y:S04]  /*1580*/  STG.E.U8 desc[UR12][R18.64+-0x11fc], R21 ;  /* 0xffee041512007986 */ /* 0x0109e8000c10110c */
[----:B-1----:R-:W5:Y:S04]  /*1590*/  LDG.E R25, desc[UR12][R16.64+-0xc00] ;  /* 0xfff4000c10197981 */ /* 0x002f68000c1e1900 */
[----:B-----5:R1:W-:Y:S04]  /*15a0*/  STG.E desc[UR12][R18.64+-0xc00], R25 ;  /* 0xfff4001912007986 */ /* 0x0203e8000c10190c */
[----:B--2---:R-:W2:Y:S04]  /*15b0*/  LDG.E.U8 R15, desc[UR12][R16.64+-0xc04] ;  /* 0xfff3fc0c100f7981 */ /* 0x004ea8000c1e1100 */
[----:B--2---:R2:W-:Y:S04]  /*15c0*/  STG.E.U8 desc[UR12][R18.64+-0xc04], R15 ;  /* 0xfff3fc0f12007986 */ /* 0x0045e8000c10110c */
[----:B------:R-:W5:Y:S04]  /*15d0*/  LDG.E.U8 R27, desc[UR12][R16.64+-0xbfc] ;  /* 0xfff4040c101b7981 */ /* 0x000f68000c1e1100 */
[----:B-----5:R5:W-:Y:S04]  /*15e0*/  STG.E.U8 desc[UR12][R18.64+-0xbfc], R27 ;  /* 0xfff4041b12007986 */ /* 0x020be8000c10110c */
[----:B---3--:R-:W3:Y:S04]  /*15f0*/  LDG.E R29, desc[UR12][R16.64+-0x600] ;  /* 0xfffa000c101d7981 */ /* 0x008ee8000c1e1900 */
[----:B---3--:R3:W-:Y:S04]  /*1600*/  STG.E desc[UR12][R18.64+-0x600], R29 ;  /* 0xfffa001d12007986 */ /* 0x0087e8000c10190c */
[----:B0-----:R-:W4:Y:S04]  /*1610*/  LDG.E.U8 R23, desc[UR12][R16.64+-0x604] ;  /* 0xfff9fc0c10177981 */ /* 0x001f28000c1e1100 */
[----:B----4-:R0:W-:Y:S04]  /*1620*/  STG.E.U8 desc[UR12][R18.64+-0x604], R23 ;  /* 0xfff9fc1712007986 */ /* 0x0101e8000c10110c */
[----:B------:R-:W4:Y:S04]  /*1630*/  LDG.E.U8 R21, desc[UR12][R16.64+-0x5fc] ;  /* 0xfffa040c10157981 */ /* 0x000f28000c1e1100 */
[----:B----4-:R4:W-:Y:S04]  /*1640*/  STG.E.U8 desc[UR12][R18.64+-0x5fc], R21 ;  /* 0xfffa041512007986 */ /* 0x0109e8000c10110c */
[----:B-1----:R-:W2:Y:S04]  /*1650*/  LDG.E R25, desc[UR12][R16.64] ;  /* 0x0000000c10197981 */ /* 0x002ea8000c1e1900 */
[----:B--2---:R1:W-:Y:S04]  /*1660*/  STG.E desc[UR12][R18.64], R25 ;  /* 0x0000001912007986 */ /* 0x0043e8000c10190c */
[----:B------:R-:W2:Y:S04]  /*1670*/  LDG.E.U8 R15, desc[UR12][R16.64+-0x4] ;  /* 0xfffffc0c100f7981 */ /* 0x000ea8000c1e1100 */
[----:B--2---:R2:W-:Y:S04]  /*1680*/  STG.E.U8 desc[UR12][R18.64+-0x4], R15 ;  /* 0xfffffc0f12007986 */ /* 0x0045e8000c10110c */
[----:B-----5:R-:W5:Y:S04]  /*1690*/  LDG.E.U8 R27, desc[UR12][R16.64+0x4] ;  /* 0x0000040c101b7981 */ /* 0x020f68000c1e1100 */
        /* <DEDUP_REMOVED lines=11> */
[----:B-----5:R-:W2:Y:S04]  /*1750*/  LDG.E.U8 R27, desc[UR12][R16.64+0xc04] ;  /* 0x000c040c101b7981 */ /* 0x020ea8000c1e1100 */
[----:B--2---:R1:W-:Y:S04]  /*1760*/  STG.E.U8 desc[UR12][R18.64+0xc04], R27 ;  /* 0x000c041b12007986 */ /* 0x0043e8000c10110c */
[----:B---3--:R-:W2:Y:S04]  /*1770*/  LDG.E R29, desc[UR12][R16.64+0x1200] ;  /* 0x0012000c101d7981 */ /* 0x008ea8000c1e1900 */
[----:B--2---:R1:W-:Y:S04]  /*1780*/  STG.E desc[UR12][R18.64+0x1200], R29 ;  /* 0x0012001d12007986 */ /* 0x0043e8000c10190c */
[----:B0-----:R-:W2:Y:S04]  /*1790*/  LDG.E.U8 R23, desc[UR12][R16.64+0x11fc] ;  /* 0x0011fc0c10177981 */ /* 0x001ea8000c1e1100 */
[----:B--2---:R1:W-:Y:S04]  /*17a0*/  STG.E.U8 desc[UR12][R18.64+0x11fc], R23 ;  /* 0x0011fc1712007986 */ /* 0x0043e8000c10110c */
[----:B----4-:R-:W2:Y:S01]  /*17b0*/  LDG.E.U8 R21, desc[UR12][R16.64+0x1204] ;  /* 0x0012040c10157981 */ /* 0x010ea2000c1e1100 */
[----:B------:R-:W-:Y:S01]  /*17c0*/  IADD3 R12, PT, PT, R12, 0x8, RZ ;  /* 0x000000080c0c7810 */ /* 0x000fe20007ffe0ff */
[----:B------:R-:W-:Y:S01]  /*17d0*/  UIADD3 UR6, UP0, UPT, UR6, 0x3000, URZ ;  /* 0x0000300006067890 */ /* 0x000fe2000ff1e0ff */
[----:B------:R-:W-:-:S02]  /*17e0*/  VIADD R13, R13, 0x400 ;  /* 0x000004000d0d7836 */ /* 0x000fc40000000000 */
[----:B------:R-:W-:Y:S01]  /*17f0*/  ISETP.NE.AND P0, PT, R12, RZ, PT ;  /* 0x000000ff0c00720c */ /* 0x000fe20003f05270 */
[----:B------:R-:W-:Y:S01]  /*1800*/  UIADD3.X UR7, UPT, UPT, URZ, UR7, URZ, UP0, !UPT ;  /* 0x00000007ff077290 */ /* 0x000fe200087fe4ff */
[----:B--2---:R1:W-:Y:S11]  /*1810*/  STG.E.U8 desc[UR12][R18.64+0x1204], R21 ;  /* 0x0012041512007986 */ /* 0x0043f6000c10110c */
[----:B------:R-:W-:Y:S05]  /*1820*/  @P0 BRA `(.L_x_23) ;  /* 0xfffffffc00000947 */ /* 0x000fea000383ffff */
.L_x_22:
[----:B------:R-:W-:Y:S05]  /*1830*/  @!P1 EXIT ;  /* 0x000000000000994d */ /* 0x000fea0003800000 */
[----:B------:R-:W-:Y:S02]  /*1840*/  ISETP.GE.U32.AND P0, PT, R22, 0x4, PT ;  /* 0x000000041600780c */ /* 0x000fe40003f06070 */
[----:B------:R-:W-:-:S04]  /*1850*/  LOP3.LUT R12, R0, 0x3, RZ, 0xc0, !PT ;  /* 0x00000003000c7812 */ /* 0x000fc800078ec0ff */
[----:B------:R-:W-:-:S07]  /*1860*/  ISETP.NE.AND P1, PT, R12, RZ, PT ;  /* 0x000000ff0c00720c */ /* 0x000fce0003f25270 */
[----:B------:R-:W-:Y:S06]  /*1870*/  @!P0 BRA `(.L_x_24) ;  /* 0x0000000000708947 */ /* 0x000fec0003800000 */
[----:B------:R-:W-:-:S04]  /*1880*/  IMAD R11, R6, 0x80, R7 ;  /* 0x00000080060b7824 */ /* 0x000fc800078e0207 */
[----:B------:R-:W-:-:S05]  /*1890*/  IMAD.WIDE R8, R11, 0xc, R2 ;  /* 0x0000000c0b087825 */ /* 0x000fca00078e0202 */
[----:B------:R-:W2:Y:S01]  /*18a0*/  LDG.E R13, desc[UR12][R8.64+0x4] ;  /* 0x0000040c080d7981 */ /* 0x000ea2000c1e1900 */
[----:B------:R-:W-:-:S05]  /*18b0*/  IMAD.WIDE R10, R11, 0xc, R4 ;  /* 0x0000000c0b0a7825 */ /* 0x000fca00078e0204 */
[----:B--2---:R0:W-:Y:S04]  /*18c0*/  STG.E desc[UR12][R10.64+0x4], R13 ;  /* 0x0000040d0a007986 */ /* 0x0041e8000c10190c */
[----:B-1----:R-:W2:Y:S04]  /*18d0*/  LDG.E.U8 R15, desc[UR12][R8.64] ;  /* 0x0000000c080f7981 */ /* 0x002ea8000c1e1100 */
[----:B--2---:R1:W-:Y:S04]  /*18e0*/  STG.E.U8 desc[UR12][R10.64], R15 ;  /* 0x0000000f0a007986 */ /* 0x0043e8000c10110c */
[----:B------:R-:W2:Y:S04]  /*18f0*/  LDG.E.U8 R17, desc[UR12][R8.64+0x8] ;  /* 0x0000080c08117981 */ /* 0x000ea8000c1e1100 */
[----:B--2---:R2:W-:Y:S04]  /*1900*/  STG.E.U8 desc[UR12][R10.64+0x8], R17 ;  /* 0x000008110a007986 */ /* 0x0045e8000c10110c */
[----:B------:R-:W3:Y:S04]  /*1910*/  LDG.E R19, desc[UR12][R8.64+0x604] ;  /* 0x0006040c08137981 */ /* 0x000ee8000c1e1900 */
[----:B---3--:R3:W-:Y:S04]  /*1920*/  STG.E desc[UR12][R10.64+0x604], R19 ;  /* 0x000604130a007986 */ /* 0x0087e8000c10190c */
[----:B------:R-:W4:Y:S04]  /*1930*/  LDG.E.U8 R21, desc[UR12][R8.64+0x600] ;  /* 0x0006000c08157981 */ /* 0x000f28000c1e1100 */
[----:B----4-:R4:W-:Y:S04]  /*1940*/  STG.E.U8 desc[UR12][R10.64+0x600], R21 ;  /* 0x000600150a007986 */ /* 0x0109e8000c10110c */
[----:B------:R-:W5:Y:S04]  /*1950*/  LDG.E.U8 R23, desc[UR12][R8.64+0x608] ;  /* 0x0006080c08177981 */ /* 0x000f68000c1e1100 */
[----:B-----5:R5:W-:Y:S04]  /*1960*/  STG.E.U8 desc[UR12][R10.64+0x608], R23 ;  /* 0x000608170a007986 */ /* 0x020be8000c10110c */
[----:B0-----:R-:W2:Y:S04]  /*1970*/  LDG.E R13, desc[UR12][R8.64+0xc04] ;  /* 0x000c040c080d7981 */ /* 0x001ea8000c1e1900 */
[----:B--2---:R0:W-:Y:S04]  /*1980*/  STG.E desc[UR12][R10.64+0xc04], R13 ;  /* 0x000c040d0a007986 */ /* 0x0041e8000c10190c */
[----:B-1----:R-:W2:Y:S04]  /*1990*/  LDG.E.U8 R15, desc[UR12][R8.64+0xc00] ;  /* 0x000c000c080f7981 */ /* 0x002ea8000c1e1100 */
[----:B--2---:R0:W-:Y:S04]  /*19a0*/  STG.E.U8 desc[UR12][R10.64+0xc00], R15 ;  /* 0x000c000f0a007986 */ /* 0x0041e8000c10110c */
[----:B------:R-:W2:Y:S04]  /*19b0*/  LDG.E.U8 R17, desc[UR12][R8.64+0xc08] ;  /* 0x000c080c08117981 */ /* 0x000ea8000c1e1100 */
[----:B--2---:R0:W-:Y:S04]  /*19c0*/  STG.E.U8 desc[UR12][R10.64+0xc08], R17 ;  /* 0x000c08110a007986 */ /* 0x0041e8000c10110c */
[----:B---3--:R-:W2:Y:S04]  /*19d0*/  LDG.E R19, desc[UR12][R8.64+0x1204] ;  /* 0x0012040c08137981 */ /* 0x008ea8000c1e1900 */
[----:B--2---:R0:W-:Y:S04]  /*19e0*/  STG.E desc[UR12][R10.64+0x1204], R19 ;  /* 0x001204130a007986 */ /* 0x0041e8000c10190c */
[----:B----4-:R-:W2:Y:S04]  /*19f0*/  LDG.E.U8 R21, desc[UR12][R8.64+0x1200] ;  /* 0x0012000c08157981 */ /* 0x010ea8000c1e1100 */
[----:B--2---:R0:W-:Y:S04]  /*1a00*/  STG.E.U8 desc[UR12][R10.64+0x1200], R21 ;  /* 0x001200150a007986 */ /* 0x0041e8000c10110c */
[----:B-----5:R-:W2:Y:S01]  /*1a10*/  LDG.E.U8 R23, desc[UR12][R8.64+0x1208] ;  /* 0x0012080c08177981 */ /* 0x020ea2000c1e1100 */
[----:B------:R-:W-:-:S03]  /*1a20*/  VIADD R6, R6, 0x4 ;  /* 0x0000000406067836 */ /* 0x000fc60000000000 */
[----:B--2---:R0:W-:Y:S04]  /*1a30*/  STG.E.U8 desc[UR12][R10.64+0x1208], R23 ;  /* 0x001208170a007986 */ /* 0x0041e8000c10110c */
.L_x_24:
[----:B------:R-:W-:Y:S05]  /*1a40*/  @!P1 EXIT ;  /* 0x000000000000994d */ /* 0x000fea0003800000 */
[----:B------:R-:W-:Y:S02]  /*1a50*/  ISETP.NE.AND P0, PT, R12, 0x1, PT ;  /* 0x000000010c00780c */ /* 0x000fe40003f05270 */
[----:B------:R-:W-:-:S04]  /*1a60*/  LOP3.LUT R0, R0, 0x1, RZ, 0xc0, !PT ;  /* 0x0000000100007812 */ /* 0x000fc800078ec0ff */
[----:B------:R-:W-:-:S07]  /*1a70*/  ISETP.NE.U32.AND P1, PT, R0, 0x1, PT ;  /* 0x000000010000780c */ /* 0x000fce0003f25070 */
[----:B------:R-:W-:Y:S06]  /*1a80*/  @!P0 BRA `(.L_x_25) ;  /* 0x0000000000408947 */ /* 0x000fec0003800000 */
[----:B0-----:R-:W-:-:S05]  /*1a90*/  LEA R11, R6, R7, 0x7 ;  /* 0x00000007060b7211 */ /* 0x001fca00078e38ff */
[----:B------:R-:W-:-:S05]  /*1aa0*/  IMAD.WIDE R8, R11, 0xc, R2 ;  /* 0x0000000c0b087825 */ /* 0x000fca00078e0202 */
[----:B------:R-:W2:Y:S01]  /*1ab0*/  LDG.E R13, desc[UR12][R8.64+0x4] ;  /* 0x0000040c080d7981 */ /* 0x000ea2000c1e1900 */
[----:B------:R-:W-:-:S05]  /*1ac0*/  IMAD.WIDE R10, R11, 0xc, R4 ;  /* 0x0000000c0b0a7825 */ /* 0x000fca00078e0204 */
[----:B--2---:R2:W-:Y:S04]  /*1ad0*/  STG.E desc[UR12][R10.64+0x4], R13 ;  /* 0x0000040d0a007986 */ /* 0x0045e8000c10190c */
[----:B-1----:R-:W3:Y:S04]  /*1ae0*/  LDG.E.U8 R15, desc[UR12][R8.64] ;  /* 0x0000000c080f7981 */ /* 0x002ee8000c1e1100 */
[----:B---3--:R2:W-:Y:S04]  /*1af0*/  STG.E.U8 desc[UR12][R10.64], R15 ;  /* 0x0000000f0a007986 */ /* 0x0085e8000c10110c */
[----:B------:R-:W3:Y:S04]  /*1b00*/  LDG.E.U8 R17, desc[UR12][R8.64+0x8] ;  /* 0x0000080c08117981 */ /* 0x000ee8000c1e1100 */
[----:B---3--:R2:W-:Y:S04]  /*1b10*/  STG.E.U8 desc[UR12][R10.64+0x8], R17 ;  /* 0x000008110a007986 */ /* 0x0085e8000c10110c */
[----:B------:R-:W3:Y:S04]  /*1b20*/  LDG.E R19, desc[UR12][R8.64+0x604] ;  /* 0x0006040c08137981 */ /* 0x000ee8000c1e1900 */
[----:B---3--:R2:W-:Y:S04]  /*1b30*/  STG.E desc[UR12][R10.64+0x604], R19 ;  /* 0x000604130a007986 */ /* 0x0085e8000c10190c */
[----:B------:R-:W3:Y:S04]  /*1b40*/  LDG.E.U8 R21, desc[UR12][R8.64+0x600] ;  /* 0x0006000c08157981 */ /* 0x000ee8000c1e1100 */
[----:B---3--:R2:W-:Y:S04]  /*1b50*/  STG.E.U8 desc[UR12][R10.64+0x600], R21 ;  /* 0x000600150a007986 */ /* 0x0085e8000c10110c */
[----:B------:R-:W3:Y:S01]  /*1b60*/  LDG.E.U8 R23, desc[UR12][R8.64+0x608] ;  /* 0x0006080c08177981 */ /* 0x000ee2000c1e1100 */
[----:B------:R-:W-:-:S03]  /*1b70*/  VIADD R6, R6, 0x2 ;  /* 0x0000000206067836 */ /* 0x000fc60000000000 */
[----:B---3--:R2:W-:Y:S04]  /*1b80*/  STG.E.U8 desc[UR12][R10.64+0x608], R23 ;  /* 0x000608170a007986 */ /* 0x0085e8000c10110c */
.L_x_25:
[----:B------:R-:W-:Y:S05]  /*1b90*/  @P1 EXIT ;  /* 0x000000000000194d */ /* 0x000fea0003800000 */
[----:B------:R-:W-:-:S04]  /*1ba0*/  IMAD R7, R6, 0x80, R7 ;  /* 0x0000008006077824 */ /* 0x000fc800078e0207 */
[----:B------:R-:W-:-:S05]  /*1bb0*/  IMAD.WIDE R2, R7, 0xc, R2 ;  /* 0x0000000c07027825 */ /* 0x000fca00078e0202 */
[----:B------:R-:W3:Y:S01]  /*1bc0*/  LDG.E R9, desc[UR12][R2.64+0x4] ;  /* 0x0000040c02097981 */ /* 0x000ee2000c1e1900 */
[----:B------:R-:W-:-:S05]  /*1bd0*/  IMAD.WIDE R4, R7, 0xc, R4 ;  /* 0x0000000c07047825 */ /* 0x000fca00078e0204 */
[----:B---3--:R-:W-:Y:S04]  /*1be0*/  STG.E desc[UR12][R4.64+0x4], R9 ;  /* 0x0000040904007986 */ /* 0x008fe8000c10190c */
[----:B------:R-:W3:Y:S04]  /*1bf0*/  LDG.E.U8 R7, desc[UR12][R2.64] ;  /* 0x0000000c02077981 */ /* 0x000ee8000c1e1100 */
[----:B---3--:R-:W-:Y:S04]  /*1c00*/  STG.E.U8 desc[UR12][R4.64], R7 ;  /* 0x0000000704007986 */ /* 0x008fe8000c10110c */
[----:B0-2---:R-:W2:Y:S04]  /*1c10*/  LDG.E.U8 R11, desc[UR12][R2.64+0x8] ;  /* 0x0000080c020b7981 */ /* 0x005ea8000c1e1100 */
[----:B--2---:R-:W-:Y:S01]  /*1c20*/  STG.E.U8 desc[UR12][R4.64+0x8], R11 ;  /* 0x0000080b04007986 */ /* 0x004fe2000c10110c */
[----:B------:R-:W-:Y:S05]  /*1c30*/  EXIT ;  /* 0x000000000000794d */ /* 0x000fea0003800000 */
.L_x_26:
[----:B------:R-:W-:-:S00]  /*1c40*/  BRA `(.L_x_26) ;  /* 0xfffffffc00fc7947 */ /* 0x000fc0000383ffff */
[----:B------:R-:W-:-:S00]  /*1c50*/  NOP ;  /* 0x0000000000007918 */ /* 0x000fc00000000000 */
        /* <DEDUP_REMOVED lines=10> */
.L_x_248:


//--------------------- .text._ZN3cub18CUB_300001_SM_10006detail9transform16transform_kernelINS2_10policy_hubILb1EN4cuda3std3__45tupleIJN6thrust24THRUST_300001_SM_1000_NS7pointerI5SpaceNSA_8cuda_cub3tagENSA_11use_defaultESF_EEEEEE10policy1000EiNS7_10__identityENSA_6detail15normal_iteratorINSA_10device_ptrISC_EEEEJPSC_EEEvT0_iT1_T2_DpNS2_10kernel_argIT3_EE --------------------------
	.section	.text._ZN3cub18CUB_300001_SM_10006detail9transform16transform_kernelINS2_10policy_hubILb1EN4cuda3std3__45tupleIJN6thrust24THRUST_300001_SM_1000_NS7pointerI5SpaceNSA_8cuda_cub3tagENSA_11use_defaultESF_EEEEEE10policy1000EiNS7_10__identityENSA_6detail15normal_iteratorINSA_10device_ptrISC_EEEEJPSC_EEEvT0_iT1_T2_DpNS2_10kernel_argIT3_EE,"ax",@progbits
	.align	128
        .global         _ZN3cub18CUB_300001_SM_10006detail9transform16transform_kernelINS2_10policy_hubILb1EN4cuda3std3__45tupleIJN6thrust24THRUST_300001_SM_1000_NS7pointerI5SpaceNSA_8cuda_cub3tagENSA_11use_defaultESF_EEEEEE10policy1000EiNS7_10__identityENSA_6detail15normal_iteratorINSA_10device_ptrISC_EEEEJPSC_EEEvT0_iT1_T2_DpNS2_10kernel_argIT3_EE
        .type           _ZN3cub18CUB_300001_SM_10006detail9transform16transform_kernelINS2_10policy_hubILb1EN4cuda3std3__45tupleIJN6thrust24THRUST_300001_SM_1000_NS7pointerI5SpaceNSA_8cuda_cub3tagENSA_11use_defaultESF_EEEEEE10policy1000EiNS7_10__identityENSA_6detail15normal_iteratorINSA_10device_ptrISC_EEEEJPSC_EEEvT0_iT1_T2_DpNS2_10kernel_argIT3_EE,@function
        .size           _ZN3cub18CUB_300001_SM_10006detail9transform16transform_kernelINS2_10policy_hubILb1EN4cuda3std3__45tupleIJN6thrust24THRUST_300001_SM_1000_NS7pointerI5SpaceNSA_8cuda_cub3tagENSA_11use_defaultESF_EEEEEE10policy1000EiNS7_10__identityENSA_6detail15normal_iteratorINSA_10device_ptrISC_EEEEJPSC_EEEvT0_iT1_T2_DpNS2_10kernel_argIT3_EE,(.L_x_249 - _ZN3cub18CUB_300001_SM_10006detail9transform16transform_kernelINS2_10policy_hubILb1EN4cuda3std3__45tupleIJN6thrust24THRUST_300001_SM_1000_NS7pointerI5SpaceNSA_8cuda_cub3tagENSA_11use_defaultESF_EEEEEE10policy1000EiNS7_10__identityENSA_6detail15normal_iteratorINSA_10device_ptrISC_EEEEJPSC_EEEvT0_iT1_T2_DpNS2_10kernel_argIT3_EE)
        .other          _ZN3cub18CUB_300001_SM_10006detail9transform16transform_kernelINS2_10policy_hubILb1EN4cuda3std3__45tupleIJN6thrust24THRUST_300001_SM_1000_NS7pointerI5SpaceNSA_8cuda_cub3tagENSA_11use_defaultESF_EEEEEE10policy1000EiNS7_10__identityENSA_6detail15normal_iteratorINSA_10device_ptrISC_EEEEJPSC_EEEvT0_iT1_T2_DpNS2_10kernel_argIT3_EE,@"STO_CUDA_ENTRY STV_DEFAULT"
_ZN3cub18CUB_300001_SM_10006detail9transform16transform_kernelINS2_10policy_hubILb1EN4cuda3std3__45tupleIJN6thrust24THRUST_300001_SM_1000_NS7pointerI5SpaceNSA_8cuda_cub3tagENSA_11use_defaultESF_EEEEEE10policy1000EiNS7_10__identityENSA_6detail15normal_iteratorINSA_10device_ptrISC_EEEEJPSC_EEEvT0_iT1_T2_DpNS2_10kernel_argIT3_EE:
.text._ZN3cub18CUB_300001_SM_10006detail9transform16transform_kernelINS2_10policy_hubILb1EN4cuda3std3__45tupleIJN6thrust24THRUST_300001_SM_1000_NS7pointerI5SpaceNSA_8cuda_cub3tagENSA_11use_defaultESF_EEEEEE10policy1000EiNS7_10__identityENSA_6detail15normal_iteratorINSA_10device_ptrISC_EEEEJPSC_EEEvT0_iT1_T2_DpNS2_10kernel_argIT3_EE:
[----:B------:R-:W-:Y:S08]  /*0000*/  LDC R1, c[0x0][0x37c] ;  /* 0x0000df00ff017b82 */ /* 0x000ff00000000800 */
[----:B------:R-:W0:Y:S01]  /*0010*/  S2UR UR6, SR_CTAID.X ;  /* 0x00000000000679c3 */ /* 0x000e220000002500 */
[----:B------:R-:W1:Y:S01]  /*0020*/  LDCU.64 UR12, c[0x0][0x380] ;  /* 0x00007000ff0c77ac */ /* 0x000e620008000a00 */
[----:B------:R-:W2:Y:S01]  /*0030*/  S2R R0, SR_TID.X ;  /* 0x0000000000007919 */ /* 0x000ea20000002100 */
[----:B------:R-:W-:Y:S01]  /*0040*/  BSSY.RECONVERGENT B0, `(.L_x_27) ;  /* 0x0000014000007945 */ /* 0x000fe20003800200 */
[----:B-1----:R-:W-:-:S04]  /*0050*/  USHF.L.U32 UR5, UR13, 0x7, URZ ;  /* 0x000000070d057899 */ /* 0x002fc800080006ff */
[----:B0-----:R-:W-:-:S04]  /*0060*/  UIMAD UR6, UR5, UR6, URZ ;  /* 0x00000006050672a4 */ /* 0x001fc8000f8e02ff */
[----:B------:R-:W-:-:S04]  /*0070*/  UIADD3 UR4, UPT, UPT, -UR6, UR12, URZ ;  /* 0x0000000c06047290 */ /* 0x000fc8000fffe1ff */
[----:B------:R-:W-:Y:S01]  /*0080*/  UISETP.LT.AND UP0, UPT, UR5, UR4, UPT ;  /* 0x000000040500728c */ /* 0x000fe2000bf01270 */
[----:B--2---:R-:W-:-:S03]  /*0090*/  IMAD.SHL.U32 R4, R0, 0x80, RZ ;  /* 0x0000008000047824 */ /* 0x004fc600078e00ff */
[----:B------:R-:W-:-:S04]  /*00a0*/  USEL UR12, UR5, UR4, UP0 ;  /* 0x00000004050c7287 */ /* 0x000fc80008000000 */
[----:B------:R-:W-:-:S06]  /*00b0*/  UIMAD UR7, UR12, 0xc, URZ ;  /* 0x0000000c0c0778a4 */ /* 0x000fcc000f8e02ff */
[----:B------:R-:W-:-:S13]  /*00c0*/  ISETP.GE.AND P0, PT, R4, UR7, PT ;  /* 0x0000000704007c0c */ /* 0x000fda000bf06270 */
[----:B------:R-:W-:Y:S05]  /*00d0*/  @P0 BRA `(.L_x_28) ;  /* 0x0000000000280947 */ /* 0x000fea0003800000 */
[----:B------:R-:W0:Y:S01]  /*00e0*/  LDC.64 R2, c[0x0][0x398] ;  /* 0x0000e600ff027b82 */ /* 0x000e220000000a00 */
[----:B------:R-:W-:Y:S02]  /*00f0*/  IMAD.U32 R5, RZ, RZ, UR6 ;  /* 0x00000006ff057e24 */ /* 0x000fe4000f8e00ff */
[----:B0-----:R-:W-:-:S04]  /*0100*/  IMAD.WIDE.U32 R2, R0, 0x80, R2 ;  /* 0x0000008000027825 */ /* 0x001fc800078e0002 */
[----:B------:R-:W-:-:S07]  /*0110*/  IMAD.WIDE R2, R5, 0xc, R2 ;  /* 0x0000000c05027825 */ /* 0x000fce00078e0202 */
.L_x_29:
[----:B------:R-:W-:Y:S01]  /*0120*/  IADD3 R4, PT, PT, R4, 0x4000, RZ ;  /* 0x0000400004047810 */ /* 0x000fe20007ffe0ff */
[----:B------:R0:W-:Y:S03]  /*0130*/  CCTL.E.PF2 [R2] ;  /* 0x000000000200798f */ /* 0x0001e60000800100 */
[----:B------:R-:W-:Y:S02]  /*0140*/  ISETP.GE.AND P0, PT, R4, UR7, PT ;  /* 0x0000000704007c0c */ /* 0x000fe4000bf06270 */
[----:B0-----:R-:W-:-:S05]  /*0150*/  IADD3 R2, P1, PT, R2, 0x4000, RZ ;  /* 0x0000400002027810 */ /* 0x001fca0007f3e0ff */
[----:B------:R-:W-:-:S06]  /*0160*/  IMAD.X R3, RZ, RZ, R3, P1 ;  /* 0x000000ffff037224 */ /* 0x000fcc00008e0603 */
[----:B------:R-:W-:Y:S05]  /*0170*/  @!P0 BRA `(.L_x_29) ;  /* 0xfffffffc00e88947 */ /* 0x000fea000383ffff */
.L_x_28:
[----:B------:R-:W-:Y:S05]  /*0180*/  BSYNC.RECONVERGENT B0 ;  /* 0x0000000000007941 */ /* 0x000fea0003800200 */
.L_x_27:
[----:B------:R-:W0:Y:S01]  /*0190*/  LDCU.128 UR8, c[0x0][0x390] ;  /* 0x00007200ff0877ac */ /* 0x000e220008000c00 */
[----:B------:R-:W-:Y:S01]  /*01a0*/  UIMAD.WIDE UR6, UR6, 0xc, URZ ;  /* 0x0000000c060678a5 */ /* 0x000fe2000f8e02ff */
[----:B------:R-:W1:Y:S03]  /*01b0*/  LDCU.64 UR16, c[0x0][0x358] ;  /* 0x00006b00ff1077ac */ /* 0x000e660008000a00 */
[----:B0-----:R-:W-:Y:S02]  /*01c0*/  UIADD3 UR18, UP0, UPT, UR6, UR10, URZ ;  /* 0x0000000a06127290 */ /* 0x001fe4000ff1e0ff */
[----:B------:R-:W-:Y:S02]  /*01d0*/  UIADD3 UR14, UP1, UPT, UR6, UR8, URZ ;  /* 0x00000008060e7290 */ /* 0x000fe4000ff3e0ff */
[----:B------:R-:W-:Y:S02]  /*01e0*/  UIADD3.X UR19, UPT, UPT, UR7, UR11, URZ, UP0, !UPT ;  /* 0x0000000b07137290 */ /* 0x000fe400087fe4ff */
[----:B------:R-:W-:Y:S01]  /*01f0*/  UISETP.GT.AND UP0, UPT, UR5, UR4, UPT ;  /* 0x000000040500728c */ /* 0x000fe2000bf04270 */
[----:B------:R-:W-:Y:S01]  /*0200*/  IMAD.U32 R2, RZ, RZ, UR18 ;  /* 0x00000012ff027e24 */ /* 0x000fe2000f8e00ff */
[----:B------:R-:W-:-:S02]  /*0210*/  UIADD3.X UR15, UPT, UPT, UR7, UR9, URZ, UP1, !UPT ;  /* 0x00000009070f7290 */ /* 0x000fc40008ffe4ff */
[----:B------:R-:W-:-:S05]  /*0220*/  MOV R3, UR19 ;  /* 0x0000001300037c02 */ /* 0x000fca0008000f00 */
[----:B-1----:R-:W-:Y:S05]  /*0230*/  BRA.U UP0, `(.L_x_30) ;  /* 0x0000000900747547 */ /* 0x002fea000b800000 */
[----:B------:R-:W-:-:S06]  /*0240*/  UISETP.GE.AND UP0, UPT, UR13, 0x1, UPT ;  /* 0x000000010d00788c */ /* 0x000fcc000bf06270 */
[----:B------:R-:W-:-:S13]  /*0250*/  PLOP3.LUT P0, PT, PT, PT, UP0, 0x80, 0x8 ;  /* 0x000000000008781c */ /* 0x000fda0003f0f008 */
[----:B------:R-:W-:Y:S05]  /*0260*/  @!P0 EXIT ;  /* 0x000000000000894d */ /* 0x000fea0003800000 */
[----:B------:R-:W-:Y:S02]  /*0270*/  UISETP.GE.U32.AND UP0, UPT, UR13, 0x8, UPT ;  /* 0x000000080d00788c */ /* 0x000fe4000bf06070 */
[----:B------:R-:W-:Y:S01]  /*0280*/  ULOP3.LUT UR12, UR13, 0x7, URZ, 0xc0, !UPT ;  /* 0x000000070d0c7892 */ /* 0x000fe2000f8ec0ff */
[----:B------:R-:W-:-:S06]  /*0290*/  UMOV UR4, URZ ;  /* 0x000000ff00047c82 */ /* 0x000fcc0008000000 */
[----:B------:R-:W-:Y:S05]  /*02a0*/  BRA.U !UP0, `(.L_x_31) ;  /* 0x0000000508347547 */ /* 0x000fea000b800000 */
[----:B------:R-:W0:Y:S01]  /*02b0*/  LDC.64 R4, c[0x0][0x390] ;  /* 0x0000e400ff047b82 */ /* 0x000e220000000a00 */
[----:B------:R-:W-:Y:S01]  /*02c0*/  UIADD3 UR4, UP0, UPT, UR6, 0x1204, URZ ;  /* 0x0000120406047890 */ /* 0x000fe2000ff1e0ff */
[----:B------:R-:W-:-:S03]  /*02d0*/  VIADD R8, R0, 0x80 ;  /* 0x0000008000087836 */ /* 0x000fc60000000000 */
[----:B------:R-:W-:Y:S02]  /*02e0*/  UIADD3 UR10, UP1, UPT, UR4, UR10, URZ ;  /* 0x0000000a040a7290 */ /* 0x000fe4000ff3e0ff */
[----:B------:R-:W-:Y:S01]  /*02f0*/  UIADD3.X UR5, UPT, UPT, URZ, UR7, URZ, UP0, !UPT ;  /* 0x00000007ff057290 */ /* 0x000fe200087fe4ff */
[----:B------:R-:W1:Y:S01]  /*0300*/  LDC.64 R6, c[0x0][0x398] ;  /* 0x0000e600ff067b82 */ /* 0x000e620000000a00 */
[----:B------:R-:W-:Y:S02]  /*0310*/  UIADD3 UR8, UP2, UPT, UR4, UR8, URZ ;  /* 0x0000000804087290 */ /* 0x000fe4000ff5e0ff */
[----:B------:R-:W-:Y:S02]  /*0320*/  ULOP3.LUT UR4, UR13, 0x7ffffff8, URZ, 0xc0, !UPT ;  /* 0x7ffffff80d047892 */ /* 0x000fe4000f8ec0ff */
[----:B------:R-:W-:Y:S02]  /*0330*/  UIADD3.X UR11, UPT, UPT, UR5, UR11, URZ, UP1, !UPT ;  /* 0x0000000b050b7290 */ /* 0x000fe40008ffe4ff */
[----:B------:R-:W-:-:S02]  /*0340*/  UIADD3.X UR5, UPT, UPT, UR5, UR9, URZ, UP2, !UPT ;  /* 0x0000000905057290 */ /* 0x000fc400097fe4ff */
[----:B------:R-:W-:Y:S01]  /*0350*/  UIADD3 UR9, UPT, UPT, -UR4, URZ, URZ ;  /* 0x000000ff04097290 */ /* 0x000fe2000fffe1ff */
[----:B0-----:R-:W-:-:S04]  /*0360*/  IMAD.WIDE.U32 R4, R0, 0xc, R4 ;  /* 0x0000000c00047825 */ /* 0x001fc800078e0004 */
[----:B-1----:R-:W-:-:S07]  /*0370*/  IMAD.WIDE.U32 R6, R0, 0xc, R6 ;  /* 0x0000000c00067825 */ /* 0x002fce00078e0006 */
.L_x_32:
        /* <DEDUP_REMOVED lines=57> */
[----:B------:R-:W-:Y:S01]  /*0710*/  UIADD3 UR6, UP0, UPT, UR6, 0x3000, URZ ;  /* 0x0000300006067890 */ /* 0x000fe2000ff1e0ff */
[----:B------:R-:W-:Y:S01]  /*0720*/  IADD3 R8, PT, PT, R8, 0x400, RZ ;  /* 0x0000040008087810 */ /* 0x000fe20007ffe0ff */
[----:B------:R-:W-:-:S02]  /*0730*/  UIADD3 UR9, UPT, UPT, UR9, 0x8, URZ ;  /* 0x0000000809097890 */ /* 0x000fc4000fffe0ff */
[----:B------:R-:W-:Y:S02]  /*0740*/  UIADD3.X UR7, UPT, UPT, URZ, UR7, URZ, UP0, !UPT ;  /* 0x00000007ff077290 */ /* 0x000fe400087fe4ff */
[----:B------:R-:W-:Y:S01]  /*0750*/  UISETP.NE.AND UP0, UPT, UR9, URZ, UPT ;  /* 0x000000ff0900728c */ /* 0x000fe2000bf05270 */
[----:B--2---:R1:W-:Y:S08]  /*0760*/  STG.E.U8 desc[UR16][R12.64+0x1204], R15 ;  /* 0x0012040f0c007986 */ /* 0x0043f0000c101110 */
[----:B------:R-:W-:Y:S05]  /*0770*/  BRA.U UP0, `(.L_x_32) ;  /* 0xfffffffd00007547 */ /* 0x000fea000b83ffff */
.L_x_31:
[----:B------:R-:W-:-:S13]  /*0780*/  ISETP.NE.AND P0, PT, RZ, UR12, PT ;  /* 0x0000000cff007c0c */ /* 0x000fda000bf05270 */
[----:B------:R-:W-:Y:S05]  /*0790*/  @!P0 EXIT ;  /* 0x000000000000894d */ /* 0x000fea0003800000 */
[----:B------:R-:W0:Y:S01]  /*07a0*/  LDC R8, c[0x0][0x384] ;  /* 0x0000e100ff087b82 */ /* 0x000e220000000800 */
[----:B------:R-:W-:Y:S01]  /*07b0*/  UISETP.GE.U32.AND UP0, UPT, UR12, 0x4, UPT ;  /* 0x000000040c00788c */ /* 0x000fe2000bf06070 */
[----:B0-----:R-:W-:-:S04]  /*07c0*/  LOP3.LUT R10, R8, 0x3, RZ, 0xc0, !PT ;  /* 0x00000003080a7812 */ /* 0x001fc800078ec0ff */
[----:B------:R-:W-:-:S04]  /*07d0*/  ISETP.NE.AND P0, PT, R10, RZ, PT ;  /* 0x000000ff0a00720c */ /* 0x000fc80003f05270 */
[----:B------:R-:W-:Y:S09]  /*07e0*/  BRA.U !UP0, `(.L_x_33) ;  /* 0x0000000108787547 */ /* 0x000ff2000b800000 */
[----:B------:R-:W-:-:S04]  /*07f0*/  IMAD.U32 R7, RZ, RZ, UR4 ;  /* 0x00000004ff077e24 */ /* 0x000fc8000f8e00ff */
[----:B------:R-:W-:-:S04]  /*0800*/  IMAD R7, R7, 0x80, R0 ;  /* 0x0000008007077824 */ /* 0x000fc800078e0200 */
[----:B------:R-:W-:-:S05]  /*0810*/  IMAD.WIDE R4, R7, 0xc, R2 ;  /* 0x0000000c07047825 */ /* 0x000fca00078e0202 */
[----:B-1----:R-:W2:Y:S01]  /*0820*/  LDG.E R9, desc[UR16][R4.64+0x4] ;  /* 0x0000041004097981 */ /* 0x002ea2000c1e1900 */
[----:B------:R-:W-:-:S05]  /*0830*/  HFMA2 R6, -RZ, RZ, 0, 7.152557373046875e-07 ;  /* 0x0000000cff067431 */ /* 0x000fca00000001ff */
[----:B------:R-:W-:-:S05]  /*0840*/  IMAD.WIDE R6, R7, R6, UR14 ;  /* 0x0000000e07067e25 */ /* 0x000fca000f8e0206 */
[----:B--2---:R0:W-:Y:S04]  /*0850*/  STG.E desc[UR16][R6.64+0x4], R9 ;  /* 0x0000040906007986 */ /* 0x0041e8000c101910 */
[----:B------:R-:W2:Y:S04]  /*0860*/  LDG.E.U8 R11, desc[UR16][R4.64] ;  /* 0x00000010040b7981 */ /* 0x000ea8000c1e1100 */
        /* <DEDUP_REMOVED lines=20> */
[----:B------:R-:W-:-:S03]  /*09b0*/  UIADD3 UR4, UPT, UPT, UR4, 0x4, URZ ;  /* 0x0000000404047890 */ /* 0x000fc6000fffe0ff */
[----:B--2---:R0:W-:Y:S09]  /*09c0*/  STG.E.U8 desc[UR16][R6.64+0x1208], R19 ;  /* 0x0012081306007986 */ /* 0x0041f2000c101110 */
.L_x_33:
[----:B------:R-:W-:Y:S05]  /*09d0*/  @!P0 EXIT ;  /* 0x000000000000894d */ /* 0x000fea0003800000 */
[----:B------:R-:W-:Y:S02]  /*09e0*/  ISETP.NE.AND P0, PT, R10, 0x1, PT ;  /* 0x000000010a00780c */ /* 0x000fe40003f05270 */
[----:B------:R-:W-:-:S04]  /*09f0*/  LOP3.LUT R4, R8, 0x1, RZ, 0xc0, !PT ;  /* 0x0000000108047812 */ /* 0x000fc800078ec0ff */
[----:B------:R-:W-:-:S07]  /*0a00*/  ISETP.NE.U32.AND P1, PT, R4, 0x1, PT ;  /* 0x000000010400780c */ /* 0x000fce0003f25070 */
[----:B------:R-:W-:Y:S06]  /*0a10*/  @!P0 BRA `(.L_x_34) ;  /* 0x0000000000488947 */ /* 0x000fec0003800000 */
[----:B0-----:R-:W-:-:S05]  /*0a20*/  IMAD.U32 R7, RZ, RZ, UR4 ;  /* 0x00000004ff077e24 */ /* 0x001fca000f8e00ff */
[----:B------:R-:W-:-:S05]  /*0a30*/  LEA R7, R7, R0, 0x7 ;  /* 0x0000000007077211 */ /* 0x000fca00078e38ff */
[----:B------:R-:W-:-:S05]  /*0a40*/  IMAD.WIDE R4, R7, 0xc, R2 ;  /* 0x0000000c07047825 */ /* 0x000fca00078e0202 */
[----:B-1----:R-:W2:Y:S01]  /*0a50*/  LDG.E R9, desc[UR16][R4.64+0x4] ;  /* 0x0000041004097981 */ /* 0x002ea2000c1e1900 */
[----:B------:R-:W-:-:S04]  /*0a60*/  IMAD.MOV.U32 R6, RZ, RZ, 0xc ;  /* 0x0000000cff067424 */ /* 0x000fc800078e00ff */
[----:B------:R-:W-:-:S05]  /*0a70*/  IMAD.WIDE R6, R7, R6, UR14 ;  /* 0x0000000e07067e25 */ /* 0x000fca000f8e0206 */
[----:B--2---:R2:W-:Y:S04]  /*0a80*/  STG.E desc[UR16][R6.64+0x4], R9 ;  /* 0x0000040906007986 */ /* 0x0045e8000c101910 */
[----:B------:R-:W3:Y:S04]  /*0a90*/  LDG.E.U8 R11, desc[UR16][R4.64] ;  /* 0x00000010040b7981 */ /* 0x000ee8000c1e1100 */
        /* <DEDUP_REMOVED lines=8> */
[----:B------:R-:W-:-:S03]  /*0b20*/  UIADD3 UR4, UPT, UPT, UR4, 0x2, URZ ;  /* 0x0000000204047890 */ /* 0x000fc6000fffe0ff */
[----:B---3--:R2:W-:Y:S09]  /*0b30*/  STG.E.U8 desc[UR16][R6.64+0x608], R19 ;  /* 0x0006081306007986 */ /* 0x0085f2000c101110 */
.L_x_34:
[----:B------:R-:W-:Y:S05]  /*0b40*/  @P1 EXIT ;  /* 0x000000000000194d */ /* 0x000fea0003800000 */
[----:B------:R-:W-:-:S05]  /*0b50*/  MOV R5, UR4 ;  /* 0x0000000400057c02 */ /* 0x000fca0008000f00 */
[----:B------:R-:W-:-:S04]  /*0b60*/  IMAD R5, R5, 0x80, R0 ;  /* 0x0000008005057824 */ /* 0x000fc800078e0200 */
[----:B------:R-:W-:-:S05]  /*0b70*/  IMAD.WIDE R2, R5, 0xc, R2 ;  /* 0x0000000c05027825 */ /* 0x000fca00078e0202 */
[----:B0-2---:R-:W2:Y:S01]  /*0b80*/  LDG.E R7, desc[UR16][R2.64+0x4] ;  /* 0x0000041002077981 */ /* 0x005ea2000c1e1900 */
[----:B------:R-:W-:-:S05]  /*0b90*/  MOV R4, 0xc ;  /* 0x0000000c00047802 */ /* 0x000fca0000000f00 */
[----:B------:R-:W-:-:S05]  /*0ba0*/  IMAD.WIDE R4, R5, R4, UR14 ;  /* 0x0000000e05047e25 */ /* 0x000fca000f8e0204 */
[----:B--2---:R-:W-:Y:S04]  /*0bb0*/  STG.E desc[UR16][R4.64+0x4], R7 ;  /* 0x0000040704007986 */ /* 0x004fe8000c101910 */
[----:B-1----:R-:W2:Y:S04]  /*0bc0*/  LDG.E.U8 R9, desc[UR16][R2.64] ;  /* 0x0000001002097981 */ /* 0x002ea8000c1e1100 */
[----:B--2---:R-:W-:Y:S04]  /*0bd0*/  STG.E.U8 desc[UR16][R4.64], R9 ;  /* 0x0000000904007986 */ /* 0x004fe8000c101110 */
[----:B------:R-:W2:Y:S04]  /*0be0*/  LDG.E.U8 R11, desc[UR16][R2.64+0x8] ;  /* 0x00000810020b7981 */ /* 0x000ea8000c1e1100 */
[----:B--2---:R-:W-:Y:S01]  /*0bf0*/  STG.E.U8 desc[UR16][R4.64+0x8], R11 ;  /* 0x0000080b04007986 */ /* 0x004fe2000c101110 */
[----:B------:R-:W-:Y:S05]  /*0c00*/  EXIT ;  /* 0x000000000000794d */ /* 0x000fea0003800000 */
.L_x_30:
[----:B------:R-:W-:-:S06]  /*0c10*/  UISETP.GE.AND UP0, UPT, UR13, 0x1, UPT ;  /* 0x000000010d00788c */ /* 0x000fcc000bf06270 */
[----:B------:R-:W-:-:S13]  /*0c20*/  PLOP3.LUT P0, PT, PT, PT, UP0, 0x80, 0x8 ;  /* 0x000000000008781c */ /* 0x000fda0003f0f008 */
[----:B------:R-:W-:Y:S05]  /*0c30*/  @!P0 EXIT ;  /* 0x000000000000894d */ /* 0x000fea0003800000 */
[----:B------:R-:W-:Y:S01]  /*0c40*/  UISETP.GE.U32.AND UP0, UPT, UR13, 0x8, UPT ;  /* 0x000000080d00788c */ /* 0x000fe2000bf06070 */
[----:B------:R-:W-:Y:S01]  /*0c50*/  IMAD.MOV.U32 R5, RZ, RZ, RZ ;  /* 0x000000ffff057224 */ /* 0x000fe200078e00ff */
[----:B------:R-:W-:-:S07]  /*0c60*/  ULOP3.LUT UR4, UR13, 0x7, URZ, 0xc0, !UPT ;  /* 0x000000070d047892 */ /* 0x000fce000f8ec0ff */
[----:B------:R-:W-:Y:S05]  /*0c70*/  BRA.U !UP0, `(.L_x_35) ;  /* 0x00000005083c7547 */ /* 0x000fea000b800000 */
[----:B------:R-:W-:Y:S01]  /*0c80*/  ULOP3.LUT UR5, UR13, 0x7ffffff8, URZ, 0xc0, !UPT ;  /* 0x7ffffff80d057892 */ /* 0x000fe2000f8ec0ff */
[----:B------:R-:W-:-:S05]  /*0c90*/  HFMA2 R4, -RZ, RZ, 0, 0 ;  /* 0x00000000ff047431 */ /* 0x000fca00000001ff */
[----:B------:R-:W-:-:S07]  /*0ca0*/  IMAD.U32 R5, RZ, RZ, UR5 ;  /* 0x00000005ff057e24 */ /* 0x000fce000f8e00ff */
.L_x_38:
[----:B0-----:R-:W-:-:S04]  /*0cb0*/  LEA R11, R4, R0, 0x7 ;  /* 0x00000000040b7211 */ /* 0x001fc800078e38ff */
[----:B------:R-:W-:-:S13]  /*0cc0*/  ISETP.GE.AND P0, PT, R11, UR12, PT ;  /* 0x0000000c0b007c0c */ /* 0x000fda000bf06270 */
[----:B------:R-:W-:-:S05]  /*0cd0*/  @!P0 IMAD.WIDE.U32 R12, R11, 0xc, R2 ;  /* 0x0000000c0b0c8825 */ /* 0x000fca00078e0002 */
[----:B------:R-:W2:Y:S01]  /*0ce0*/  @!P0 LDG.E R17, desc[UR16][R12.64+0x4] ;  /* 0x000004100c118981 */ /* 0x000ea2000c1e1900 */
[----:B------:R-:W-:-:S04]  /*0cf0*/  IMAD.MOV.U32 R14, RZ, RZ, 0xc ;  /* 0x0000000cff0e7424 */ /* 0x000fc800078e00ff */
[----:B------:R-:W-:-:S05]  /*0d00*/  @!P0 IMAD.WIDE.U32 R14, R11, R14, UR14 ;  /* 0x0000000e0b0e8e25 */ /* 0x000fca000f8e000e */
[----:B--2---:R0:W-:Y:S04]  /*0d10*/  @!P0 STG.E desc[UR16][R14.64+0x4], R17 ;  /* 0x000004110e008986 */ /* 0x0041e8000c101910 */
[----:B------:R-:W2:Y:S01]  /*0d20*/  @!P0 LDG.E.U8 R19, desc[UR16][R12.64] ;  /* 0x000000100c138981 */ /* 0x000ea2000c1e1100 */
[----:B------:R-:W-:-:S04]  /*0d30*/  IADD3 R9, PT, PT, R11, 0x80, RZ ;  /* 0x000000800b097810 */ /* 0x000fc80007ffe0ff */
[C---:B------:R-:W-:Y:S01]  /*0d40*/  ISETP.GE.AND P1, PT, R9.reuse, UR12, PT ;  /* 0x0000000c09007c0c */ /* 0x040fe2000bf26270 */
[----:B--2---:R-:W-:Y:S04]  /*0d50*/  @!P0 STG.E.U8 desc[UR16][R14.64], R19 ;  /* 0x000000130e008986 */ /* 0x004fe8000c101110 */
[----:B------:R-:W2:Y:S01]  /*0d60*/  @!P0 LDG.E.U8 R21, desc[UR16][R12.64+0x8] ;  /* 0x000008100c158981 */ /* 0x000ea2000c1e1100 */
[----:B------:R-:W-:-:S04]  /*0d70*/  IMAD.WIDE R6, R9, 0xc, R2 ;  /* 0x0000000c09067825 */ /* 0x000fc800078e0202 */
[----:B------:R-:W-:Y:S01]  /*0d80*/  IMAD.MOV.U32 R8, RZ, RZ, 0xc ;  /* 0x0000000cff087424 */ /* 0x000fe200078e00ff */
[----:B--2---:R1:W-:Y:S04]  /*0d90*/  @!P0 STG.E.U8 desc[UR16][R14.64+0x8], R21 ;  /* 0x000008150e008986 */ /* 0x0043e8000c101110 */
[----:B------:R-:W2:Y:S01]  /*0da0*/  @!P1 LDG.E R23, desc[UR16][R6.64+0x4] ;  /* 0x0000041006179981 */ /* 0x000ea2000c1e1900 */
[----:B------:R-:W-:-:S05]  /*0db0*/  IMAD.WIDE R8, R9, R8, UR14 ;  /* 0x0000000e09087e25 */ /* 0x000fca000f8e0208 */
[----:B--2---:R-:W-:Y:S04]  /*0dc0*/  @!P1 STG.E desc[UR16][R8.64+0x4], R23 ;  /* 0x0000041708009986 */ /* 0x004fe8000c101910 */
[----:B0-----:R-:W2:Y:S01]  /*0dd0*/  @!P1 LDG.E.U8 R17, desc[UR16][R6.64] ;  /* 0x0000001006119981 */ /* 0x001ea2000c1e1100 */
[----:B------:R-:W-:-:S04]  /*0de0*/  IADD3 R10, PT, PT, R11, 0x100, RZ ;  /* 0x000001000b0a7810 */ /* 0x000fc80007ffe0ff */
[----:B------:R-:W-:Y:S01]  /*0df0*/  ISETP.GE.AND P0, PT, R10, UR12, PT ;  /* 0x0000000c0a007c0c */ /* 0x000fe2000bf06270 */
[----:B--2---:R0:W-:Y:S04]  /*0e00*/  @!P1 STG.E.U8 desc[UR16][R8.64], R17 ;  /* 0x0000001108009986 */ /* 0x0041e8000c101110 */
[----:B------:R-:W2:Y:S04]  /*0e10*/  @!P1 LDG.E.U8 R13, desc[UR16][R6.64+0x8] ;  /* 0x00000810060d9981 */ /* 0x000ea8000c1e1100 */
[----:B--2---:R2:W-:Y:S04]  /*0e20*/  @!P1 STG.E.U8 desc[UR16][R8.64+0x8], R13 ;  /* 0x0000080d08009986 */ /* 0x0045e8000c101110 */
[----:B-1----:R-:W3:Y:S04]  /*0e30*/  @!P0 LDG.E R15, desc[UR16][R6.64+0x604] ;  /* 0x00060410060f8981 */ /* 0x002ee8000c1e1900 */
[----:B---3--:R1:W-:Y:S04]  /*0e40*/  @!P0 STG.E desc[UR16][R8.64+0x604], R15 ;  /* 0x0006040f08008986 */ /* 0x0083e8000c101910 */
[----:B------:R-:W3:Y:S01]  /*0e50*/  @!P0 LDG.E.U8 R19, desc[UR16][R6.64+0x600] ;  /* 0x0006001006138981 */ /* 0x000ee2000c1e1100 */
[----:B------:R-:W-:-:S05]  /*0e60*/  VIADD R10, R11, 0x180 ;  /* 0x000001800b0a7836 */ /* 0x000fca0000000000 */
[----:B------:R-:W-:Y:S01]  /*0e70*/  ISETP.GE.AND P1, PT, R10, UR12, PT ;  /* 0x0000000c0a007c0c */ /* 0x000fe2000bf26270 */
[----:B---3--:R3:W-:Y:S04]  /*0e80*/  @!P0 STG.E.U8 desc[UR16][R8.64+0x600], R19 ;  /* 0x0006001308008986 */ /* 0x0087e8000c101110 */
[----:B------:R-:W4:Y:S04]  /*0e90*/  @!P0 LDG.E.U8 R21, desc[UR16][R6.64+0x608] ;  /* 0x0006081006158981 */ /* 0x000f28000c1e1100 */
[----:B----4-:R4:W-:Y:S04]  /*0ea0*/  @!P0 STG.E.U8 desc[UR16][R8.64+0x608], R21 ;  /* 0x0006081508008986 */ /* 0x0109e8000c101110 */
[----:B0-----:R-:W5:Y:S04]  /*0eb0*/  @!P1 LDG.E R17, desc[UR16][R6.64+0xc04] ;  /* 0x000c041006119981 */ /* 0x001f68000c1e1900 */
[----:B-----5:R0:W-:Y:S04]  /*0ec0*/  @!P1 STG.E desc[UR16][R8.64+0xc04], R17 ;  /* 0x000c041108009986 */ /* 0x0201e8000c101910 */
[----:B--2---:R-:W2:Y:S01]  /*0ed0*/  @!P1 LDG.E.U8 R13, desc[UR16][R6.64+0xc00] ;  /* 0x000c0010060d9981 */ /* 0x004ea2000c1e1100 */
[----:B------:R-:W-:-:S04]  /*0ee0*/  IADD3 R10, PT, PT, R11, 0x200, RZ ;  /* 0x000002000b0a7810 */ /* 0x000fc80007ffe0ff */
[----:B------:R-:W-:Y:S01]  /*0ef0*/  ISETP.GE.AND P0, PT, R10, UR12, PT ;  /* 0x0000000c0a007c0c */ /* 0x000fe2000bf06270 */
[----:B--2---:R2:W-:Y:S04]  /*0f00*/  @!P1 STG.E.U8 desc[UR16][R8.64+0xc00], R13 ;  /* 0x000c000d08009986 */ /* 0x0045e8000c101110 */
[----:B-1----:R-:W5:Y:S04]  /*0f10*/  @!P1 LDG.E.U8 R15, desc[UR16][R6.64+0xc08] ;  /* 0x000c0810060f9981 */ /* 0x002f68000c1e1100 */
[----:B-----5:R1:W-:Y:S04]  /*0f20*/  @!P1 STG.E.U8 desc[UR16][R8.64+0xc08], R15 ;  /* 0x000c080f08009986 */ /* 0x0203e8000c101110 */
[----:B---3--:R-:W3:Y:S04]  /*0f30*/  @!P0 LDG.E R19, desc[UR16][R6.64+0x1204] ;  /* 0x0012041006138981 */ /* 0x008ee8000c1e1900 */
[----:B---3--:R3:W-:Y:S04]  /*0f40*/  @!P0 STG.E desc[UR16][R8.64+0x1204], R19 ;  /* 0x0012041308008986 */ /* 0x0087e8000c101910 */
[----:B----4-:R-:W4:Y:S01]  /*0f50*/  @!P0 LDG.E.U8 R21, desc[UR16][R6.64+0x1200] ;  /* 0x0012001006158981 */ /* 0x010f22000c1e1100 */
[----:B------:R-:W-:-:S05]  /*0f60*/  VIADD R10, R11, 0x280 ;  /* 0x000002800b0a7836 */ /* 0x000fca0000000000 */
[----:B------:R-:W-:Y:S01]  /*0f70*/  ISETP.GE.AND P1, PT, R10, UR12, PT ;  /* 0x0000000c0a007c0c */ /* 0x000fe2000bf26270 */
[----:B----4-:R4:W-:Y:S04]  /*0f80*/  @!P0 STG.E.U8 desc[UR16][R8.64+0x1200], R21 ;  /* 0x0012001508008986 */ /* 0x0109e8000c101110 */
[----:B0-----:R-:W5:Y:S04]  /*0f90*/  @!P0 LDG.E.U8 R17, desc[UR16][R6.64+0x1208] ;  /* 0x0012081006118981 */ /* 0x001f68000c1e1100 */
[----:B-----5:R0:W-:Y:S04]  /*0fa0*/  @!P0 STG.E.U8 desc[UR16][R8.64+0x1208], R17 ;  /* 0x0012081108008986 */ /* 0x0201e8000c101110 */
[----:B--2---:R-:W2:Y:S04]  /*0fb0*/  @!P1 LDG.E R13, desc[UR16][R6.64+0x1804] ;  /* 0x00180410060d9981 */ /* 0x004ea8000c1e1900 */
[----:B--2---:R2:W-:Y:S04]  /*0fc0*/  @!P1 STG.E desc[UR16][R8.64+0x1804], R13 ;  /* 0x0018040d08009986 */ /* 0x0045e8000c101910 */
[----:B-1----:R-:W5:Y:S01]  /*0fd0*/  @!P1 LDG.E.U8 R15, desc[UR16][R6.64+0x1800] ;  /* 0x00180010060f9981 */ /* 0x002f62000c1e1100 */
[----:B------:R-:W-:-:S04]  /*0fe0*/  IADD3 R10, PT, PT, R11, 0x300, RZ ;  /* 0x000003000b0a7810 */ /* 0x000fc80007ffe0ff */
[----:B------:R-:W-:Y:S01]  /*0ff0*/  ISETP.GE.AND P0, PT, R10, UR12, PT ;  /* 0x0000000c0a007c0c */ /* 0x000fe2000bf06270 */
[----:B-----5:R1:W-:Y:S04]  /*1000*/  @!P1 STG.E.U8 desc[UR16][R8.64+0x1800], R15 ;  /* 0x0018000f08009986 */ /* 0x0203e8000c101110 */
[----:B---3--:R-:W3:Y:S04]  /*1010*/  @!P1 LDG.E.U8 R19, desc[UR16][R6.64+0x1808] ;  /* 0x0018081006139981 */ /* 0x008ee8000c1e1100 */
[----:B---3--:R1:W-:Y:S04]  /*1020*/  @!P1 STG.E.U8 desc[UR16][R8.64+0x1808], R19 ;  /* 0x0018081308009986 */ /* 0x0083e8000c101110 */
[----:B----4-:R-:W3:Y:S04]  /*1030*/  @!P0 LDG.E R21, desc[UR16][R6.64+0x1e04] ;  /* 0x001e041006158981 */ /* 0x010ee8000c1e1900 */
[----:B---3--:R1:W-:Y:S04]  /*1040*/  @!P0 STG.E desc[UR16][R8.64+0x1e04], R21 ;  /* 0x001e041508008986 */ /* 0x0083e8000c101910 */
[----:B0-----:R-:W3:Y:S01]  /*1050*/  @!P0 LDG.E.U8 R17, desc[UR16][R6.64+0x1e00] ;  /* 0x001e001006118981 */ /* 0x001ee2000c1e1100 */
[----:B------:R-:W-:-:S03]  /*1060*/  VIADD R11, R11, 0x380 ;  /* 0x000003800b0b7836 */ /* 0x000fc60000000000 */
[----:B---3--:R1:W-:Y:S04]  /*1070*/  @!P0 STG.E.U8 desc[UR16][R8.64+0x1e00], R17 ;  /* 0x001e001108008986 */ /* 0x0083e8000c101110 */
[----:B--2---:R-:W2:Y:S01]  /*1080*/  @!P0 LDG.E.U8 R13, desc[UR16][R6.64+0x1e08] ;  /* 0x001e0810060d8981 */ /* 0x004ea2000c1e1100 */
[----:B------:R-:W-:Y:S01]  /*1090*/  IADD3 R4, PT, PT, R4, 0x8, RZ ;  /* 0x0000000804047810 */ /* 0x000fe20007ffe0ff */
[----:B------:R-:W-:Y:S03]  /*10a0*/  BSSY.RECONVERGENT B0, `(.L_x_36) ;  /* 0x000000b000007945 */ /* 0x000fe60003800200 */
[----:B------:R-:W-:Y:S01]  /*10b0*/  ISETP.NE.AND P1, PT, R4, R5, PT ;  /* 0x000000050400720c */ /* 0x000fe20003f25270 */
[----:B--2---:R1:W-:Y:S01]  /*10c0*/  @!P0 STG.E.U8 desc[UR16][R8.64+0x1e08], R13 ;  /* 0x001e080d08008986 */ /* 0x0043e2000c101110 */
[----:B------:R-:W-:-:S13]  /*10d0*/  ISETP.GE.AND P0, PT, R11, UR12, PT ;  /* 0x0000000c0b007c0c */ /* 0x000fda000bf06270 */
[----:B-1----:R-:W-:Y:S05]  /*10e0*/  @P0 BRA `(.L_x_37) ;  /* 0x0000000000180947 */ /* 0x002fea0003800000 */
[----:B------:R-:W2:Y:S04]  /*10f0*/  LDG.E R11, desc[UR16][R6.64+0x2404] ;  /* 0x00240410060b7981 */ /* 0x000ea8000c1e1900 */
[----:B--2---:R0:W-:Y:S04]  /*1100*/  STG.E desc[UR16][R8.64+0x2404], R11 ;  /* 0x0024040b08007986 */ /* 0x0041e8000c101910 */
[----:B------:R-:W2:Y:S04]  /*1110*/  LDG.E.U8 R13, desc[UR16][R6.64+0x2400] ;  /* 0x00240010060d7981 */ /* 0x000ea8000c1e1100 */
[----:B--2---:R0:W-:Y:S04]  /*1120*/  STG.E.U8 desc[UR16][R8.64+0x2400], R13 ;  /* 0x0024000d08007986 */ /* 0x0041e8000c101110 */
[----:B------:R-:W2:Y:S04]  /*1130*/  LDG.E.U8 R15, desc[UR16][R6.64+0x2408] ;  /* 0x00240810060f7981 */ /* 0x000ea8000c1e1100 */
[----:B--2---:R0:W-:Y:S02]  /*1140*/  STG.E.U8 desc[UR16][R8.64+0x2408], R15 ;  /* 0x0024080f08007986 */ /* 0x0041e4000c101110 */
.L_x_37:
[----:B------:R-:W-:Y:S05]  /*1150*/  BSYNC.RECONVERGENT B0 ;  /* 0x0000000000007941 */ /* 0x000fea0003800200 */
.L_x_36:
[----:B------:R-:W-:Y:S05]  /*1160*/  @P1 BRA `(.L_x_38) ;  /* 0xfffffff800d01947 */ /* 0x000fea000383ffff */
.L_x_35:
[----:B------:R-:W-:-:S13]  /*1170*/  ISETP.NE.AND P0, PT, RZ, UR4, PT ;  /* 0x00000004ff007c0c */ /* 0x000fda000bf05270 */
[----:B------:R-:W-:Y:S05]  /*1180*/  @!P0 EXIT ;  /* 0x000000000000894d */ /* 0x000fea0003800000 */
[----:B------:R-:W1:Y:S01]  /*1190*/  LDC R4, c[0x0][0x384] ;  /* 0x0000e100ff047b82 */ /* 0x000e620000000800 */
[----:B------:R-:W-:Y:S01]  /*11a0*/  UISETP.GE.U32.AND UP0, UPT, UR4, 0x4, UPT ;  /* 0x000000040400788c */ /* 0x000fe2000bf06070 */
[----:B-1----:R-:W-:-:S04]  /*11b0*/  LOP3.LUT R16, R4, 0x3, RZ, 0xc0, !PT ;  /* 0x0000000304107812 */ /* 0x002fc800078ec0ff */
[----:B------:R-:W-:-:S04]  /*11c0*/  ISETP.NE.AND P0, PT, R16, RZ, PT ;  /* 0x000000ff1000720c */ /* 0x000fc80003f05270 */
[----:B------:R-:W-:Y:S09]  /*11d0*/  BRA.U !UP0, `(.L_x_39) ;  /* 0x0000000108b47547 */ /* 0x000ff2000b800000 */
[----:B------:R-:W-:-:S05]  /*11e0*/  IMAD R7, R5, 0x80, R0 ;  /* 0x0000008005077824 */ /* 0x000fca00078e0200 */
[----:B------:R-:W-:-:S13]  /*11f0*/  ISETP.GE.AND P2, PT, R7, UR12, PT ;  /* 0x0000000c07007c0c */ /* 0x000fda000bf46270 */
[----:B0-----:R-:W-:-:S05]  /*1200*/  @!P2 IMAD.WIDE R8, R7, 0xc, R2 ;  /* 0x0000000c0708a825 */ /* 0x001fca00078e0202 */
[----:B------:R-:W2:Y:S01]  /*1210*/  @!P2 LDG.E R17, desc[UR16][R8.64+0x4] ;  /* 0x000004100811a981 */ /* 0x000ea2000c1e1900 */
[----:B------:R-:W-:-:S05]  /*1220*/  MOV R10, 0xc ;  /* 0x0000000c000a7802 */ /* 0x000fca0000000f00 */
[----:B------:R-:W-:-:S05]  /*1230*/  @!P2 IMAD.WIDE R10, R7, R10, UR14 ;  /* 0x0000000e070aae25 */ /* 0x000fca000f8e020a */
[----:B--2---:R0:W-:Y:S04]  /*1240*/  @!P2 STG.E desc[UR16][R10.64+0x4], R17 ;  /* 0x000004110a00a986 */ /* 0x0041e8000c101910 */
[----:B------:R-:W2:Y:S01]  /*1250*/  @!P2 LDG.E.U8 R19, desc[UR16][R8.64] ;  /* 0x000000100813a981 */ /* 0x000ea2000c1e1100 */
[----:B------:R-:W-:-:S05]  /*1260*/  VIADD R15, R7, 0x80 ;  /* 0x00000080070f7836 */ /* 0x000fca0000000000 */
[C---:B------:R-:W-:Y:S01]  /*1270*/  ISETP.GE.AND P1, PT, R15.reuse, UR12, PT ;  /* 0x0000000c0f007c0c */ /* 0x040fe2000bf26270 */
[----:B--2---:R1:W-:Y:S04]  /*1280*/  @!P2 STG.E.U8 desc[UR16][R10.64], R19 ;  /* 0x000000130a00a986 */ /* 0x0043e8000c101110 */
[----:B------:R-:W2:Y:S08]  /*1290*/  @!P2 LDG.E.U8 R21, desc[UR16][R8.64+0x8] ;  /* 0x000008100815a981 */ /* 0x000eb0000c1e1100 */
[----:B------:R-:W-:-:S04]  /*12a0*/  @!P1 IMAD.WIDE R12, R15, 0xc, R2 ;  /* 0x0000000c0f0c9825 */ /* 0x000fc800078e0202 */
[----:B------:R-:W-:Y:S01]  /*12b0*/  HFMA2 R14, -RZ, RZ, 0, 7.152557373046875e-07 ;  /* 0x0000000cff0e7431 */ /* 0x000fe200000001ff */
[----:B--2---:R2:W-:Y:S04]  /*12c0*/  @!P2 STG.E.U8 desc[UR16][R10.64+0x8], R21 ;  /* 0x000008150a00a986 */ /* 0x0045e8000c101110 */
[----:B------:R-:W3:Y:S01]  /*12d0*/  @!P1 LDG.E R23, desc[UR16][R12.64+0x4] ;  /* 0x000004100c179981 */ /* 0x000ee2000c1e1900 */
[----:B------:R-:W-:-:S05]  /*12e0*/  @!P1 IMAD.WIDE R14, R15, R14, UR14 ;  /* 0x0000000e0f0e9e25 */ /* 0x000fca000f8e020e */
[----:B---3--:R3:W-:Y:S04]  /*12f0*/  @!P1 STG.E desc[UR16][R14.64+0x4], R23 ;  /* 0x000004170e009986 */ /* 0x0087e8000c101910 */
[----:B0-----:R-:W4:Y:S01]  /*1300*/  @!P1 LDG.E.U8 R17, desc[UR16][R12.64] ;  /* 0x000000100c119981 */ /* 0x001f22000c1e1100 */
[----:B------:R-:W-:-:S05]  /*1310*/  VIADD R25, R7, 0x100 ;  /* 0x0000010007197836 */ /* 0x000fca0000000000 */
[C---:B------:R-:W-:Y:S01]  /*1320*/  ISETP.GE.AND P2, PT, R25.reuse, UR12, PT ;  /* 0x0000000c19007c0c */ /* 0x040fe2000bf46270 */
[----:B----4-:R0:W-:Y:S04]  /*1330*/  @!P1 STG.E.U8 desc[UR16][R14.64], R17 ;  /* 0x000000110e009986 */ /* 0x0101e8000c101110 */
[----:B-1----:R-:W4:Y:S08]  /*1340*/  @!P1 LDG.E.U8 R19, desc[UR16][R12.64+0x8] ;  /* 0x000008100c139981 */ /* 0x002f30000c1e1100 */
[C---:B------:R-:W-:Y:S01]  /*1350*/  @!P2 IMAD.WIDE R8, R25.reuse, 0xc, R2 ;  /* 0x0000000c1908a825 */ /* 0x040fe200078e0202 */
[----:B--2---:R-:W-:Y:S01]  /*1360*/  MOV R10, 0xc ;  /* 0x0000000c000a7802 */ /* 0x004fe20000000f00 */
[----:B----4-:R1:W-:Y:S04]  /*1370*/  @!P1 STG.E.U8 desc[UR16][R14.64+0x8], R19 ;  /* 0x000008130e009986 */ /* 0x0103e8000c101110 */
[----:B------:R-:W2:Y:S01]  /*1380*/  @!P2 LDG.E R21, desc[UR16][R8.64+0x4] ;  /* 0x000004100815a981 */ /* 0x000ea2000c1e1900 */
[----:B------:R-:W-:-:S05]  /*1390*/  @!P2 IMAD.WIDE R10, R25, R10, UR14 ;  /* 0x0000000e190aae25 */ /* 0x000fca000f8e020a */
[----:B--2---:R2:W-:Y:S04]  /*13a0*/  @!P2 STG.E desc[UR16][R10.64+0x4], R21 ;  /* 0x000004150a00a986 */ /* 0x0045e8000c101910 */
[----:B---3--:R-:W3:Y:S01]  /*13b0*/  @!P2 LDG.E.U8 R23, desc[UR16][R8.64] ;  /* 0x000000100817a981 */ /* 0x008ee2000c1e1100 */
[----:B------:R-:W-:-:S05]  /*13c0*/  VIADD R13, R7, 0x180 ;  /* 0x00000180070d7836 */ /* 0x000fca0000000000 */
[C---:B------:R-:W-:Y:S01]  /*13d0*/  ISETP.GE.AND P1, PT, R13.reuse, UR12, PT ;  /* 0x0000000c0d007c0c */ /* 0x040fe2000bf26270 */
[----:B---3--:R2:W-:Y:S04]  /*13e0*/  @!P2 STG.E.U8 desc[UR16][R10.64], R23 ;  /* 0x000000170a00a986 */ /* 0x0085e8000c101110 */
[----:B0-----:R-:W3:Y:S08]  /*13f0*/  @!P2 LDG.E.U8 R17, desc[UR16][R8.64+0x8] ;  /* 0x000008100811a981 */ /* 0x001ef0000c1e1100 */
[----:B------:R-:W-:-:S04]  /*1400*/  @!P1 IMAD.WIDE R6, R13, 0xc, R2 ;  /* 0x0000000c0d069825 */ /* 0x000fc800078e0202 */
[----:B------:R-:W-:Y:S01]  /*1410*/  HFMA2 R12, -RZ, RZ, 0, 7.152557373046875e-07 ;  /* 0x0000000cff0c7431 */ /* 0x000fe200000001ff */
[----:B---3--:R2:W-:Y:S04]  /*1420*/  @!P2 STG.E.U8 desc[UR16][R10.64+0x8], R17 ;  /* 0x000008110a00a986 */ /* 0x0085e8000c101110 */
[----:B-1----:R-:W3:Y:S01]  /*1430*/  @!P1 LDG.E R15, desc[UR16][R6.64+0x4] ;  /* 0x00000410060f9981 */ /* 0x002ee2000c1e1900 */
[----:B------:R-:W-:-:S05]  /*1440*/  @!P1 IMAD.WIDE R12, R13, R12, UR14 ;  /* 0x0000000e0d0c9e25 */ /* 0x000fca000f8e020c */
[----:B---3--:R2:W-:Y:S04]  /*1450*/  @!P1 STG.E desc[UR16][R12.64+0x4], R15 ;  /* 0x0000040f0c009986 */ /* 0x0085e8000c101910 */
[----:B------:R-:W3:Y:S04]  /*1460*/  @!P1 LDG.E.U8 R19, desc[UR16][R6.64] ;  /* 0x0000001006139981 */ /* 0x000ee8000c1e1100 */
[----:B---3--:R2:W-:Y:S04]  /*1470*/  @!P1 STG.E.U8 desc[UR16][R12.64], R19 ;  /* 0x000000130c009986 */ /* 0x0085e8000c101110 */
[----:B------:R-:W3:Y:S01]  /*1480*/  @!P1 LDG.E.U8 R9, desc[UR16][R6.64+0x8] ;  /* 0x0000081006099981 */ /* 0x000ee2000c1e1100 */
[----:B------:R-:W-:-:S03]  /*1490*/  VIADD R5, R5, 0x4 ;  /* 0x0000000405057836 */ /* 0x000fc60000000000 */
[----:B---3--:R2:W-:Y:S04]  /*14a0*/  @!P1 STG.E.U8 desc[UR16][R12.64+0x8], R9 ;  /* 0x000008090c009986 */ /* 0x0085e8000c101110 */
.L_x_39:
[----:B------:R-:W-:Y:S05]  /*14b0*/  @!P0 EXIT ;  /* 0x000000000000894d */ /* 0x000fea0003800000 */
[----:B------:R-:W-:Y:S02]  /*14c0*/  ISETP.NE.AND P1, PT, R16, 0x1, PT ;  /* 0x000000011000780c */ /* 0x000fe40003f25270 */
[----:B------:R-:W-:-:S04]  /*14d0*/  LOP3.LUT R4, R4, 0x1, RZ, 0xc0, !PT ;  /* 0x0000000104047812 */ /* 0x000fc800078ec0ff */
[----:B------:R-:W-:-:S07]  /*14e0*/  ISETP.NE.U32.AND P0, PT, R4, 0x1, PT ;  /* 0x000000010400780c */ /* 0x000fce0003f05070 */
[----:B------:R-:W-:Y:S06]  /*14f0*/  @!P1 BRA `(.L_x_40) ;  /* 0x00000000005c9947 */ /* 0x000fec0003800000 */
[----:B0-2---:R-:W-:-:S04]  /*1500*/  LEA R13, R5, R0, 0x7 ;  /* 0x00000000050d7211 */ /* 0x005fc800078e38ff */
[----:B------:R-:W-:-:S13]  /*1510*/  ISETP.GE.AND P1, PT, R13, UR12, PT ;  /* 0x0000000c0d007c0c */ /* 0x000fda000bf26270 */
[----:B------:R-:W-:-:S05]  /*1520*/  @!P1 IMAD.WIDE R6, R13, 0xc, R2 ;  /* 0x0000000c0d069825 */ /* 0x000fca00078e0202 */
[----:B------:R-:W2:Y:S01]  /*1530*/  @!P1 LDG.E R15, desc[UR16][R6.64+0x4] ;  /* 0x00000410060f9981 */ /* 0x000ea2000c1e1900 */
[----:B------:R-:W-:-:S04]  /*1540*/  IMAD.MOV.U32 R8, RZ, RZ, 0xc ;  /* 0x0000000cff087424 */ /* 0x000fc800078e00ff */
[----:B------:R-:W-:-:S05]  /*1550*/  @!P1 IMAD.WIDE R8, R13, R8, UR14 ;  /* 0x0000000e0d089e25 */ /* 0x000fca000f8e0208 */
[----:B--2---:R0:W-:Y:S04]  /*1560*/  @!P1 STG.E desc[UR16][R8.64+0x4], R15 ;  /* 0x0000040f08009986 */ /* 0x0041e8000c101910 */
[----:B------:R-:W2:Y:S01]  /*1570*/  @!P1 LDG.E.U8 R17, desc[UR16][R6.64] ;  /* 0x0000001006119981 */ /* 0x000ea2000c1e1100 */
[----:B------:R-:W-:-:S04]  /*1580*/  IADD3 R13, PT, PT, R13, 0x80, RZ ;  /* 0x000000800d0d7810 */ /* 0x000fc80007ffe0ff */
[C---:B------:R-:W-:Y:S01]  /*1590*/  ISETP.GE.AND P2, PT, R13.reuse, UR12, PT ;  /* 0x0000000c0d007c0c */ /* 0x040fe2000bf46270 */
[----:B--2---:R1:W-:Y:S04]  /*15a0*/  @!P1 STG.E.U8 desc[UR16][R8.64], R17 ;  /* 0x0000001108009986 */ /* 0x0043e8000c101110 */
[----:B------:R-:W2:Y:S08]  /*15b0*/  @!P1 LDG.E.U8 R19, desc[UR16][R6.64+0x8] ;  /* 0x0000081006139981 */ /* 0x000eb0000c1e1100 */
[----:B------:R-:W-:-:S04]  /*15c0*/  @!P2 IMAD.WIDE R10, R13, 0xc, R2 ;  /* 0x0000000c0d0aa825 */ /* 0x000fc800078e0202 */
[----:B------:R-:W-:Y:S01]  /*15d0*/  IMAD.MOV.U32 R12, RZ, RZ, 0xc ;  /* 0x0000000cff0c7424 */ /* 0x000fe200078e00ff */
[----:B--2---:R1:W-:Y:S04]  /*15e0*/  @!P1 STG.E.U8 desc[UR16][R8.64+0x8], R19 ;  /* 0x0000081308009986 */ /* 0x0043e8000c101110 */
[----:B------:R-:W2:Y:S01]  /*15f0*/  @!P2 LDG.E R21, desc[UR16][R10.64+0x4] ;  /* 0x000004100a15a981 */ /* 0x000ea2000c1e1900 */
[----:B------:R-:W-:-:S05]  /*1600*/  @!P2 IMAD.WIDE R12, R13, R12, UR14 ;  /* 0x0000000e0d0cae25 */ /* 0x000fca000f8e020c */
[----:B--2---:R1:W-:Y:S04]  /*1610*/  @!P2 STG.E desc[UR16][R12.64+0x4], R21 ;  /* 0x000004150c00a986 */ /* 0x0043e8000c101910 */
[----:B0-----:R-:W2:Y:S04]  /*1620*/  @!P2 LDG.E.U8 R15, desc[UR16][R10.64] ;  /* 0x000000100a0fa981 */ /* 0x001ea8000c1e1100 */
[----:B--2---:R1:W-:Y:S04]  /*1630*/  @!P2 STG.E.U8 desc[UR16][R12.64], R15 ;  /* 0x0000000f0c00a986 */ /* 0x0043e8000c101110 */
[----:B------:R-:W2:Y:S01]  /*1640*/  @!P2 LDG.E.U8 R7, desc[UR16][R10.64+0x8] ;  /* 0x000008100a07a981 */ /* 0x000ea2000c1e1100 */
[----:B------:R-:W-:-:S03]  /*1650*/  IADD3 R5, PT, PT, R5, 0x2, RZ ;  /* 0x0000000205057810 */ /* 0x000fc60007ffe0ff */
[----:B--2---:R1:W-:Y:S04]  /*1660*/  @!P2 STG.E.U8 desc[UR16][R12.64+0x8], R7 ;  /* 0x000008070c00a986 */ /* 0x0043e8000c101110 */
.L_x_40:
[----:B------:R-:W-:Y:S05]  /*1670*/  @P0 EXIT ;  /* 0x000000000000094d */ /* 0x000fea0003800000 */
[----:B------:R-:W-:-:S05]  /*1680*/  IMAD R5, R5, 0x80, R0 ;  /* 0x0000008005057824 */ /* 0x000fca00078e0200 */
[----:B------:R-:W-:-:S13]  /*1690*/  ISETP.GE.AND P0, PT, R5, UR12, PT ;  /* 0x0000000c05007c0c */ /* 0x000fda000bf06270 */
[----:B------:R-:W-:Y:S05]  /*16a0*/  @P0 EXIT ;  /* 0x000000000000094d */ /* 0x000fea0003800000 */
[----:B------:R-:W-:-:S05]  /*16b0*/  IMAD.WIDE R2, R5, 0xc, R2 ;  /* 0x0000000c05027825 */ /* 0x000fca00078e0202 */
[----:B-1----:R-:W3:Y:S01]  /*16c0*/  LDG.E R7, desc[UR16][R2.64+0x4] ;  /* 0x0000041002077981 */ /* 0x002ee2000c1e1900 */
[----:B------:R-:W-:-:S05]  /*16d0*/  MOV R4, 0xc ;  /* 0x0000000c00047802 */ /* 0x000fca0000000f00 */
[----:B------:R-:W-:-:S05]  /*16e0*/  IMAD.WIDE R4, R5, R4, UR14 ;  /* 0x0000000e05047e25 */ /* 0x000fca000f8e0204 */
[----:B---3--:R-:W-:Y:S04]  /*16f0*/  STG.E desc[UR16][R4.64+0x4], R7 ;  /* 0x0000040704007986 */ /* 0x008fe8000c101910 */
[----:B0-2---:R-:W2:Y:S04]  /*1700*/  LDG.E.U8 R9, desc[UR16][R2.64] ;  /* 0x0000001002097981 */ /* 0x005ea8000c1e1100 */
[----:B--2---:R-:W-:Y:S04]  /*1710*/  STG.E.U8 desc[UR16][R4.64], R9 ;  /* 0x0000000904007986 */ /* 0x004fe8000c101110 */
[----:B------:R-:W2:Y:S04]  /*1720*/  LDG.E.U8 R11, desc[UR16][R2.64+0x8] ;  /* 0x00000810020b7981 */ /* 0x000ea8000c1e1100 */
[----:B--2---:R-:W-:Y:S01]  /*1730*/  STG.E.U8 desc[UR16][R4.64+0x8], R11 ;  /* 0x0000080b04007986 */ /* 0x004fe2000c101110 */
[----:B------:R-:W-:Y:S05]  /*1740*/  EXIT ;  /* 0x000000000000794d */ /* 0x000fea0003800000 */
.L_x_41:
        /* <DEDUP_REMOVED lines=11> */
.L_x_249:


//--------------------- .text._ZN3cub18CUB_300001_SM_10006detail9transform16transform_kernelINS2_10policy_hubILb1EN4cuda3std3__45tupleIJN6thrust24THRUST_300001_SM_1000_NS7pointerI5SpaceNSA_8cuda_cub3tagENSA_11use_defaultESF_EEEEEE10policy1000ElNS7_10__identityEPSC_JSL_EEEvT0_iT1_T2_DpNS2_10kernel_argIT3_EE --------------------------
	.section	.text._ZN3cub18CUB_300001_SM_10006detail9transform16transform_kernelINS2_10policy_hubILb1EN4cuda3std3__45tupleIJN6thrust24THRUST_300001_SM_1000_NS7pointerI5SpaceNSA_8cuda_cub3tagENSA_11use_defaultESF_EEEEEE10policy1000ElNS7_10__identityEPSC_JSL_EEEvT0_iT1_T2_DpNS2_10kernel_argIT3_EE,"ax",@progbits
	.align	128
        .global         _ZN3cub18CUB_300001_SM_10006detail9transform16transform_kernelINS2_10policy_hubILb1EN4cuda3std3__45tupleIJN6thrust24THRUST_300001_SM_1000_NS7pointerI5SpaceNSA_8cuda_cub3tagENSA_11use_defaultESF_EEEEEE10policy1000ElNS7_10__identityEPSC_JSL_EEEvT0_iT1_T2_DpNS2_10kernel_argIT3_EE
        .type           _ZN3cub18CUB_300001_SM_10006detail9transform16transform_kernelINS2_10policy_hubILb1EN4cuda3std3__45tupleIJN6thrust24THRUST_300001_SM_1000_NS7pointerI5SpaceNSA_8cuda_cub3tagENSA_11use_defaultESF_EEEEEE10policy1000ElNS7_10__identityEPSC_JSL_EEEvT0_iT1_T2_DpNS2_10kernel_argIT3_EE,@function
        .size           _ZN3cub18CUB_300001_SM_10006detail9transform16transform_kernelINS2_10policy_hubILb1EN4cuda3std3__45tupleIJN6thrust24THRUST_300001_SM_1000_NS7pointerI5SpaceNSA_8cuda_cub3tagENSA_11use_defaultESF_EEEEEE10policy1000ElNS7_10__identityEPSC_JSL_EEEvT0_iT1_T2_DpNS2_10kernel_argIT3_EE,(.L_x_250 - _ZN3cub18CUB_300001_SM_10006detail9transform16transform_kernelINS2_10policy_hubILb1EN4cuda3std3__45tupleIJN6thrust24THRUST_300001_SM_1000_NS7pointerI5SpaceNSA_8cuda_cub3tagENSA_11use_defaultESF_EEEEEE10policy1000ElNS7_10__identityEPSC_JSL_EEEvT0_iT1_T2_DpNS2_10kernel_argIT3_EE)
        .other          _ZN3cub18CUB_300001_SM_10006detail9transform16transform_kernelINS2_10policy_hubILb1EN4cuda3std3__45tupleIJN6thrust24THRUST_300001_SM_1000_NS7pointerI5SpaceNSA_8cuda_cub3tagENSA_11use_defaultESF_EEEEEE10policy1000ElNS7_10__identityEPSC_JSL_EEEvT0_iT1_T2_DpNS2_10kernel_argIT3_EE,@"STO_CUDA_ENTRY STV_DEFAULT"
_ZN3cub18CUB_300001_SM_10006detail9transform16transform_kernelINS2_10policy_hubILb1EN4cuda3std3__45tupleIJN6thrust24THRUST_300001_SM_1000_NS7pointerI5SpaceNSA_8cuda_cub3tagENSA_11use_defaultESF_EEEEEE10policy1000ElNS7_10__identityEPSC_JSL_EEEvT0_iT1_T2_DpNS2_10kernel_argIT3_EE:
.text._ZN3cub18CUB_300001_SM_10006detail9transform16transform_kernelINS2_10policy_hubILb1EN4cuda3std3__45tupleIJN6thrust24THRUST_300001_SM_1000_NS7pointerI5SpaceNSA_8cuda_cub3tagENSA_11use_defaultESF_EEEEEE10policy1000ElNS7_10__identityEPSC_JSL_EEEvT0_iT1_T2_DpNS2_10kernel_argIT3_EE:
        /* <DEDUP_REMOVED lines=25> */
.L_x_44:
[----:B------:R-:W-:Y:S01]  /*0190*/  IADD3 R11, PT, PT, R11, 0x4000, RZ ;  /* 0x000040000b0b7810 */ /* 0x000fe20007ffe0ff */
[----:B------:R0:W-:Y:S03]  /*01a0*/  CCTL.E.PF2 [R8] ;  /* 0x000000000800798f */ /* 0x0001e60000800100 */
[----:B------:R-:W-:Y:S02]  /*01b0*/  ISETP.GE.AND P0, PT, R11, R4, PT ;  /* 0x000000040b00720c */ /* 0x000fe40003f06270 */
[----:B0-----:R-:W-:-:S05]  /*01c0*/  IADD3 R8, P1, PT, R8, 0x4000, RZ ;  /* 0x0000400008087810 */ /* 0x001fca0007f3e0ff */
[----:B------:R-:W-:-:S06]  /*01d0*/  IMAD.X R9, RZ, RZ, R9, P1 ;  /* 0x000000ffff097224 */ /* 0x000fcc00008e0609 */
[----:B------:R-:W-:Y:S05]  /*01e0*/  @!P0 BRA `(.L_x_44) ;  /* 0xfffffffc00e88947 */ /* 0x000fea000383ffff */
.L_x_43:
[----:B------:R-:W-:Y:S05]  /*01f0*/  BSYNC.RECONVERGENT B0 ;  /* 0x0000000000007941 */ /* 0x000fea0003800200 */
.L_x_42:
        /* <DEDUP_REMOVED lines=62> */
.L_x_48:
[----:B------:R-:W-:Y:S05]  /*05e0*/  BSYNC.RECONVERGENT B0 ;  /* 0x0000000000007941 */ /* 0x000fea0003800200 */
.L_x_47:
        /* <DEDUP_REMOVED lines=8> */
.L_x_50:
[----:B------:R-:W-:Y:S05]  /*0670*/  BSYNC.RECONVERGENT B0 ;  /* 0x0000000000007941 */ /* 0x000fea0003800200 */
.L_x_49:
        /* <DEDUP_REMOVED lines=8> */
.L_x_52:
[----:B------:R-:W-:Y:S05]  /*0700*/  BSYNC.RECONVERGENT B0 ;  /* 0x0000000000007941 */ /* 0x000fea0003800200 */
.L_x_51:
        /* <DEDUP_REMOVED lines=8> */
.L_x_54:
[----:B------:R-:W-:Y:S05]  /*0790*/  BSYNC.RECONVERGENT B0 ;  /* 0x0000000000007941 */ /* 0x000fea0003800200 */
.L_x_53:
        /* <DEDUP_REMOVED lines=8> */
.L_x_56:
[----:B------:R-:W-:Y:S05]  /*0820*/  BSYNC.RECONVERGENT B0 ;  /* 0x0000000000007941 */ /* 0x000fea0003800200 */
.L_x_55:
        /* <DEDUP_REMOVED lines=8> */
.L_x_58:
[----:B------:R-:W-:Y:S05]  /*08b0*/  BSYNC.RECONVERGENT B0 ;  /* 0x0000000000007941 */ /* 0x000fea0003800200 */
.L_x_57:
[----:B------:R-:W-:Y:S05]  /*08c0*/  @!P0 BRA `(.L_x_46) ;  /* 0x00000004002c8947 */ /* 0x000fea0003800000 */
[----:B------:R-:W-:-:S07]  /*08d0*/  IMAD.MOV.U32 R0, RZ, RZ, 0x8 ;  /* 0x00000008ff007424 */ /* 0x000fce00078e00ff */
.L_x_61:
        /* <DEDUP_REMOVED lines=72> */
.L_x_60:
[----:B------:R-:W-:Y:S05]  /*0d60*/  BSYNC.RECONVERGENT B0 ;  /* 0x0000000000007941 */ /* 0x000fea0003800200 */
.L_x_59:
[----:B------:R-:W-:Y:S05]  /*0d70*/  @P1 BRA `(.L_x_61) ;  /* 0xfffffff800d81947 */ /* 0x000fea000383ffff */
.L_x_46:
        /* <DEDUP_REMOVED lines=48> */
.L_x_62:
        /* <DEDUP_REMOVED lines=26> */
.L_x_63:
        /* <DEDUP_REMOVED lines=13> */
.L_x_45:
        /* <DEDUP_REMOVED lines=20> */
.L_x_65:
        /* <DEDUP_REMOVED lines=64> */
.L_x_64:
        /* <DEDUP_REMOVED lines=33> */
.L_x_66:
        /* <DEDUP_REMOVED lines=21> */
.L_x_67:
        /* <DEDUP_REMOVED lines=11> */
.L_x_68:
        /* <DEDUP_REMOVED lines=12> */
.L_x_250:


//--------------------- .text._ZN3cub18CUB_300001_SM_10006detail9transform16transform_kernelINS2_10policy_hubILb1EN4cuda3std3__45tupleIJN6thrust24THRUST_300001_SM_1000_NS7pointerI5SpaceNSA_8cuda_cub3tagENSA_11use_defaultESF_EEEEEE10policy1000EiNS7_10__identityEPSC_JSL_EEEvT0_iT1_T2_DpNS2_10kernel_argIT3_EE --------------------------
	.section	.text._ZN3cub18CUB_300001_SM_10006detail9transform16transform_kernelINS2_10policy_hubILb1EN4cuda3std3__45tupleIJN6thrust24THRUST_300001_SM_1000_NS7pointerI5SpaceNSA_8cuda_cub3tagENSA_11use_defaultESF_EEEEEE10policy1000EiNS7_10__identityEPSC_JSL_EEEvT0_iT1_T2_DpNS2_10kernel_argIT3_EE,"ax",@progbits
	.align	128
        .global         _ZN3cub18CUB_300001_SM_10006detail9transform16transform_kernelINS2_10policy_hubILb1EN4cuda3std3__45tupleIJN6thrust24THRUST_300001_SM_1000_NS7pointerI5SpaceNSA_8cuda_cub3tagENSA_11use_defaultESF_EEEEEE10policy1000EiNS7_10__identityEPSC_JSL_EEEvT0_iT1_T2_DpNS2_10kernel_argIT3_EE
        .type           _ZN3cub18CUB_300001_SM_10006detail9transform16transform_kernelINS2_10policy_hubILb1EN4cuda3std3__45tupleIJN6thrust24THRUST_300001_SM_1000_NS7pointerI5SpaceNSA_8cuda_cub3tagENSA_11use_defaultESF_EEEEEE10policy1000EiNS7_10__identityEPSC_JSL_EEEvT0_iT1_T2_DpNS2_10kernel_argIT3_EE,@function
        .size           _ZN3cub18CUB_300001_SM_10006detail9transform16transform_kernelINS2_10policy_hubILb1EN4cuda3std3__45tupleIJN6thrust24THRUST_300001_SM_1000_NS7pointerI5SpaceNSA_8cuda_cub3tagENSA_11use_defaultESF_EEEEEE10policy1000EiNS7_10__identityEPSC_JSL_EEEvT0_iT1_T2_DpNS2_10kernel_argIT3_EE,(.L_x_251 - _ZN3cub18CUB_300001_SM_10006detail9transform16transform_kernelINS2_10policy_hubILb1EN4cuda3std3__45tupleIJN6thrust24THRUST_300001_SM_1000_NS7pointerI5SpaceNSA_8cuda_cub3tagENSA_11use_defaultESF_EEEEEE10policy1000EiNS7_10__identityEPSC_JSL_EEEvT0_iT1_T2_DpNS2_10kernel_argIT3_EE)
        .other          _ZN3cub18CUB_300001_SM_10006detail9transform16transform_kernelINS2_10policy_hubILb1EN4cuda3std3__45tupleIJN6thrust24THRUST_300001_SM_1000_NS7pointerI5SpaceNSA_8cuda_cub3tagENSA_11use_defaultESF_EEEEEE10policy1000EiNS7_10__identityEPSC_JSL_EEEvT0_iT1_T2_DpNS2_10kernel_argIT3_EE,@"STO_CUDA_ENTRY STV_DEFAULT"
_ZN3cub18CUB_300001_SM_10006detail9transform16transform_kernelINS2_10policy_hubILb1EN4cuda3std3__45tupleIJN6thrust24THRUST_300001_SM_1000_NS7pointerI5SpaceNSA_8cuda_cub3tagENSA_11use_defaultESF_EEEEEE10policy1000EiNS7_10__identityEPSC_JSL_EEEvT0_iT1_T2_DpNS2_10kernel_argIT3_EE:
.text._ZN3cub18CUB_300001_SM_10006detail9transform16transform_kernelINS2_10policy_hubILb1EN4cuda3std3__45tupleIJN6thrust24THRUST_300001_SM_1000_NS7pointerI5SpaceNSA_8cuda_cub3tagENSA_11use_defaultESF_EEEEEE10policy1000EiNS7_10__identityEPSC_JSL_EEEvT0_iT1_T2_DpNS2_10kernel_argIT3_EE:
        /* <DEDUP_REMOVED lines=18> */
.L_x_71:
[----:B------:R-:W-:Y:S01]  /*0120*/  IADD3 R4, PT, PT, R4, 0x4000, RZ ;  /* 0x0000400004047810 */ /* 0x000fe20007ffe0ff */
[----:B------:R0:W-:Y:S03]  /*0130*/  CCTL.E.PF2 [R2] ;  /* 0x000000000200798f */ /* 0x0001e60000800100 */
[----:B------:R-:W-:Y:S02]  /*0140*/  ISETP.GE.AND P0, PT, R4, UR7, PT ;  /* 0x0000000704007c0c */ /* 0x000fe4000bf06270 */
[----:B0-----:R-:W-:-:S05]  /*0150*/  IADD3 R2, P1, PT, R2, 0x4000, RZ ;  /* 0x0000400002027810 */ /* 0x001fca0007f3e0ff */
[----:B------:R-:W-:-:S06]  /*0160*/  IMAD.X R3, RZ, RZ, R3, P1 ;  /* 0x000000ffff037224 */ /* 0x000fcc00008e0603 */
[----:B------:R-:W-:Y:S05]  /*0170*/  @!P0 BRA `(.L_x_71) ;  /* 0xfffffffc00e88947 */ /* 0x000fea000383ffff */
.L_x_70:
[----:B------:R-:W-:Y:S05]  /*0180*/  BSYNC.RECONVERGENT B0 ;  /* 0x0000000000007941 */ /* 0x000fea0003800200 */
.L_x_69:
        /* <DEDUP_REMOVED lines=31> */
.L_x_74:
        /* <DEDUP_REMOVED lines=64> */
.L_x_73:
        /* <DEDUP_REMOVED lines=37> */
.L_x_75:
        /* <DEDUP_REMOVED lines=23> */
.L_x_76:
        /* <DEDUP_REMOVED lines=13> */
.L_x_72:
        /* <DEDUP_REMOVED lines=10> */
.L_x_80:
        /* <DEDUP_REMOVED lines=74> */
.L_x_79:
[----:B------:R-:W-:Y:S05]  /*1150*/  BSYNC.RECONVERGENT B0 ;  /* 0x0000000000007941 */ /* 0x000fea0003800200 */
.L_x_78:
[----:B------:R-:W-:Y:S05]  /*1160*/  @P1 BRA `(.L_x_80) ;  /* 0xfffffff800d01947 */ /* 0x000fea000383ffff */
.L_x_77:
        /* <DEDUP_REMOVED lines=52> */
.L_x_81:
        /* <DEDUP_REMOVED lines=28> */
.L_x_82:
        /* <DEDUP_REMOVED lines=14> */
.L_x_83:
        /* <DEDUP_REMOVED lines=11> */
.L_x_251:


//--------------------- .text._ZN3cub18CUB_300001_SM_10006detail9transform16transform_kernelINS2_10policy_hubILb1EN4cuda3std3__45tupleIJN6thrust24THRUST_300001_SM_1000_NS7pointerI5SpaceNSA_8cuda_cub3tagENSA_11use_defaultESF_EEEEEE10policy1000ElNS7_10__identityENSA_10device_ptrISC_EEJPSC_EEEvT0_iT1_T2_DpNS2_10kernel_argIT3_EE --------------------------
	.section	.text._ZN3cub18CUB_300001_SM_10006detail9transform16transform_kernelINS2_10policy_hubILb1EN4cuda3std3__45tupleIJN6thrust24THRUST_300001_SM_1000_NS7pointerI5SpaceNSA_8cuda_cub3tagENSA_11use_defaultESF_EEEEEE10policy1000ElNS7_10__identityENSA_10device_ptrISC_EEJPSC_EEEvT0_iT1_T2_DpNS2_10kernel_argIT3_EE,"ax",@progbits
	.align	128
        .global         _ZN3cub18CUB_300001_SM_10006detail9transform16transform_kernelINS2_10policy_hubILb1EN4cuda3std3__45tupleIJN6thrust24THRUST_300001_SM_1000_NS7pointerI5SpaceNSA_8cuda_cub3tagENSA_11use_defaultESF_EEEEEE10policy1000ElNS7_10__identityENSA_10device_ptrISC_EEJPSC_EEEvT0_iT1_T2_DpNS2_10kernel_argIT3_EE
        .type           _ZN3cub18CUB_300001_SM_10006detail9transform16transform_kernelINS2_10policy_hubILb1EN4cuda3std3__45tupleIJN6thrust24THRUST_300001_SM_1000_NS7pointerI5SpaceNSA_8cuda_cub3tagENSA_11use_defaultESF_EEEEEE10policy1000ElNS7_10__identityENSA_10device_ptrISC_EEJPSC_EEEvT0_iT1_T2_DpNS2_10kernel_argIT3_EE,@function
        .size           _ZN3cub18CUB_300001_SM_10006detail9transform16transform_kernelINS2_10policy_hubILb1EN4cuda3std3__45tupleIJN6thrust24THRUST_300001_SM_1000_NS7pointerI5SpaceNSA_8cuda_cub3tagENSA_11use_defaultESF_EEEEEE10policy1000ElNS7_10__identityENSA_10device_ptrISC_EEJPSC_EEEvT0_iT1_T2_DpNS2_10kernel_argIT3_EE,(.L_x_252 - _ZN3cub18CUB_300001_SM_10006detail9transform16transform_kernelINS2_10policy_hubILb1EN4cuda3std3__45tupleIJN6thrust24THRUST_300001_SM_1000_NS7pointerI5SpaceNSA_8cuda_cub3tagENSA_11use_defaultESF_EEEEEE10policy1000ElNS7_10__identityENSA_10device_ptrISC_EEJPSC_EEEvT0_iT1_T2_DpNS2_10kernel_argIT3_EE)
        .other          _ZN3cub18CUB_300001_SM_10006detail9transform16transform_kernelINS2_10policy_hubILb1EN4cuda3std3__45tupleIJN6thrust24THRUST_300001_SM_1000_NS7pointerI5SpaceNSA_8cuda_cub3tagENSA_11use_defaultESF_EEEEEE10policy1000ElNS7_10__identityENSA_10device_ptrISC_EEJPSC_EEEvT0_iT1_T2_DpNS2_10kernel_argIT3_EE,@"STO_CUDA_ENTRY STV_DEFAULT"
_ZN3cub18CUB_300001_SM_10006detail9transform16transform_kernelINS2_10policy_hubILb1EN4cuda3std3__45tupleIJN6thrust24THRUST_300001_SM_1000_NS7pointerI5SpaceNSA_8cuda_cub3tagENSA_11use_defaultESF_EEEEEE10policy1000ElNS7_10__identityENSA_10device_ptrISC_EEJPSC_EEEvT0_iT1_T2_DpNS2_10kernel_argIT3_EE:
.text._ZN3cub18CUB_300001_SM_10006detail9transform16transform_kernelINS2_10policy_hubILb1EN4cuda3std3__45tupleIJN6thrust24THRUST_300001_SM_1000_NS7pointerI5SpaceNSA_8cuda_cub3tagENSA_11use_defaultESF_EEEEEE10policy1000ElNS7_10__identityENSA_10device_ptrISC_EEJPSC_EEEvT0_iT1_T2_DpNS2_10kernel_argIT3_EE:
        /* <DEDUP_REMOVED lines=25> */
.L_x_86:
[----:B------:R-:W-:Y:S01]  /*0190*/  IADD3 R11, PT, PT, R11, 0x4000, RZ ;  /* 0x000040000b0b7810 */ /* 0x000fe20007ffe0ff */
[----:B------:R0:W-:Y:S03]  /*01a0*/  CCTL.E.PF2 [R8] ;  /* 0x000000000800798f */ /* 0x0001e60000800100 */
[----:B------:R-:W-:Y:S02]  /*01b0*/  ISETP.GE.AND P0, PT, R11, R4, PT ;  /* 0x000000040b00720c */ /* 0x000fe40003f06270 */
[----:B0-----:R-:W-:-:S05]  /*01c0*/  IADD3 R8, P1, PT, R8, 0x4000, RZ ;  /* 0x0000400008087810 */ /* 0x001fca0007f3e0ff */
[----:B------:R-:W-:-:S06]  /*01d0*/  IMAD.X R9, RZ, RZ, R9, P1 ;  /* 0x000000ffff097224 */ /* 0x000fcc00008e0609 */
[----:B------:R-:W-:Y:S05]  /*01e0*/  @!P0 BRA `(.L_x_86) ;  /* 0xfffffffc00e88947 */ /* 0x000fea000383ffff */
.L_x_85:
[----:B------:R-:W-:Y:S05]  /*01f0*/  BSYNC.RECONVERGENT B0 ;  /* 0x0000000000007941 */ /* 0x000fea0003800200 */
.L_x_84:
        /* <DEDUP_REMOVED lines=62> */
.L_x_90:
[----:B------:R-:W-:Y:S05]  /*05e0*/  BSYNC.RECONVERGENT B0 ;  /* 0x0000000000007941 */ /* 0x000fea0003800200 */
.L_x_89:
        /* <DEDUP_REMOVED lines=8> */
.L_x_92:
[----:B------:R-:W-:Y:S05]  /*0670*/  BSYNC.RECONVERGENT B0 ;  /* 0x0000000000007941 */ /* 0x000fea0003800200 */
.L_x_91:
        /* <DEDUP_REMOVED lines=8> */
.L_x_94:
[----:B------:R-:W-:Y:S05]  /*0700*/  BSYNC.RECONVERGENT B0 ;  /* 0x0000000000007941 */ /* 0x000fea0003800200 */
.L_x_93:
        /* <DEDUP_REMOVED lines=8> */
.L_x_96:
[----:B------:R-:W-:Y:S05]  /*0790*/  BSYNC.RECONVERGENT B0 ;  /* 0x0000000000007941 */ /* 0x000fea0003800200 */
.L_x_95:
        /* <DEDUP_REMOVED lines=8> */
.L_x_98:
[----:B------:R-:W-:Y:S05]  /*0820*/  BSYNC.RECONVERGENT B0 ;  /* 0x0000000000007941 */ /* 0x000fea0003800200 */
.L_x_97:
        /* <DEDUP_REMOVED lines=8> */
.L_x_100:
[----:B------:R-:W-:Y:S05]  /*08b0*/  BSYNC.RECONVERGENT B0 ;  /* 0x0000000000007941 */ /* 0x000fea0003800200 */
.L_x_99:
[----:B------:R-:W-:Y:S05]  /*08c0*/  @!P0 BRA `(.L_x_88) ;  /* 0x00000004002c8947 */ /* 0x000fea0003800000 */
[----:B------:R-:W-:-:S07]  /*08d0*/  IMAD.MOV.U32 R0, RZ, RZ, 0x8 ;  /* 0x00000008ff007424 */ /* 0x000fce00078e00ff */
.L_x_103:
        /* <DEDUP_REMOVED lines=72> */
.L_x_102:
[----:B------:R-:W-:Y:S05]  /*0d60*/  BSYNC.RECONVERGENT B0 ;  /* 0x0000000000007941 */ /* 0x000fea0003800200 */
.L_x_101:
[----:B------:R-:W-:Y:S05]  /*0d70*/  @P1 BRA `(.L_x_103) ;  /* 0xfffffff800d81947 */ /* 0x000fea000383ffff */
.L_x_88:
        /* <DEDUP_REMOVED lines=48> */
.L_x_104:
        /* <DEDUP_REMOVED lines=26> */
.L_x_105:
        /* <DEDUP_REMOVED lines=13> */
.L_x_87:
        /* <DEDUP_REMOVED lines=20> */
.L_x_107:
        /* <DEDUP_REMOVED lines=64> */
.L_x_106:
        /* <DEDUP_REMOVED lines=33> */
.L_x_108:
        /* <DEDUP_REMOVED lines=21> */
.L_x_109:
        /* <DEDUP_REMOVED lines=11> */
.L_x_110:
        /* <DEDUP_REMOVED lines=12> */
.L_x_252:


//--------------------- .text._ZN3cub18CUB_300001_SM_10006detail9transform16transform_kernelINS2_10policy_hubILb1EN4cuda3std3__45tupleIJPK5SpaceEEEE10policy1000ElNS7_10__identityEN6thrust24THRUST_300001_SM_1000_NS10device_ptrIS9_EEJSB_EEEvT0_iT1_T2_DpNS2_10kernel_argIT3_EE --------------------------
	.section	.text._ZN3cub18CUB_300001_SM_10006detail9transform16transform_kernelINS2_10policy_hubILb1EN4cuda3std3__45tupleIJPK5SpaceEEEE10policy1000ElNS7_10__identityEN6thrust24THRUST_300001_SM_1000_NS10device_ptrIS9_EEJSB_EEEvT0_iT1_T2_DpNS2_10kernel_argIT3_EE,"ax",@progbits
	.align	128
        .global         _ZN3cub18CUB_300001_SM_10006detail9transform16transform_kernelINS2_10policy_hubILb1EN4cuda3std3__45tupleIJPK5SpaceEEEE10policy1000ElNS7_10__identityEN6thrust24THRUST_300001_SM_1000_NS10device_ptrIS9_EEJSB_EEEvT0_iT1_T2_DpNS2_10kernel_argIT3_EE
        .type           _ZN3cub18CUB_300001_SM_10006detail9transform16transform_kernelINS2_10policy_hubILb1EN4cuda3std3__45tupleIJPK5SpaceEEEE10policy1000ElNS7_10__identityEN6thrust24THRUST_300001_SM_1000_NS10device_ptrIS9_EEJSB_EEEvT0_iT1_T2_DpNS2_10kernel_argIT3_EE,@function
        .size           _ZN3cub18CUB_300001_SM_10006detail9transform16transform_kernelINS2_10policy_hubILb1EN4cuda3std3__45tupleIJPK5SpaceEEEE10policy1000ElNS7_10__identityEN6thrust24THRUST_300001_SM_1000_NS10device_ptrIS9_EEJSB_EEEvT0_iT1_T2_DpNS2_10kernel_argIT3_EE,(.L_x_253 - _ZN3cub18CUB_300001_SM_10006detail9transform16transform_kernelINS2_10policy_hubILb1EN4cuda3std3__45tupleIJPK5SpaceEEEE10policy1000ElNS7_10__identityEN6thrust24THRUST_300001_SM_1000_NS10device_ptrIS9_EEJSB_EEEvT0_iT1_T2_DpNS2_10kernel_argIT3_EE)
        .other          _ZN3cub18CUB_300001_SM_10006detail9transform16transform_kernelINS2_10policy_hubILb1EN4cuda3std3__45tupleIJPK5SpaceEEEE10policy1000ElNS7_10__identityEN6thrust24THRUST_300001_SM_1000_NS10device_ptrIS9_EEJSB_EEEvT0_iT1_T2_DpNS2_10kernel_argIT3_EE,@"STO_CUDA_ENTRY STV_DEFAULT"
_ZN3cub18CUB_300001_SM_10006detail9transform16transform_kernelINS2_10policy_hubILb1EN4cuda3std3__45tupleIJPK5SpaceEEEE10policy1000ElNS7_10__identityEN6thrust24THRUST_300001_SM_1000_NS10device_ptrIS9_EEJSB_EEEvT0_iT1_T2_DpNS2_10kernel_argIT3_EE:
.text._ZN3cub18CUB_300001_SM_10006detail9transform16transform_kernelINS2_10policy_hubILb1EN4cuda3std3__45tupleIJPK5SpaceEEEE10policy1000ElNS7_10__identityEN6thrust24THRUST_300001_SM_1000_NS10device_ptrIS9_EEJSB_EEEvT0_iT1_T2_DpNS2_10kernel_argIT3_EE:
        /* <DEDUP_REMOVED lines=25> */
.L_x_113:
[----:B------:R-:W-:Y:S01]  /*0190*/  IADD3 R11, PT, PT, R11, 0x4000, RZ ;  /* 0x000040000b0b7810 */ /* 0x000fe20007ffe0ff */
[----:B------:R0:W-:Y:S03]  /*01a0*/  CCTL.E.PF2 [R8] ;  /* 0x000000000800798f */ /* 0x0001e60000800100 */
[----:B------:R-:W-:Y:S02]  /*01b0*/  ISETP.GE.AND P0, PT, R11, R4, PT ;  /* 0x000000040b00720c */ /* 0x000fe40003f06270 */
[----:B0-----:R-:W-:-:S05]  /*01c0*/  IADD3 R8, P1, PT, R8, 0x4000, RZ ;  /* 0x0000400008087810 */ /* 0x001fca0007f3e0ff */
[----:B------:R-:W-:-:S06]  /*01d0*/  IMAD.X R9, RZ, RZ, R9, P1 ;  /* 0x000000ffff097224 */ /* 0x000fcc00008e0609 */
[----:B------:R-:W-:Y:S05]  /*01e0*/  @!P0 BRA `(.L_x_113) ;  /* 0xfffffffc00e88947 */ /* 0x000fea000383ffff */
.L_x_112:
[----:B------:R-:W-:Y:S05]  /*01f0*/  BSYNC.RECONVERGENT B0 ;  /* 0x0000000000007941 */ /* 0x000fea0003800200 */
.L_x_111:
        /* <DEDUP_REMOVED lines=62> */
.L_x_117:
[----:B------:R-:W-:Y:S05]  /*05e0*/  BSYNC.RECONVERGENT B0 ;  /* 0x0000000000007941 */ /* 0x000fea0003800200 */
.L_x_116:
        /* <DEDUP_REMOVED lines=8> */
.L_x_119:
[----:B------:R-:W-:Y:S05]  /*0670*/  BSYNC.RECONVERGENT B0 ;  /* 0x0000000000007941 */ /* 0x000fea0003800200 */
.L_x_118:
        /* <DEDUP_REMOVED lines=8> */
.L_x_121:
[----:B------:R-:W-:Y:S05]  /*0700*/  BSYNC.RECONVERGENT B0 ;  /* 0x0000000000007941 */ /* 0x000fea0003800200 */
.L_x_120:
        /* <DEDUP_REMOVED lines=8> */
.L_x_123:
[----:B------:R-:W-:Y:S05]  /*0790*/  BSYNC.RECONVERGENT B0 ;  /* 0x0000000000007941 */ /* 0x000fea0003800200 */
.L_x_122:
        /* <DEDUP_REMOVED lines=8> */
.L_x_125:
[----:B------:R-:W-:Y:S05]  /*0820*/  BSYNC.RECONVERGENT B0 ;  /* 0x0000000000007941 */ /* 0x000fea0003800200 */
.L_x_124:
        /* <DEDUP_REMOVED lines=8> */
.L_x_127:
[----:B------:R-:W-:Y:S05]  /*08b0*/  BSYNC.RECONVERGENT B0 ;  /* 0x0000000000007941 */ /* 0x000fea0003800200 */
.L_x_126:
[----:B------:R-:W-:Y:S05]  /*08c0*/  @!P0 BRA `(.L_x_115) ;  /* 0x00000004002c8947 */ /* 0x000fea0003800000 */
[----:B------:R-:W-:-:S07]  /*08d0*/  IMAD.MOV.U32 R0, RZ, RZ, 0x8 ;  /* 0x00000008ff007424 */ /* 0x000fce00078e00ff */
.L_x_130:
        /* <DEDUP_REMOVED lines=72> */
.L_x_129:
[----:B------:R-:W-:Y:S05]  /*0d60*/  BSYNC.RECONVERGENT B0 ;  /* 0x0000000000007941 */ /* 0x000fea0003800200 */
.L_x_128:
[----:B------:R-:W-:Y:S05]  /*0d70*/  @P1 BRA `(.L_x_130) ;  /* 0xfffffff800d81947 */ /* 0x000fea000383ffff */
.L_x_115:
        /* <DEDUP_REMOVED lines=48> */
.L_x_131:
        /* <DEDUP_REMOVED lines=26> */
.L_x_132:
        /* <DEDUP_REMOVED lines=13> */
.L_x_114:
        /* <DEDUP_REMOVED lines=20> */
.L_x_134:
        /* <DEDUP_REMOVED lines=64> */
.L_x_133:
        /* <DEDUP_REMOVED lines=33> */
.L_x_135:
        /* <DEDUP_REMOVED lines=21> */
.L_x_136:
        /* <DEDUP_REMOVED lines=11> */
.L_x_137:
        /* <DEDUP_REMOVED lines=12> */
.L_x_253:


//--------------------- .text._ZN3cub18CUB_300001_SM_10006detail9transform16transform_kernelINS2_10policy_hubILb1EN4cuda3std3__45tupleIJPK5SpaceEEEE10policy1000EiNS7_10__identityEN6thrust24THRUST_300001_SM_1000_NS10device_ptrIS9_EEJSB_EEEvT0_iT1_T2_DpNS2_10kernel_argIT3_EE --------------------------
	.section	.text._ZN3cub18CUB_300001_SM_10006detail9transform16transform_kernelINS2_10policy_hubILb1EN4cuda3std3__45tupleIJPK5SpaceEEEE10policy1000EiNS7_10__identityEN6thrust24THRUST_300001_SM_1000_NS10device_ptrIS9_EEJSB_EEEvT0_iT1_T2_DpNS2_10kernel_argIT3_EE,"ax",@progbits
	.align	128
        .global         _ZN3cub18CUB_300001_SM_10006detail9transform16transform_kernelINS2_10policy_hubILb1EN4cuda3std3__45tupleIJPK5SpaceEEEE10policy1000EiNS7_10__identityEN6thrust24THRUST_300001_SM_1000_NS10device_ptrIS9_EEJSB_EEEvT0_iT1_T2_DpNS2_10kernel_argIT3_EE
        .type           _ZN3cub18CUB_300001_SM_10006detail9transform16transform_kernelINS2_10policy_hubILb1EN4cuda3std3__45tupleIJPK5SpaceEEEE10policy1000EiNS7_10__identityEN6thrust24THRUST_300001_SM_1000_NS10device_ptrIS9_EEJSB_EEEvT0_iT1_T2_DpNS2_10kernel_argIT3_EE,@function
        .size           _ZN3cub18CUB_300001_SM_10006detail9transform16transform_kernelINS2_10policy_hubILb1EN4cuda3std3__45tupleIJPK5SpaceEEEE10policy1000EiNS7_10__identityEN6thrust24THRUST_300001_SM_1000_NS10device_ptrIS9_EEJSB_EEEvT0_iT1_T2_DpNS2_10kernel_argIT3_EE,(.L_x_254 - _ZN3cub18CUB_300001_SM_10006detail9transform16transform_kernelINS2_10policy_hubILb1EN4cuda3std3__45tupleIJPK5SpaceEEEE10policy1000EiNS7_10__identityEN6thrust24THRUST_300001_SM_1000_NS10device_ptrIS9_EEJSB_EEEvT0_iT1_T2_DpNS2_10kernel_argIT3_EE)
        .other          _ZN3cub18CUB_300001_SM_10006detail9transform16transform_kernelINS2_10policy_hubILb1EN4cuda3std3__45tupleIJPK5SpaceEEEE10policy1000EiNS7_10__identityEN6thrust24THRUST_300001_SM_1000_NS10device_ptrIS9_EEJSB_EEEvT0_iT1_T2_DpNS2_10kernel_argIT3_EE,@"STO_CUDA_ENTRY STV_DEFAULT"
_ZN3cub18CUB_300001_SM_10006detail9transform16transform_kernelINS2_10policy_hubILb1EN4cuda3std3__45tupleIJPK5SpaceEEEE10policy1000EiNS7_10__identityEN6thrust24THRUST_300001_SM_1000_NS10device_ptrIS9_EEJSB_EEEvT0_iT1_T2_DpNS2_10kernel_argIT3_EE:
.text._ZN3cub18CUB_300001_SM_10006detail9transform16transform_kernelINS2_10policy_hubILb1EN4cuda3std3__45tupleIJPK5SpaceEEEE10policy1000EiNS7_10__identityEN6thrust24THRUST_300001_SM_1000_NS10device_ptrIS9_EEJSB_EEEvT0_iT1_T2_DpNS2_10kernel_argIT3_EE:
        /* <DEDUP_REMOVED lines=18> */
.L_x_140:
[----:B------:R-:W-:Y:S01]  /*0120*/  IADD3 R4, PT, PT, R4, 0x4000, RZ ;  /* 0x0000400004047810 */ /* 0x000fe20007ffe0ff */
[----:B------:R0:W-:Y:S03]  /*0130*/  CCTL.E.PF2 [R2] ;  /* 0x000000000200798f */ /* 0x0001e60000800100 */
[----:B------:R-:W-:Y:S02]  /*0140*/  ISETP.GE.AND P0, PT, R4, UR7, PT ;  /* 0x0000000704007c0c */ /* 0x000fe4000bf06270 */
[----:B0-----:R-:W-:-:S05]  /*0150*/  IADD3 R2, P1, PT, R2, 0x4000, RZ ;  /* 0x0000400002027810 */ /* 0x001fca0007f3e0ff */
[----:B------:R-:W-:-:S06]  /*0160*/  IMAD.X R3, RZ, RZ, R3, P1 ;  /* 0x000000ffff037224 */ /* 0x000fcc00008e0603 */
[----:B------:R-:W-:Y:S05]  /*0170*/  @!P0 BRA `(.L_x_140) ;  /* 0xfffffffc00e88947 */ /* 0x000fea000383ffff */
.L_x_139:
[----:B------:R-:W-:Y:S05]  /*0180*/  BSYNC.RECONVERGENT B0 ;  /* 0x0000000000007941 */ /* 0x000fea0003800200 */
.L_x_138:
        /* <DEDUP_REMOVED lines=31> */
.L_x_143:
        /* <DEDUP_REMOVED lines=64> */
.L_x_142:
        /* <DEDUP_REMOVED lines=37> */
.L_x_144:
        /* <DEDUP_REMOVED lines=23> */
.L_x_145:
        /* <DEDUP_REMOVED lines=13> */
.L_x_141:
        /* <DEDUP_REMOVED lines=10> */
.L_x_149:
        /* <DEDUP_REMOVED lines=74> */
.L_x_148:
[----:B------:R-:W-:Y:S05]  /*1150*/  BSYNC.RECONVERGENT B0 ;  /* 0x0000000000007941 */ /* 0x000fea0003800200 */
.L_x_147:
[----:B------:R-:W-:Y:S05]  /*1160*/  @P1 BRA `(.L_x_149) ;  /* 0xfffffff800d01947 */ /* 0x000fea000383ffff */
.L_x_146:
        /* <DEDUP_REMOVED lines=52> */
.L_x_150:
        /* <DEDUP_REMOVED lines=28> */
.L_x_151:
        /* <DEDUP_REMOVED lines=14> */
.L_x_152:
        /* <DEDUP_REMOVED lines=11> */
.L_x_254:


//--------------------- .text._ZN3cub18CUB_300001_SM_10006detail9transform16transform_kernelINS2_10policy_hubILb1EN4cuda3std3__45tupleIJN6thrust24THRUST_300001_SM_1000_NS7pointerI5SpaceNSA_8cuda_cub3tagENSA_11use_defaultESF_EEEEEE10policy1000EiNS7_10__identityENSA_10device_ptrISC_EEJPSC_EEEvT0_iT1_T2_DpNS2_10kernel_argIT3_EE --------------------------
	.section	.text._ZN3cub18CUB_300001_SM_10006detail9transform16transform_kernelINS2_10policy_hubILb1EN4cuda3std3__45tupleIJN6thrust24THRUST_300001_SM_1000_NS7pointerI5SpaceNSA_8cuda_cub3tagENSA_11use_defaultESF_EEEEEE10policy1000EiNS7_10__identityENSA_10device_ptrISC_EEJPSC_EEEvT0_iT1_T2_DpNS2_10kernel_argIT3_EE,"ax",@progbits
	.align	128
        .global         _ZN3cub18CUB_300001_SM_10006detail9transform16transform_kernelINS2_10policy_hubILb1EN4cuda3std3__45tupleIJN6thrust24THRUST_300001_SM_1000_NS7pointerI5SpaceNSA_8cuda_cub3tagENSA_11use_defaultESF_EEEEEE10policy1000EiNS7_10__identityENSA_10device_ptrISC_EEJPSC_EEEvT0_iT1_T2_DpNS2_10kernel_argIT3_EE
        .type           _ZN3cub18CUB_300001_SM_10006detail9transform16transform_kernelINS2_10policy_hubILb1EN4cuda3std3__45tupleIJN6thrust24THRUST_300001_SM_1000_NS7pointerI5SpaceNSA_8cuda_cub3tagENSA_11use_defaultESF_EEEEEE10policy1000EiNS7_10__identityENSA_10device_ptrISC_EEJPSC_EEEvT0_iT1_T2_DpNS2_10kernel_argIT3_EE,@function
        .size           _ZN3cub18CUB_300001_SM_10006detail9transform16transform_kernelINS2_10policy_hubILb1EN4cuda3std3__45tupleIJN6thrust24THRUST_300001_SM_1000_NS7pointerI5SpaceNSA_8cuda_cub3tagENSA_11use_defaultESF_EEEEEE10policy1000EiNS7_10__identityENSA_10device_ptrISC_EEJPSC_EEEvT0_iT1_T2_DpNS2_10kernel_argIT3_EE,(.L_x_255 - _ZN3cub18CUB_300001_SM_10006detail9transform16transform_kernelINS2_10policy_hubILb1EN4cuda3std3__45tupleIJN6thrust24THRUST_300001_SM_1000_NS7pointerI5SpaceNSA_8cuda_cub3tagENSA_11use_defaultESF_EEEEEE10policy1000EiNS7_10__identityENSA_10device_ptrISC_EEJPSC_EEEvT0_iT1_T2_DpNS2_10kernel_argIT3_EE)
        .other          _ZN3cub18CUB_300001_SM_10006detail9transform16transform_kernelINS2_10policy_hubILb1EN4cuda3std3__45tupleIJN6thrust24THRUST_300001_SM_1000_NS7pointerI5SpaceNSA_8cuda_cub3tagENSA_11use_defaultESF_EEEEEE10policy1000EiNS7_10__identityENSA_10device_ptrISC_EEJPSC_EEEvT0_iT1_T2_DpNS2_10kernel_argIT3_EE,@"STO_CUDA_ENTRY STV_DEFAULT"
_ZN3cub18CUB_300001_SM_10006detail9transform16transform_kernelINS2_10policy_hubILb1EN4cuda3std3__45tupleIJN6thrust24THRUST_300001_SM_1000_NS7pointerI5SpaceNSA_8cuda_cub3tagENSA_11use_defaultESF_EEEEEE10policy1000EiNS7_10__identityENSA_10device_ptrISC_EEJPSC_EEEvT0_iT1_T2_DpNS2_10kernel_argIT3_EE:
.text._ZN3cub18CUB_300001_SM_10006detail9transform16transform_kernelINS2_10policy_hubILb1EN4cuda3std3__45tupleIJN6thrust24THRUST_300001_SM_1000_NS7pointerI5SpaceNSA_8cuda_cub3tagENSA_11use_defaultESF_EEEEEE10policy1000EiNS7_10__identityENSA_10device_ptrISC_EEJPSC_EEEvT0_iT1_T2_DpNS2_10kernel_argIT3_EE:
        /* <DEDUP_REMOVED lines=18> */
.L_x_155:
[----:B------:R-:W-:Y:S01]  /*0120*/  IADD3 R4, PT, PT, R4, 0x4000, RZ ;  /* 0x0000400004047810 */ /* 0x000fe20007ffe0ff */
[----:B------:R0:W-:Y:S03]  /*0130*/  CCTL.E.PF2 [R2] ;  /* 0x000000000200798f */ /* 0x0001e60000800100 */
[----:B------:R-:W-:Y:S02]  /*0140*/  ISETP.GE.AND P0, PT, R4, UR7, PT ;  /* 0x0000000704007c0c */ /* 0x000fe4000bf06270 */
[----:B0-----:R-:W-:-:S05]  /*0150*/  IADD3 R2, P1, PT, R2, 0x4000, RZ ;  /* 0x0000400002027810 */ /* 0x001fca0007f3e0ff */
[----:B------:R-:W-:-:S06]  /*0160*/  IMAD.X R3, RZ, RZ, R3, P1 ;  /* 0x000000ffff037224 */ /* 0x000fcc00008e0603 */
[----:B------:R-:W-:Y:S05]  /*0170*/  @!P0 BRA `(.L_x_155) ;  /* 0xfffffffc00e88947 */ /* 0x000fea000383ffff */
.L_x_154:
[----:B------:R-:W-:Y:S05]  /*0180*/  BSYNC.RECONVERGENT B0 ;  /* 0x0000000000007941 */ /* 0x000fea0003800200 */
.L_x_153:
        /* <DEDUP_REMOVED lines=31> */
.L_x_158:
        /* <DEDUP_REMOVED lines=64> */
.L_x_157:
        /* <DEDUP_REMOVED lines=37> */
.L_x_159:
        /* <DEDUP_REMOVED lines=23> */
.L_x_160:
        /* <DEDUP_REMOVED lines=13> */
.L_x_156:
        /* <DEDUP_REMOVED lines=10> */
.L_x_164:
        /* <DEDUP_REMOVED lines=74> */
.L_x_163:
[----:B------:R-:W-:Y:S05]  /*1150*/  BSYNC.RECONVERGENT B0 ;  /* 0x0000000000007941 */ /* 0x000fea0003800200 */
.L_x_162:
[----:B------:R-:W-:Y:S05]  /*1160*/  @P1 BRA `(.L_x_164) ;  /* 0xfffffff800d01947 */ /* 0x000fea000383ffff */
.L_x_161:
        /* <DEDUP_REMOVED lines=52> */
.L_x_165:
        /* <DEDUP_REMOVED lines=28> */
.L_x_166:
        /* <DEDUP_REMOVED lines=14> */
.L_x_167:
        /* <DEDUP_REMOVED lines=11> */
.L_x_255:


//--------------------- .text._ZN3cub18CUB_300001_SM_10006detail8for_each13static_kernelINS2_12policy_hub_t12policy_500_tElN6thrust24THRUST_300001_SM_1000_NS8cuda_cub20__uninitialized_copy7functorINS7_7pointerI5SpaceNS8_3tagENS7_11use_defaultESE_EESF_EEEEvT0_T1_ --------------------------
	.section	.text._ZN3cub18CUB_300001_SM_10006detail8for_each13static_kernelINS2_12policy_hub_t12policy_500_tElN6thrust24THRUST_300001_SM_1000_NS8cuda_cub20__uninitialized_copy7functorINS7_7pointerI5SpaceNS8_3tagENS7_11use_defaultESE_EESF_EEEEvT0_T1_,"ax",@progbits
	.align	128
        .global         _ZN3cub18CUB_300001_SM_10006detail8for_each13static_kernelINS2_12policy_hub_t12policy_500_tElN6thrust24THRUST_300001_SM_1000_NS8cuda_cub20__uninitialized_copy7functorINS7_7pointerI5SpaceNS8_3tagENS7_11use_defaultESE_EESF_EEEEvT0_T1_
        .type           _ZN3cub18CUB_300001_SM_10006detail8for_each13static_kernelINS2_12policy_hub_t12policy_500_tElN6thrust24THRUST_300001_SM_1000_NS8cuda_cub20__uninitialized_copy7functorINS7_7pointerI5SpaceNS8_3tagENS7_11use_defaultESE_EESF_EEEEvT0_T1_,@function
        .size           _ZN3cub18CUB_300001_SM_10006detail8for_each13static_kernelINS2_12policy_hub_t12policy_500_tElN6thrust24THRUST_300001_SM_1000_NS8cuda_cub20__uninitialized_copy7functorINS7_7pointerI5SpaceNS8_3tagENS7_11use_defaultESE_EESF_EEEEvT0_T1_,(.L_x_256 - _ZN3cub18CUB_300001_SM_10006detail8for_each13static_kernelINS2_12policy_hub_t12policy_500_tElN6thrust24THRUST_300001_SM_1000_NS8cuda_cub20__uninitialized_copy7functorINS7_7pointerI5SpaceNS8_3tagENS7_11use_defaultESE_EESF_EEEEvT0_T1_)
        .other          _ZN3cub18CUB_300001_SM_10006detail8for_each13static_kernelINS2_12policy_hub_t12policy_500_tElN6thrust24THRUST_300001_SM_1000_NS8cuda_cub20__uninitialized_copy7functorINS7_7pointerI5SpaceNS8_3tagENS7_11use_defaultESE_EESF_EEEEvT0_T1_,@"STO_CUDA_ENTRY STV_DEFAULT"
_ZN3cub18CUB_300001_SM_10006detail8for_each13static_kernelINS2_12policy_hub_t12policy_500_tElN6thrust24THRUST_300001_SM_1000_NS8cuda_cub20__uninitialized_copy7functorINS7_7pointerI5SpaceNS8_3tagENS7_11use_defaultESE_EESF_EEEEvT0_T1_:
.text._ZN3cub18CUB_300001_SM_10006detail8for_each13static_kernelINS2_12policy_hub_t12policy_500_tElN6thrust24THRUST_300001_SM_1000_NS8cuda_cub20__uninitialized_copy7functorINS7_7pointerI5SpaceNS8_3tagENS7_11use_defaultESE_EESF_EEEEvT0_T1_:
[----:B------:R-:W-:Y:S08]  /*0000*/  LDC R1, c[0x0][0x37c] ;  /* 0x0000df00ff017b82 */ /* 0x000ff00000000800 */
[----:B------:R-:W0:Y:S01]  /*0010*/  S2UR UR4, SR_CTAID.X ;  /* 0x00000000000479c3 */ /* 0x000e220000002500 */
[----:B------:R-:W1:Y:S01]  /*0020*/  LDCU.64 UR6, c[0x0][0x380] ;  /* 0x00007000ff0677ac */ /* 0x000e620008000a00 */
[----:B------:R-:W2:Y:S01]  /*0030*/  LDCU.64 UR8, c[0x0][0x358] ;  /* 0x00006b00ff0877ac */ /* 0x000ea20008000a00 */
[----:B0-----:R-:W-:-:S04]  /*0040*/  UIMAD.WIDE.U32 UR4, UR4, 0x200, URZ ;  /* 0x00000200040478a5 */ /* 0x001fc8000f8e00ff */
[----:B-1----:R-:W-:-:S04]  /*0050*/  UIADD3 UR6, UP0, UPT, -UR4, UR6, URZ ;  /* 0x0000000604067290 */ /* 0x002fc8000ff1e1ff */
[----:B------:R-:W-:Y:S02]  /*0060*/  UIADD3.X UR7, UPT, UPT, ~UR5, UR7, URZ, UP0, !UPT ;  /* 0x0000000705077290 */ /* 0x000fe400087fe5ff */
[----:B------:R-:W-:-:S04]  /*0070*/  UISETP.GE.U32.AND UP0, UPT, UR6, 0x200, UPT ;  /* 0x000002000600788c */ /* 0x000fc8000bf06070 */
[----:B------:R-:W-:-:S09]  /*0080*/  UISETP.GE.AND.EX UP0, UPT, UR7, URZ, UPT, UP0 ;  /* 0x000000ff0700728c */ /* 0x000fd2000bf06300 */
[----:B--2---:R-:W-:Y:S05]  /*0090*/  BRA.U !UP0, `(.L_x_168) ;  /* 0x00000001085c7547 */ /* 0x004fea000b800000 */
[----:B------:R-:W0:Y:S01]  /*00a0*/  S2R R0, SR_TID.X ;  /* 0x0000000000007919 */ /* 0x000e220000002100 */
[----:B------:R-:W1:Y:S08]  /*00b0*/  LDC.64 R2, c[0x0][0x388] ;  /* 0x0000e200ff027b82 */ /* 0x000e700000000a00 */
[----:B------:R-:W2:Y:S01]  /*00c0*/  LDC.64 R4, c[0x0][0x390] ;  /* 0x0000e400ff047b82 */ /* 0x000ea20000000a00 */
[----:B0-----:R-:W-:-:S04]  /*00d0*/  IADD3 R9, P0, PT, R0, UR4, RZ ;  /* 0x0000000400097c10 */ /* 0x001fc8000ff1e0ff */
[----:B------:R-:W-:Y:S01]  /*00e0*/  IADD3.X R0, PT, PT, RZ, UR5, RZ, P0, !PT ;  /* 0x00000005ff007c10 */ /* 0x000fe200087fe4ff */
[----:B-1----:R-:W-:-:S04]  /*00f0*/  IMAD.WIDE.U32 R2, R9, 0xc, R2 ;  /* 0x0000000c09027825 */ /* 0x002fc800078e0002 */
[----:B------:R-:W-:-:S04]  /*0100*/  IMAD R11, R0, 0xc, RZ ;  /* 0x0000000c000b7824 */ /* 0x000fc800078e02ff */
[----:B------:R-:W-:-:S05]  /*0110*/  IMAD.IADD R3, R3, 0x1, R11 ;  /* 0x0000000103037824 */ /* 0x000fca00078e020b */
[----:B------:R-:W3:Y:S01]  /*0120*/  LDG.E.U8 R7, desc[UR8][R2.64+0x8] ;  /* 0x0000080802077981 */ /* 0x000ee2000c1e1100 */
[----:B--2---:R-:W-:-:S05]  /*0130*/  IMAD.WIDE.U32 R4, R9, 0xc, R4 ;  /* 0x0000000c09047825 */ /* 0x004fca00078e0004 */
[----:B------:R-:W-:-:S05]  /*0140*/  IADD3 R5, PT, PT, R11, R5, RZ ;  /* 0x000000050b057210 */ /* 0x000fca0007ffe0ff */
[----:B---3--:R-:W-:Y:S04]  /*0150*/  STG.E.U8 desc[UR8][R4.64+0x8], R7 ;  /* 0x0000080704007986 */ /* 0x008fe8000c101108 */
[----:B------:R-:W2:Y:S04]  /*0160*/  LDG.E R9, desc[UR8][R2.64+0x4] ;  /* 0x0000040802097981 */ /* 0x000ea8000c1e1900 */
[----:B--2---:R-:W-:Y:S04]  /*0170*/  STG.E desc[UR8][R4.64+0x4], R9 ;  /* 0x0000040904007986 */ /* 0x004fe8000c101908 */
[----:B------:R-:W2:Y:S04]  /*0180*/  LDG.E.U8 R11, desc[UR8][R2.64] ;  /* 0x00000008020b7981 */ /* 0x000ea8000c1e1100 */
[----:B--2---:R-:W-:Y:S04]  /*0190*/  STG.E.U8 desc[UR8][R4.64], R11 ;  /* 0x0000000b04007986 */ /* 0x004fe8000c101108 */
[----:B------:R-:W2:Y:S04]  /*01a0*/  LDG.E.U8 R13, desc[UR8][R2.64+0xc08] ;  /* 0x000c0808020d7981 */ /* 0x000ea8000c1e1100 */
[----:B--2---:R-:W-:Y:S04]  /*01b0*/  STG.E.U8 desc[UR8][R4.64+0xc08], R13 ;  /* 0x000c080d04007986 */ /* 0x004fe8000c101108 */
[----:B------:R-:W2:Y:S04]  /*01c0*/  LDG.E R15, desc[UR8][R2.64+0xc04] ;  /* 0x000c0408020f7981 */ /* 0x000ea8000c1e1900 */
[----:B--2---:R-:W-:Y:S04]  /*01d0*/  STG.E desc[UR8][R4.64+0xc04], R15 ;  /* 0x000c040f04007986 */ /* 0x004fe8000c101908 */
[----:B------:R-:W2:Y:S04]  /*01e0*/  LDG.E.U8 R17, desc[UR8][R2.64+0xc00] ;  /* 0x000c000802117981 */ /* 0x000ea8000c1e1100 */
[----:B--2---:R-:W-:Y:S01]  /*01f0*/  STG.E.U8 desc[UR8][R4.64+0xc00], R17 ;  /* 0x000c001104007986 */ /* 0x004fe2000c101108 */
[----:B------:R-:W-:Y:S05]  /*0200*/  EXIT ;  /* 0x000000000000794d */ /* 0x000fea0003800000 */
.L_x_168:
[----:B------:R-:W0:Y:S01]  /*0210*/  S2R R0, SR_TID.X ;  /* 0x0000000000007919 */ /* 0x000e220000002100 */
[----:B------:R-:W-:Y:S01]  /*0220*/  USHF.R.S32.HI UR7, URZ, 0x1f, UR6 ;  /* 0x0000001fff077899 */ /* 0x000fe20008011406 */
[----:B------:R-:W-:Y:S05]  /*0230*/  BSSY.RECONVERGENT B0, `(.L_x_169) ;  /* 0x0000018000007945 */ /* 0x000fea0003800200 */
[----:B------:R-:W-:Y:S02]  /*0240*/  MOV R3, UR7 ;  /* 0x0000000700037c02 */ /* 0x000fe40008000f00 */
[C---:B0-----:R-:W-:Y:S01]  /*0250*/  ISETP.LT.U32.AND P0, PT, R0.reuse, UR6, PT ;  /* 0x0000000600007c0c */ /* 0x041fe2000bf01070 */
[----:B------:R-:W-:-:S03]  /*0260*/  VIADD R2, R0, 0x100 ;  /* 0x0000010000027836 */ /* 0x000fc60000000000 */
[----:B------:R-:W-:Y:S02]  /*0270*/  ISETP.GT.AND.EX P0, PT, R3, RZ, PT, P0 ;  /* 0x000000ff0300720c */ /* 0x000fe40003f04300 */
[----:B------:R-:W-:Y:S01]  /*0280*/  ISETP.LT.U32.AND P1, PT, R2, UR6, PT ;  /* 0x0000000602007c0c */ /* 0x000fe2000bf21070 */
[----:B------:R-:W-:-:S05]  /*0290*/  IMAD.U32 R2, RZ, RZ, UR7 ;  /* 0x00000007ff027e24 */ /* 0x000fca000f8e00ff */
[----:B------:R-:W-:-:S05]  /*02a0*/  ISETP.GT.AND.EX P1, PT, R2, RZ, PT, P1 ;  /* 0x000000ff0200720c */ /* 0x000fca0003f24310 */
[----:B------:R-:W-:Y:S08]  /*02b0*/  @!P0 BRA `(.L_x_170) ;  /* 0x00000000003c8947 */ /* 0x000ff00003800000 */
[----:B------:R-:W0:Y:S01]  /*02c0*/  LDC.64 R2, c[0x0][0x388] ;  /* 0x0000e200ff027b82 */ /* 0x000e220000000a00 */
[----:B------:R-:W-:-:S04]  /*02d0*/  IADD3 R9, P0, PT, R0, UR4, RZ ;  /* 0x0000000400097c10 */ /* 0x000fc8000ff1e0ff */
[----:B------:R-:W-:-:S05]  /*02e0*/  IADD3.X R4, PT, PT, RZ, UR5, RZ, P0, !PT ;  /* 0x00000005ff047c10 */ /* 0x000fca00087fe4ff */
[----:B------:R-:W-:Y:S02]  /*02f0*/  IMAD R11, R4, 0xc, RZ ;  /* 0x0000000c040b7824 */ /* 0x000fe400078e02ff */
[----:B------:R-:W1:Y:S01]  /*0300*/  LDC.64 R4, c[0x0][0x390] ;  /* 0x0000e400ff047b82 */ /* 0x000e620000000a00 */
[----:B0-----:R-:W-:-:S04]  /*0310*/  IMAD.WIDE.U32 R2, R9, 0xc, R2 ;  /* 0x0000000c09027825 */ /* 0x001fc800078e0002 */
[----:B------:R-:W-:-:S05]  /*0320*/  IMAD.IADD R3, R3, 0x1, R11 ;  /* 0x0000000103037824 */ /* 0x000fca00078e020b */
[----:B------:R-:W2:Y:S01]  /*0330*/  LDG.E.U8 R7, desc[UR8][R2.64+0x8] ;  /* 0x0000080802077981 */ /* 0x000ea2000c1e1100 */
[----:B-1----:R-:W-:-:S05]  /*0340*/  IMAD.WIDE.U32 R4, R9, 0xc, R4 ;  /* 0x0000000c09047825 */ /* 0x002fca00078e0004 */
[----:B------:R-:W-:-:S05]  /*0350*/  IADD3 R5, PT, PT, R11, R5, RZ ;  /* 0x000000050b057210 */ /* 0x000fca0007ffe0ff */
[----:B--2---:R0:W-:Y:S04]  /*0360*/  STG.E.U8 desc[UR8][R4.64+0x8], R7 ;  /* 0x0000080704007986 */ /* 0x0041e8000c101108 */
[----:B------:R-:W2:Y:S04]  /*0370*/  LDG.E R9, desc[UR8][R2.64+0x4] ;  /* 0x0000040802097981 */ /* 0x000ea8000c1e1900 */
[----:B--2---:R0:W-:Y:S04]  /*0380*/  STG.E desc[UR8][R4.64+0x4], R9 ;  /* 0x0000040904007986 */ /* 0x0041e8000c101908 */
[----:B------:R-:W2:Y:S04]  /*0390*/  LDG.E.U8 R11, desc[UR8][R2.64] ;  /* 0x00000008020b7981 */ /* 0x000ea8000c1e1100 */
[----:B--2---:R0:W-:Y:S02]  /*03a0*/  STG.E.U8 desc[UR8][R4.64], R11 ;  /* 0x0000000b04007986 */ /* 0x0041e4000c101108 */
.L_x_170:
[----:B------:R-:W-:Y:S05]  /*03b0*/  BSYNC.RECONVERGENT B0 ;  /* 0x0000000000007941 */ /* 0x000fea0003800200 */
.L_x_169:
[----:B------:R-:W-:Y:S05]  /*03c0*/  @!P1 EXIT ;  /* 0x000000000000994d */ /* 0x000fea0003800000 */
[----:B------:R-:W1:Y:S01]  /*03d0*/  LDC.64 R2, c[0x0][0x388] ;  /* 0x0000e200ff027b82 */ /* 0x000e620000000a00 */
[----:B0-----:R-:W-:-:S05]  /*03e0*/  IADD3 R9, P0, PT, R0, UR4, RZ ;  /* 0x0000000400097c10 */ /* 0x001fca000ff1e0ff */
[----:B------:R-:W-:Y:S02]  /*03f0*/  IMAD.X R0, RZ, RZ, UR5, P0 ;  /* 0x00000005ff007e24 */ /* 0x000fe400080e06ff */
[----:B------:R-:W0:Y:S02]  /*0400*/  LDC.64 R4, c[0x0][0x390] ;  /* 0x0000e400ff047b82 */ /* 0x000e240000000a00 */
[----:B------:R-:W-:Y:S02]  /*0410*/  IMAD R11, R0, 0xc, RZ ;  /* 0x0000000c000b7824 */ /* 0x000fe400078e02ff */
[----:B-1----:R-:W-:-:S05]  /*0420*/  IMAD.WIDE.U32 R2, R9, 0xc, R2 ;  /* 0x0000000c09027825 */ /* 0x002fca00078e0002 */
[----:B------:R-:W-:-:S05]  /*0430*/  IADD3 R3, PT, PT, R3, R11, RZ ;  /* 0x0000000b03037210 */ /* 0x000fca0007ffe0ff */
[----:B------:R-:W2:Y:S01]  /*0440*/  LDG.E.U8 R7, desc[UR8][R2.64+0xc08] ;  /* 0x000c080802077981 */ /* 0x000ea2000c1e1100 */
[----:B0-----:R-:W-:-:S05]  /*0450*/  IMAD.WIDE.U32 R4, R9, 0xc, R4 ;  /* 0x0000000c09047825 */ /* 0x001fca00078e0004 */
[----:B------:R-:W-:-:S05]  /*0460*/  IADD3 R5, PT, PT, R11, R5, RZ ;  /* 0x000000050b057210 */ /* 0x000fca0007ffe0ff */
[----:B--2---:R-:W-:Y:S04]  /*0470*/  STG.E.U8 desc[UR8][R4.64+0xc08], R7 ;  /* 0x000c080704007986 */ /* 0x004fe8000c101108 */
[----:B------:R-:W2:Y:S04]  /*0480*/  LDG.E R9, desc[UR8][R2.64+0xc04] ;  /* 0x000c040802097981 */ /* 0x000ea8000c1e1900 */
[----:B--2---:R-:W-:Y:S04]  /*0490*/  STG.E desc[UR8][R4.64+0xc04], R9 ;  /* 0x000c040904007986 */ /* 0x004fe8000c101908 */
[----:B------:R-:W2:Y:S04]  /*04a0*/  LDG.E.U8 R11, desc[UR8][R2.64+0xc00] ;  /* 0x000c0008020b7981 */ /* 0x000ea8000c1e1100 */
[----:B--2---:R-:W-:Y:S01]  /*04b0*/  STG.E.U8 desc[UR8][R4.64+0xc00], R11 ;  /* 0x000c000b04007986 */ /* 0x004fe2000c101108 */
[----:B------:R-:W-:Y:S05]  /*04c0*/  EXIT ;  /* 0x000000000000794d */ /* 0x000fea0003800000 */
.L_x_171:
        /* <DEDUP_REMOVED lines=11> */
.L_x_256:


//--------------------- .text._ZN3cub18CUB_300001_SM_10006detail8for_each13static_kernelINS2_12policy_hub_t12policy_500_tEmNS2_12op_wrapper_tImN6thrust24THRUST_300001_SM_1000_NS6detail23allocator_traits_detail24construct1_via_allocatorINS9_18no_throw_allocatorINS9_19temporary_allocatorI5SpaceNS8_8cuda_cub3tagEEEEEEENS8_7pointerISE_SG_NS8_11use_defaultESL_EEEEEEvT0_T1_ --------------------------
	.section	.text._ZN3cub18CUB_300001_SM_10006detail8for_each13static_kernelINS2_12policy_hub_t12policy_500_tEmNS2_12op_wrapper_tImN6thrust24THRUST_300001_SM_1000_NS6detail23allocator_traits_detail24construct1_via_allocatorINS9_18no_throw_allocatorINS9_19temporary_allocatorI5SpaceNS8_8cuda_cub3tagEEEEEEENS8_7pointerISE_SG_NS8_11use_defaultESL_EEEEEEvT0_T1_,"ax",@progbits
	.align	128
        .global         _ZN3cub18CUB_300001_SM_10006detail8for_each13static_kernelINS2_12policy_hub_t12policy_500_tEmNS2_12op_wrapper_tImN6thrust24THRUST_300001_SM_1000_NS6detail23allocator_traits_detail24construct1_via_allocatorINS9_18no_throw_allocatorINS9_19temporary_allocatorI5SpaceNS8_8cuda_cub3tagEEEEEEENS8_7pointerISE_SG_NS8_11use_defaultESL_EEEEEEvT0_T1_
        .type           _ZN3cub18CUB_300001_SM_10006detail8for_each13static_kernelINS2_12policy_hub_t12policy_500_tEmNS2_12op_wrapper_tImN6thrust24THRUST_300001_SM_1000_NS6detail23allocator_traits_detail24construct1_via_allocatorINS9_18no_throw_allocatorINS9_19temporary_allocatorI5SpaceNS8_8cuda_cub3tagEEEEEEENS8_7pointerISE_SG_NS8_11use_defaultESL_EEEEEEvT0_T1_,@function
        .size           _ZN3cub18CUB_300001_SM_10006detail8for_each13static_kernelINS2_12policy_hub_t12policy_500_tEmNS2_12op_wrapper_tImN6thrust24THRUST_300001_SM_1000_NS6detail23allocator_traits_detail24construct1_via_allocatorINS9_18no_throw_allocatorINS9_19temporary_allocatorI5SpaceNS8_8cuda_cub3tagEEEEEEENS8_7pointerISE_SG_NS8_11use_defaultESL_EEEEEEvT0_T1_,(.L_x_257 - _ZN3cub18CUB_300001_SM_10006detail8for_each13static_kernelINS2_12policy_hub_t12policy_500_tEmNS2_12op_wrapper_tImN6thrust24THRUST_300001_SM_1000_NS6detail23allocator_traits_detail24construct1_via_allocatorINS9_18no_throw_allocatorINS9_19temporary_allocatorI5SpaceNS8_8cuda_cub3tagEEEEEEENS8_7pointerISE_SG_NS8_11use_defaultESL_EEEEEEvT0_T1_)
        .other          _ZN3cub18CUB_300001_SM_10006detail8for_each13static_kernelINS2_12policy_hub_t12policy_500_tEmNS2_12op_wrapper_tImN6thrust24THRUST_300001_SM_1000_NS6detail23allocator_traits_detail24construct1_via_allocatorINS9_18no_throw_allocatorINS9_19temporary_allocatorI5SpaceNS8_8cuda_cub3tagEEEEEEENS8_7pointerISE_SG_NS8_11use_defaultESL_EEEEEEvT0_T1_,@"STO_CUDA_ENTRY STV_DEFAULT"
_ZN3cub18CUB_300001_SM_10006detail8for_each13static_kernelINS2_12policy_hub_t12policy_500_tEmNS2_12op_wrapper_tImN6thrust24THRUST_300001_SM_1000_NS6detail23allocator_traits_detail24construct1_via_allocatorINS9_18no_throw_allocatorINS9_19temporary_allocatorI5SpaceNS8_8cuda_cub3tagEEEEEEENS8_7pointerISE_SG_NS8_11use_defaultESL_EEEEEEvT0_T1_:
.text._ZN3cub18CUB_300001_SM_10006detail8for_each13static_kernelINS2_12policy_hub_t12policy_500_tEmNS2_12op_wrapper_tImN6thrust24THRUST_300001_SM_1000_NS6detail23allocator_traits_detail24construct1_via_allocatorINS9_18no_throw_allocatorINS9_19temporary_allocatorI5SpaceNS8_8cuda_cub3tagEEEEEEENS8_7pointerISE_SG_NS8_11use_defaultESL_EEEEEEvT0_T1_:
        /* <DEDUP_REMOVED lines=8> */
[----:B------:R-:W-:-:S09]  /*0080*/  UISETP.GE.U32.AND.EX UP0, UPT, UR7, URZ, UPT, UP0 ;  /* 0x000000ff0700728c */ /* 0x000fd2000bf06100 */
[----:B--2---:R-:W-:Y:S05]  /*0090*/  BRA.U !UP0, `(.L_x_172) ;  /* 0x0000000108387547 */ /* 0x004fea000b800000 */
[----:B------:R-:W0:Y:S01]  /*00a0*/  S2R R0, SR_TID.X ;  /* 0x0000000000007919 */ /* 0x000e220000002100 */
[----:B------:R-:W1:Y:S01]  /*00b0*/  LDC.64 R2, c[0x0][0x388] ;  /* 0x0000e200ff027b82 */ /* 0x000e620000000a00 */
[----:B0-----:R-:W-:-:S05]  /*00c0*/  IADD3 R5, P0, PT, R0, UR4, RZ ;  /* 0x0000000400057c10 */ /* 0x001fca000ff1e0ff */
[----:B------:R-:W-:Y:S02]  /*00d0*/  IMAD.X R0, RZ, RZ, UR5, P0 ;  /* 0x00000005ff007e24 */ /* 0x000fe400080e06ff */
[----:B-1----:R-:W-:-:S04]  /*00e0*/  IMAD.WIDE.U32 R2, R5, 0xc, R2 ;  /* 0x0000000c05027825 */ /* 0x002fc800078e0002 */
[----:B------:R-:W-:-:S05]  /*00f0*/  IMAD R5, R0, 0xc, RZ ;  /* 0x0000000c00057824 */ /* 0x000fca00078e02ff */
[----:B------:R-:W-:-:S05]  /*0100*/  IADD3 R3, PT, PT, R3, R5, RZ ;  /* 0x0000000503037210 */ /* 0x000fca0007ffe0ff */
[----:B------:R-:W-:Y:S04]  /*0110*/  STG.E.U8 desc[UR8][R2.64], RZ ;  /* 0x000000ff02007986 */ /* 0x000fe8000c101108 */
[----:B------:R-:W-:Y:S04]  /*0120*/  STG.E desc[UR8][R2.64+0x4], RZ ;  /* 0x000004ff02007986 */ /* 0x000fe8000c101908 */
[----:B------:R-:W-:Y:S04]  /*0130*/  STG.E.U8 desc[UR8][R2.64+0x8], RZ ;  /* 0x000008ff02007986 */ /* 0x000fe8000c101108 */
[----:B------:R-:W-:Y:S04]  /*0140*/  STG.E.U8 desc[UR8][R2.64+0xc00], RZ ;  /* 0x000c00ff02007986 */ /* 0x000fe8000c101108 */
[----:B------:R-:W-:Y:S04]  /*0150*/  STG.E desc[UR8][R2.64+0xc04], RZ ;  /* 0x000c04ff02007986 */ /* 0x000fe8000c101908 */
[----:B------:R-:W-:Y:S01]  /*0160*/  STG.E.U8 desc[UR8][R2.64+0xc08], RZ ;  /* 0x000c08ff02007986 */ /* 0x000fe2000c101108 */
[----:B------:R-:W-:Y:S05]  /*0170*/  EXIT ;  /* 0x000000000000794d */ /* 0x000fea0003800000 */
.L_x_172:
[----:B------:R-:W0:Y:S01]  /*0180*/  S2R R0, SR_TID.X ;  /* 0x0000000000007919 */ /* 0x000e220000002100 */
[----:B------:R-:W1:Y:S01]  /*0190*/  LDC.64 R2, c[0x0][0x388] ;  /* 0x0000e200ff027b82 */ /* 0x000e620000000a00 */
[----:B------:R-:W-:Y:S01]  /*01a0*/  IMAD.U32 R6, RZ, RZ, UR7 ;  /* 0x00000007ff067e24 */ /* 0x000fe2000f8e00ff */
[C---:B0-----:R-:W-:Y:S02]  /*01b0*/  IADD3 R5, P1, PT, R0.reuse, UR4, RZ ;  /* 0x0000000400057c10 */ /* 0x041fe4000ff3e0ff */
[C---:B------:R-:W-:Y:S01]  /*01c0*/  ISETP.LT.U32.AND P0, PT, R0.reuse, UR6, PT ;  /* 0x0000000600007c0c */ /* 0x040fe2000bf01070 */
[----:B------:R-:W-:Y:S01]  /*01d0*/  VIADD R0, R0, 0x100 ;  /* 0x0000010000007836 */ /* 0x000fe20000000000 */
[----:B------:R-:W-:Y:S01]  /*01e0*/  IADD3.X R4, PT, PT, RZ, UR5, RZ, P1, !PT ;  /* 0x00000005ff047c10 */ /* 0x000fe20008ffe4ff */
[----:B-1----:R-:W-:Y:S01]  /*01f0*/  IMAD.WIDE.U32 R2, R5, 0xc, R2 ;  /* 0x0000000c05027825 */ /* 0x002fe200078e0002 */
[----:B------:R-:W-:Y:S02]  /*0200*/  ISETP.GT.U32.AND.EX P0, PT, R6, RZ, PT, P0 ;  /* 0x000000ff0600720c */ /* 0x000fe40003f04100 */
[----:B------:R-:W-:Y:S01]  /*0210*/  ISETP.LT.U32.AND P1, PT, R0, UR6, PT ;  /* 0x0000000600007c0c */ /* 0x000fe2000bf21070 */
[----:B------:R-:W-:Y:S01]  /*0220*/  IMAD R5, R4, 0xc, RZ ;  /* 0x0000000c04057824 */ /* 0x000fe200078e02ff */
[----:B------:R-:W-:-:S03]  /*0230*/  MOV R0, UR7 ;  /* 0x0000000700007c02 */ /* 0x000fc60008000f00 */
[----:B------:R-:W-:Y:S01]  /*0240*/  IMAD.IADD R3, R3, 0x1, R5 ;  /* 0x0000000103037824 */ /* 0x000fe200078e0205 */
[----:B------:R-:W-:-:S05]  /*0250*/  ISETP.GT.U32.AND.EX P1, PT, R0, RZ, PT, P1 ;  /* 0x000000ff0000720c */ /* 0x000fca0003f24110 */
[----:B------:R0:W-:Y:S04]  /*0260*/  @P0 STG.E.U8 desc[UR8][R2.64], RZ ;  /* 0x000000ff02000986 */ /* 0x0001e8000c101108 */
[----:B------:R0:W-:Y:S04]  /*0270*/  @P0 STG.E desc[UR8][R2.64+0x4], RZ ;  /* 0x000004ff02000986 */ /* 0x0001e8000c101908 */
[----:B------:R0:W-:Y:S01]  /*0280*/  @P0 STG.E.U8 desc[UR8][R2.64+0x8], RZ ;  /* 0x000008ff02000986 */ /* 0x0001e2000c101108 */
[----:B------:R-:W-:Y:S05]  /*0290*/  @!P1 EXIT ;  /* 0x000000000000994d */ /* 0x000fea0003800000 */
[----:B------:R-:W-:Y:S04]  /*02a0*/  STG.E.U8 desc[UR8][R2.64+0xc00], RZ ;  /* 0x000c00ff02007986 */ /* 0x000fe8000c101108 */
[----:B------:R-:W-:Y:S04]  /*02b0*/  STG.E desc[UR8][R2.64+0xc04], RZ ;  /* 0x000c04ff02007986 */ /* 0x000fe8000c101908 */
[----:B------:R-:W-:Y:S01]  /*02c0*/  STG.E.U8 desc[UR8][R2.64+0xc08], RZ ;  /* 0x000c08ff02007986 */ /* 0x000fe2000c101108 */
[----:B------:R-:W-:Y:S05]  /*02d0*/  EXIT ;  /* 0x000000000000794d */ /* 0x000fea0003800000 */
.L_x_173:
        /* <DEDUP_REMOVED lines=10> */
.L_x_257:


//--------------------- .text._ZN3cub18CUB_300001_SM_10006detail11EmptyKernelIvEEvv --------------------------
	.section	.text._ZN3cub18CUB_300001_SM_10006detail11EmptyKernelIvEEvv,"ax",@progbits
	.align	128
        .global         _ZN3cub18CUB_300001_SM_10006detail11EmptyKernelIvEEvv
        .type           _ZN3cub18CUB_300001_SM_10006detail11EmptyKernelIvEEvv,@function
        .size           _ZN3cub18CUB_300001_SM_10006detail11EmptyKernelIvEEvv,(.L_x_258 - _ZN3cub18CUB_300001_SM_10006detail11EmptyKernelIvEEvv)
        .other          _ZN3cub18CUB_300001_SM_10006detail11EmptyKernelIvEEvv,@"STO_CUDA_ENTRY STV_DEFAULT"
_ZN3cub18CUB_300001_SM_10006detail11EmptyKernelIvEEvv:
.text._ZN3cub18CUB_300001_SM_10006detail11EmptyKernelIvEEvv:
[----:B------:R-:W-:Y:S01]  /*0000*/  LDC R1, c[0x0][0x37c] ;  /* 0x0000df00ff017b82 */ /* 0x000fe20000000800 */
[----:B------:R-:W-:Y:S05]  /*0010*/  EXIT ;  /* 0x000000000000794d */ /* 0x000fea0003800000 */
.L_x_174:
        /* <DEDUP_REMOVED lines=14> */
.L_x_258:


//--------------------- .text._Z8SetSpaceP5WorldP5Space --------------------------
	.section	.text._Z8SetSpaceP5WorldP5Space,"ax",@progbits
	.align	128
        .global         _Z8SetSpaceP5WorldP5Space
        .type           _Z8SetSpaceP5WorldP5Space,@function
        .size           _Z8SetSpaceP5WorldP5Space,(.L_x_259 - _Z8SetSpaceP5WorldP5Space)
        .other          _Z8SetSpaceP5WorldP5Space,@"STO_CUDA_ENTRY STV_DEFAULT"
_Z8SetSpaceP5WorldP5Space:
.text._Z8SetSpaceP5WorldP5Space:
[----:B------:R-:W-:Y:S08]  /*0000*/  LDC R1, c[0x0][0x37c] ;  /* 0x0000df00ff017b82 */ /* 0x000ff00000000800 */
[----:B------:R-:W0:Y:S01]  /*0010*/  LDC.64 R2, c[0x0][0x380] ;  /* 0x0000e000ff027b82 */ /* 0x000e220000000a00 */
[----:B------:R-:W0:Y:S07]  /*0020*/  LDCU.64 UR4, c[0x0][0x358] ;  /* 0x00006b00ff0477ac */ /* 0x000e2e0008000a00 */
[----:B------:R-:W0:Y:S02]  /*0030*/  LDC.64 R4, c[0x0][0x388] ;  /* 0x0000e200ff047b82 */ /* 0x000e240000000a00 */
[----:B0-----:R-:W-:Y:S01]  /*0040*/  STG.E.64 desc[UR4][R2.64+0x10], R4 ;  /* 0x0000100402007986 */ /* 0x001fe2000c101b04 */
[----:B------:R-:W-:Y:S05]  /*0050*/  EXIT ;  /* 0x000000000000794d */ /* 0x000fea0003800000 */
.L_x_175:
        /* <DEDUP_REMOVED lines=10> */
.L_x_259:


//--------------------- .text._Z12KernelRunSimP6AnimalP5WorldPi --------------------------
	.section	.text._Z12KernelRunSimP6AnimalP5WorldPi,"ax",@progbits
	.align	128
        .global         _Z12KernelRunSimP6AnimalP5WorldPi
        .type           _Z12KernelRunSimP6AnimalP5WorldPi,@function
        .size           _Z12KernelRunSimP6AnimalP5WorldPi,(.L_x_247 - _Z12KernelRunSimP6AnimalP5WorldPi)
        .other          _Z12KernelRunSimP6AnimalP5WorldPi,@"STO_CUDA_ENTRY STV_DEFAULT"
_Z12KernelRunSimP6AnimalP5WorldPi:
.text._Z12KernelRunSimP6AnimalP5WorldPi:
[----:B------:R-:W0:Y:S08]  /*0000*/  LDC R1, c[0x0][0x37c] ;  /* 0x0000df00ff017b82 */ /* 0x000e300000000800 */
[----:B------:R-:W1:Y:S01]  /*0010*/  LDC.64 R2, c[0x0][0x390] ;  /* 0x0000e400ff027b82 */ /* 0x000e620000000a00 */
[----:B------:R-:W1:Y:S02]  /*0020*/  LDCU.64 UR36, c[0x0][0x358] ;  /* 0x00006b00ff2477ac */ /* 0x000e640008000a00 */
[----:B-1----:R-:W2:Y:S05]  /*0030*/  LDG.E R2, desc[UR36][R2.64] ;  /* 0x0000002402027981 */ /* 0x002eaa000c1e1900 */
[----:B------:R-:W1:Y:S01]  /*0040*/  S2UR UR4, SR_CTAID.X ;  /* 0x00000000000479c3 */ /* 0x000e620000002500 */
[----:B------:R-:W1:Y:S07]  /*0050*/  S2R R5, SR_TID.X ;  /* 0x0000000000057919 */ /* 0x000e6e0000002100 */
[----:B------:R-:W1:Y:S02]  /*0060*/  LDC R0, c[0x0][0x360] ;  /* 0x0000d800ff007b82 */ /* 0x000e640000000800 */
[----:B-1----:R-:W-:-:S05]  /*0070*/  IMAD R5, R0, UR4, R5 ;  /* 0x0000000400057c24 */ /* 0x002fca000f8e0205 */
[----:B--2---:R-:W-:-:S13]  /*0080*/  ISETP.GE.AND P0, PT, R5, R2, PT ;  /* 0x000000020500720c */ /* 0x004fda0003f06270 */
[----:B0-----:R-:W-:Y:S05]  /*0090*/  @P0 EXIT ;  /* 0x000000000000094d */ /* 0x001fea0003800000 */
[----:B------:R-:W0:Y:S02]  /*00a0*/  LDC.64 R26, c[0x0][0x380] ;  /* 0x0000e000ff1a7b82 */ /* 0x000e240000000a00 */
[----:B0-----:R-:W-:-:S05]  /*00b0*/  IMAD.WIDE R26, R5, 0x14, R26 ;  /* 0x00000014051a7825 */ /* 0x001fca00078e021a */
[----:B------:R-:W2:Y:S02]  /*00c0*/  LDG.E R0, desc[UR36][R26.64+0x8] ;  /* 0x000008241a007981 */ /* 0x000ea4000c1e1900 */
[----:B--2---:R-:W-:-:S13]  /*00d0*/  ISETP.GE.AND P0, PT, R0, 0x1, PT ;  /* 0x000000010000780c */ /* 0x004fda0003f06270 */
[----:B------:R-:W-:Y:S05]  /*00e0*/  @!P0 EXIT ;  /* 0x000000000000894d */ /* 0x000fea0003800000 */
[----:B------:R-:W-:-:S07]  /*00f0*/  IMAD.MOV.U32 R2, RZ, RZ, RZ ;  /* 0x000000ffff027224 */ /* 0x000fce00078e00ff */
.L_x_240:
[----:B------:R-:W2:Y:S01]  /*0100*/  LDG.E R3, desc[UR36][R26.64+0x4] ;  /* 0x000004241a037981 */ /* 0x000ea2000c1e1900 */
[----:B------:R-:W-:Y:S01]  /*0110*/  BSSY B11, `(.L_x_176) ;  /* 0x000022f0000b7945 */ /* 0x000fe20003800000 */
[----:B--2---:R-:W-:-:S13]  /*0120*/  ISETP.GE.AND P0, PT, R3, 0x1, PT ;  /* 0x000000010300780c */ /* 0x004fda0003f06270 */
[----:B0-----:R-:W-:Y:S05]  /*0130*/  @!P0 BRA `(.L_x_177) ;  /* 0x0000002000b08947 */ /* 0x001fea0003800000 */
[----:B------:R-:W-:Y:S01]  /*0140*/  BSSY B10, `(.L_x_178) ;  /* 0x00002270000a7945 */ /* 0x000fe20003800000 */
[----:B------:R-:W-:-:S07]  /*0150*/  IMAD.MOV.U32 R18, RZ, RZ, RZ ;  /* 0x000000ffff127224 */ /* 0x000fce00078e00ff */
.L_x_239:
[----:B------:R-:W-:Y:S01]  /*0160*/  MOV R0, 0x158 ;  /* 0x0000015800007802 */ /* 0x000fe20000000f00 */
[----:B------:R-:W-:Y:S05]  /*0170*/  YIELD ;  /* 0x0000000000007946 */ /* 0x000fea0003800000 */
[----:B------:R0:W1:Y:S01]  /*0180*/  LDC.64 R6, c[0x4][R0] ;  /* 0x0100000000067b82 */ /* 0x0000620000000a00 */
[----:B------:R-:W-:Y:S02]  /*0190*/  IMAD.MOV.U32 R4, RZ, RZ, 0x4 ;  /* 0x00000004ff047424 */ /* 0x000fe400078e00ff */
[----:B------:R-:W-:-:S07]  /*01a0*/  IMAD.MOV.U32 R5, RZ, RZ, RZ ;  /* 0x000000ffff057224 */ /* 0x000fce00078e00ff */
[----:B------:R-:W-:-:S07]  /*01b0*/  LEPC R20, `(.L_x_179) ;  /* 0x000000001014794e */ /* 0x000fce0000000000 */
[----:B01----:R-:W-:Y:S05]  /*01c0*/  CALL.ABS.NOINC R6 ;  /* 0x0000000006007343 */ /* 0x003fea0003c00000 */
.L_x_179:
[----:B------:R-:W-:Y:S02]  /*01d0*/  HFMA2 R11, -RZ, RZ, 0, 2.384185791015625e-07 ;  /* 0x00000004ff0b7431 */ /* 0x000fe400000001ff */
[----:B------:R-:W-:Y:S02]  /*01e0*/  IMAD.MOV.U32 R24, RZ, RZ, R4 ;  /* 0x000000ffff187224 */ /* 0x000fe400078e0004 */
[----:B------:R-:W-:-:S05]  /*01f0*/  IMAD.MOV.U32 R25, RZ, RZ, R5 ;  /* 0x000000ffff197224 */ /* 0x000fca00078e0005 */
[----:B------:R0:W-:Y:S04]  /*0200*/  ST.E desc[UR36][R24.64], R11 ;  /* 0x0000000b18007985 */ /* 0x0001e8000c101924 */
[----:B------:R-:W2:Y:S01]  /*0210*/  LDG.E R0, desc[UR36][R26.64+0xc] ;  /* 0x00000c241a007981 */ /* 0x000ea2000c1e1900 */
[----:B------:R-:W1:Y:S01]  /*0220*/  LDC.64 R4, c[0x0][0x388] ;  /* 0x0000e200ff047b82 */ /* 0x000e620000000a00 */
[----:B--2---:R-:W-:-:S05]  /*0230*/  VIADD R3, R0, 0x1 ;  /* 0x0000000100037836 */ /* 0x004fca0000000000 */
[----:B------:R2:W-:Y:S04]  /*0240*/  ST.E desc[UR36][R24.64], R3 ;  /* 0x0000000318007985 */ /* 0x0005e8000c101924 */
[----:B------:R-:W3:Y:S02]  /*0250*/  LDG.E R0, desc[UR36][R26.64+0xc] ;  /* 0x00000c241a007981 */ /* 0x000ee4000c1e1900 */
[----:B---3--:R-:W-:-:S05]  /*0260*/  VIADD R7, R0, 0xffffffff ;  /* 0xffffffff00077836 */ /* 0x008fca0000000000 */
[----:B------:R2:W-:Y:S04]  /*0270*/  ST.E desc[UR36][R24.64+0x4], R7 ;  /* 0x0000040718007985 */ /* 0x0005e8000c101924 */
[----:B------:R-:W3:Y:S04]  /*0280*/  LDG.E R0, desc[UR36][R26.64+0xc] ;  /* 0x00000c241a007981 */ /* 0x000ee8000c1e1900 */
[----:B-1----:R-:W3:Y:S02]  /*0290*/  LDG.E R9, desc[UR36][R4.64+0x8] ;  /* 0x0000082404097981 */ /* 0x002ee4000c1e1900 */
[----:B---3--:R-:W-:-:S05]  /*02a0*/  IADD3 R9, PT, PT, R0, -R9, RZ ;  /* 0x8000000900097210 */ /* 0x008fca0007ffe0ff */
[----:B------:R2:W-:Y:S04]  /*02b0*/  ST.E desc[UR36][R24.64+0x8], R9 ;  /* 0x0000080918007985 */ /* 0x0005e8000c101924 */
[----:B0-----:R-:W3:Y:S04]  /*02c0*/  LDG.E R11, desc[UR36][R4.64+0x8] ;  /* 0x00000824040b7981 */ /* 0x001ee8000c1e1900 */
[----:B------:R-:W3:Y:S01]  /*02d0*/  LDG.E R0, desc[UR36][R26.64+0xc] ;  /* 0x00000c241a007981 */ /* 0x000ee2000c1e1900 */
[----:B------:R-:W-:Y:S01]  /*02e0*/  BSSY.RECONVERGENT B7, `(.L_x_180) ;  /* 0x0000074000077945 */ /* 0x000fe20003800200 */
[----:B------:R-:W-:-:S02]  /*02f0*/  IMAD.MOV.U32 R23, RZ, RZ, 0x4 ;  /* 0x00000004ff177424 */ /* 0x000fc400078e00ff */
[----:B------:R-:W-:Y:S02]  /*0300*/  IMAD.MOV.U32 R22, RZ, RZ, RZ ;  /* 0x000000ffff167224 */ /* 0x000fe400078e00ff */
[----:B---3--:R-:W-:-:S05]  /*0310*/  IMAD.IADD R11, R0, 0x1, R11 ;  /* 0x00000001000b7824 */ /* 0x008fca00078e020b */
[----:B------:R2:W-:Y:S02]  /*0320*/  ST.E desc[UR36][R24.64+0xc], R11 ;  /* 0x00000c0b18007985 */ /* 0x0005e4000c101924 */
.L_x_194:
[----:B------:R-:W-:-:S05]  /*0330*/  IMAD.WIDE R4, R22, 0x4, R24 ;  /* 0x0000000416047825 */ /* 0x000fca00078e0218 */
[----:B--2---:R-:W2:Y:S01]  /*0340*/  LD.E R3, desc[UR36][R4.64] ;  /* 0x0000002404037980 */ /* 0x004ea2000c101900 */
[----:B------:R-:W-:Y:S04]  /*0350*/  BSSY.RECONVERGENT B6, `(.L_x_181) ;  /* 0x0000069000067945 */ /* 0x000fe80003800200 */
[----:B------:R-:W-:Y:S01]  /*0360*/  BSSY.RELIABLE B0, `(.L_x_182) ;  /* 0x000000c000007945 */ /* 0x000fe20003800100 */
[----:B--2---:R-:W-:-:S13]  /*0370*/  ISETP.GE.AND P0, PT, R3, RZ, PT ;  /* 0x000000ff0300720c */ /* 0x004fda0003f06270 */
[----:B------:R-:W-:Y:S05]  /*0380*/  @!P0 BRA `(.L_x_183) ;  /* 0x0000000000248947 */ /* 0x000fea0003800000 */
[----:B------:R-:W0:Y:S02]  /*0390*/  LDC.64 R4, c[0x0][0x388] ;  /* 0x0000e200ff047b82 */ /* 0x000e240000000a00 */
[----:B0-----:R-:W2:Y:S01]  /*03a0*/  LDG.E R4, desc[UR36][R4.64+0x8] ;  /* 0x0000082404047981 */ /* 0x001ea2000c1e1900 */
[----:B------:R-:W-:Y:S01]  /*03b0*/  MOV R19, R23 ;  /* 0x0000001700137202 */ /* 0x000fe20000000f00 */
[----:B------:R-:W-:Y:S02]  /*03c0*/  IMAD.MOV.U32 R16, RZ, RZ, R24 ;  /* 0x000000ffff107224 */ /* 0x000fe400078e0018 */
[----:B------:R-:W-:Y:S02]  /*03d0*/  IMAD.MOV.U32 R17, RZ, RZ, R25 ;  /* 0x000000ffff117224 */ /* 0x000fe400078e0019 */
[----:B--2---:R-:W-:-:S05]  /*03e0*/  IMAD R0, R4, R4, RZ ;  /* 0x0000000404007224 */ /* 0x004fca00078e02ff */
[----:B------:R-:W-:-:S13]  /*03f0*/  ISETP.GE.AND P0, PT, R3, R0, PT ;  /* 0x000000000300720c */ /* 0x000fda0003f06270 */
[----:B------:R-:W-:Y:S05]  /*0400*/  @!P0 BREAK.RELIABLE B0 ;  /* 0x0000000000008942 */ /* 0x000fea0003800100 */
[----:B------:R-:W-:Y:S05]  /*0410*/  @!P0 BRA `(.L_x_184) ;  /* 0x0000000400708947 */ /* 0x000fea0003800000 */
.L_x_183:
[----:B------:R-:W-:Y:S05]  /*0420*/  BSYNC.RELIABLE B0 ;  /* 0x0000000000007941 */ /* 0x000fea0003800100 */
.L_x_182:
[----:B------:R-:W-:Y:S01]  /*0430*/  MOV R0, 0x158 ;  /* 0x0000015800007802 */ /* 0x000fe20000000f00 */
[----:B------:R-:W-:Y:S02]  /*0440*/  HFMA2 R4, -RZ, RZ, 0, 2.384185791015625e-07 ;  /* 0x00000004ff047431 */ /* 0x000fe400000001ff */
[----:B------:R-:W-:Y:S01]  /*0450*/  VIADD R19, R23, 0xffffffff ;  /* 0xffffffff17137836 */ /* 0x000fe20000000000 */
[----:B------:R0:W1:Y:S01]  /*0460*/  LDC.64 R6, c[0x4][R0] ;  /* 0x0100000000067b82 */ /* 0x0000620000000a00 */
[----:B------:R-:W-:-:S07]  /*0470*/  IMAD.MOV.U32 R5, RZ, RZ, RZ ;  /* 0x000000ffff057224 */ /* 0x000fce00078e00ff */
[----:B------:R-:W-:-:S07]  /*0480*/  LEPC R20, `(.L_x_185) ;  /* 0x000000001014794e */ /* 0x000fce0000000000 */
[----:B01----:R-:W-:Y:S05]  /*0490*/  CALL.ABS.NOINC R6 ;  /* 0x0000000006007343 */ /* 0x003fea0003c00000 */
.L_x_185:
[----:B------:R-:W-:Y:S01]  /*04a0*/  IMAD.MOV.U32 R16, RZ, RZ, R4 ;  /* 0x000000ffff107224 */ /* 0x000fe200078e0004 */
[----:B------:R-:W-:Y:S01]  /*04b0*/  ISETP.GE.AND P0, PT, R23, 0x1, PT ;  /* 0x000000011700780c */ /* 0x000fe20003f06270 */
[----:B------:R-:W-:Y:S01]  /*04c0*/  IMAD.MOV.U32 R17, RZ, RZ, R5 ;  /* 0x000000ffff117224 */ /* 0x000fe200078e0005 */
[----:B------:R-:W-:Y:S04]  /*04d0*/  BSSY.RECONVERGENT B0, `(.L_x_186) ;  /* 0x0000046000007945 */ /* 0x000fe80003800200 */
[----:B------:R0:W-:Y:S07]  /*04e0*/  ST.E desc[UR36][R16.64], R19 ;  /* 0x0000001310007985 */ /* 0x0001ee000c101924 */
[----:B------:R-:W-:Y:S05]  /*04f0*/  @!P0 BRA `(.L_x_187) ;  /* 0x00000004000c8947 */ /* 0x000fea0003800000 */
[C---:B------:R-:W-:Y:S01]  /*0500*/  ISETP.GE.U32.AND P1, PT, R23.reuse, 0x4, PT ;  /* 0x000000041700780c */ /* 0x040fe20003f26070 */
[----:B------:R-:W-:Y:S01]  /*0510*/  BSSY.RECONVERGENT B1, `(.L_x_188) ;  /* 0x0000028000017945 */ /* 0x000fe20003800200 */
[----:B------:R-:W-:Y:S01]  /*0520*/  LOP3.LUT R14, R23, 0x3, RZ, 0xc0, !PT ;  /* 0x00000003170e7812 */ /* 0x000fe200078ec0ff */
[----:B------:R-:W-:Y:S01]  /*0530*/  IMAD.MOV.U32 R11, RZ, RZ, RZ ;  /* 0x000000ffff0b7224 */ /* 0x000fe200078e00ff */
[----:B------:R-:W-:Y:S02]  /*0540*/  MOV R3, RZ ;  /* 0x000000ff00037202 */ /* 0x000fe40000000f00 */
[----:B------:R-:W-:-:S07]  /*0550*/  ISETP.NE.AND P0, PT, R14, RZ, PT ;  /* 0x000000ff0e00720c */ /* 0x000fce0003f05270 */
[----:B------:R-:W-:Y:S06]  /*0560*/  @!P1 BRA `(.L_x_189) ;  /* 0x0000000000889947 */ /* 0x000fec0003800000 */
[----:B------:R-:W-:Y:S01]  /*0570*/  IADD3 R4, P1, PT, R24, 0x8, RZ ;  /* 0x0000000818047810 */ /* 0x000fe20007f3e0ff */
[----:B------:R-:W-:Y:S01]  /*0580*/  IMAD.MOV R0, RZ, RZ, -R22 ;  /* 0x000000ffff007224 */ /* 0x000fe200078e0a16 */
[----:B------:R-:W-:Y:S02]  /*0590*/  LOP3.LUT R3, R23, 0x7ffffffc, RZ, 0xc0, !PT ;  /* 0x7ffffffc17037812 */ /* 0x000fe400078ec0ff */
[----:B------:R-:W-:Y:S01]  /*05a0*/  CS2R R10, SRZ ;  /* 0x00000000000a7805 */ /* 0x000fe2000001ff00 */
[----:B------:R-:W-:-:S08]  /*05b0*/  IMAD.X R5, RZ, RZ, R25, P1 ;  /* 0x000000ffff057224 */ /* 0x000fd000008e0619 */
.L_x_190:
[----:B------:R-:W-:-:S13]  /*05c0*/  ISETP.NE.AND P3, PT, R0, RZ, PT ;  /* 0x000000ff0000720c */ /* 0x000fda0003f65270 */
[----:B--2---:R-:W2:Y:S01]  /*05d0*/  @P3 LD.E R13, desc[UR36][R4.64+-0x8] ;  /* 0xfffff824040d3980 */ /* 0x004ea2000c101900 */
[----:B------:R-:W-:-:S04]  /*05e0*/  IADD3 R7, PT, PT, R10, 0x1, RZ ;  /* 0x000000010a077810 */ /* 0x000fc80007ffe0ff */
[----:B------:R-:W-:Y:S01]  /*05f0*/  ISETP.NE.AND P1, PT, R7, R22, PT ;  /* 0x000000160700720c */ /* 0x000fe20003f25270 */
[----:B------:R-:W-:-:S04]  /*0600*/  @P3 IMAD.WIDE R6, R11, 0x4, R16 ;  /* 0x000000040b063825 */ /* 0x000fc800078e0210 */
[----:B------:R-:W-:Y:S01]  /*0610*/  VIADD R9, R10, 0x2 ;  /* 0x000000020a097836 */ /* 0x000fe20000000000 */
[----:B--2---:R1:W-:Y:S07]  /*0620*/  @P3 ST.E desc[UR36][R6.64], R13 ;  /* 0x0000000d06003985 */ /* 0x0043ee000c101924 */
[----:B------:R-:W2:Y:S01]  /*0630*/  @P1 LD.E R15, desc[UR36][R4.64+-0x4] ;  /* 0xfffffc24040f1980 */ /* 0x000ea2000c101900 */
[----:B------:R-:W-:Y:S01]  /*0640*/  ISETP.NE.AND P2, PT, R9, R22, PT ;  /* 0x000000160900720c */ /* 0x000fe20003f45270 */
[----:B------:R-:W-:-:S04]  /*0650*/  @P3 VIADD R11, R11, 0x1 ;  /* 0x000000010b0b3836 */ /* 0x000fc80000000000 */
[----:B------:R-:W-:-:S04]  /*0660*/  @P1 IMAD.WIDE R8, R11, 0x4, R16 ;  /* 0x000000040b081825 */ /* 0x000fc800078e0210 */
[----:B------:R-:W-:Y:S01]  /*0670*/  VIADD R23, R10, 0x3 ;  /* 0x000000030a177836 */ /* 0x000fe20000000000 */
[----:B--2---:R2:W-:Y:S04]  /*0680*/  @P1 ST.E desc[UR36][R8.64], R15 ;  /* 0x0000000f08001985 */ /* 0x0045e8000c101924 */
[----:B------:R-:W3:Y:S01]  /*0690*/  @P2 LD.E R21, desc[UR36][R4.64] ;  /* 0x0000002404152980 */ /* 0x000ee2000c101900 */
[----:B------:R-:W-:Y:S02]  /*06a0*/  ISETP.NE.AND P3, PT, R23, R22, PT ;  /* 0x000000161700720c */ /* 0x000fe40003f65270 */
[----:B------:R-:W-:-:S05]  /*06b0*/  @P1 IADD3 R11, PT, PT, R11, 0x1, RZ ;  /* 0x000000010b0b1810 */ /* 0x000fca0007ffe0ff */
[----:B-1----:R-:W-:-:S05]  /*06c0*/  @P2 IMAD.WIDE R6, R11, 0x4, R16 ;  /* 0x000000040b062825 */ /* 0x002fca00078e0210 */
[----:B---3--:R2:W-:Y:S04]  /*06d0*/  @P2 ST.E desc[UR36][R6.64], R21 ;  /* 0x0000001506002985 */ /* 0x0085e8000c101924 */
[----:B------:R1:W3:Y:S01]  /*06e0*/  @P3 LD.E R23, desc[UR36][R4.64+0x4] ;  /* 0x0000042404173980 */ /* 0x0002e2000c101900 */
[----:B------:R-:W-:Y:S01]  /*06f0*/  @P2 VIADD R11, R11, 0x1 ;  /* 0x000000010b0b2836 */ /* 0x000fe20000000000 */
[----:B------:R-:W-:Y:S01]  /*0700*/  IADD3 R0, PT, PT, R0, 0x4, RZ ;  /* 0x0000000400007810 */ /* 0x000fe20007ffe0ff */
[----:B------:R-:W-:Y:S02]  /*0710*/  VIADD R10, R10, 0x4 ;  /* 0x000000040a0a7836 */ /* 0x000fe40000000000 */
[----:B------:R-:W-:-:S03]  /*0720*/  @P3 IMAD.WIDE R12, R11, 0x4, R16 ;  /* 0x000000040b0c3825 */ /* 0x000fc600078e0210 */
[----:B------:R-:W-:Y:S01]  /*0730*/  ISETP.NE.AND P1, PT, R10, R3, PT ;  /* 0x000000030a00720c */ /* 0x000fe20003f25270 */
[----:B------:R-:W-:Y:S01]  /*0740*/  @P3 VIADD R11, R11, 0x1 ;  /* 0x000000010b0b3836 */ /* 0x000fe20000000000 */
[----:B-1----:R-:W-:-:S05]  /*0750*/  IADD3 R4, P2, PT, R4, 0x10, RZ ;  /* 0x0000001004047810 */ /* 0x002fca0007f5e0ff */
[----:B------:R-:W-:Y:S01]  /*0760*/  IMAD.X R5, RZ, RZ, R5, P2 ;  /* 0x000000ffff057224 */ /* 0x000fe200010e0605 */
[----:B---3--:R2:W-:Y:S05]  /*0770*/  @P3 ST.E desc[UR36][R12.64], R23 ;  /* 0x000000170c003985 */ /* 0x0085ea000c101924 */
[----:B------:R-:W-:Y:S05]  /*0780*/  @P1 BRA `(.L_x_190) ;  /* 0xfffffffc008c1947 */ /* 0x000fea000383ffff */
.L_x_189:
[----:B------:R-:W-:Y:S05]  /*0790*/  BSYNC.RECONVERGENT B1 ;  /* 0x0000000000017941 */ /* 0x000fea0003800200 */
.L_x_188:
[----:B------:R-:W-:Y:S05]  /*07a0*/  @!P0 BRA `(.L_x_187) ;  /* 0x0000000000608947 */ /* 0x000fea0003800000 */
[C---:B------:R-:W-:Y:S01]  /*07b0*/  ISETP.NE.AND P0, PT, R3.reuse, R22, PT ;  /* 0x000000160300720c */ /* 0x040fe20003f05270 */
[----:B------:R-:W-:Y:S01]  /*07c0*/  BSSY.RECONVERGENT B1, `(.L_x_191) ;  /* 0x0000009000017945 */ /* 0x000fe20003800200 */
[----:B------:R-:W-:Y:S01]  /*07d0*/  ISETP.NE.AND P1, PT, R14, 0x1, PT ;  /* 0x000000010e00780c */ /* 0x000fe20003f25270 */
[----:B--2---:R-:W-:Y:S02]  /*07e0*/  IMAD.MOV.U32 R13, RZ, RZ, R11 ;  /* 0x000000ffff0d7224 */ /* 0x004fe400078e000b */
[----:B------:R-:W-:-:S08]  /*07f0*/  IMAD.WIDE.U32 R4, R3, 0x4, R24 ;  /* 0x0000000403047825 */ /* 0x000fd000078e0018 */
[----:B------:R-:W-:Y:S05]  /*0800*/  @!P0 BRA `(.L_x_192) ;  /* 0x0000000000108947 */ /* 0x000fea0003800000 */
[----:B------:R-:W2:Y:S01]  /*0810*/  LD.E R9, desc[UR36][R4.64] ;  /* 0x0000002404097980 */ /* 0x000ea2000c101900 */
[----:B------:R-:W-:-:S04]  /*0820*/  IMAD.WIDE R6, R13, 0x4, R16 ;  /* 0x000000040d067825 */ /* 0x000fc800078e0210 */
[----:B------:R-:W-:Y:S01]  /*0830*/  VIADD R13, R13, 0x1 ;  /* 0x000000010d0d7836 */ /* 0x000fe20000000000 */
[----:B--2---:R1:W-:Y:S06]  /*0840*/  ST.E desc[UR36][R6.64], R9 ;  /* 0x0000000906007985 */ /* 0x0043ec000c101924 */
.L_x_192:
[----:B------:R-:W-:Y:S05]  /*0850*/  BSYNC.RECONVERGENT B1 ;  /* 0x0000000000017941 */ /* 0x000fea0003800200 */
.L_x_191:
[----:B------:R-:W-:Y:S05]  /*0860*/  @!P1 BRA `(.L_x_187) ;  /* 0x0000000000309947 */ /* 0x000fea0003800000 */
[----:B-1----:R-:W-:-:S04]  /*0870*/  IADD3 R7, PT, PT, R3, 0x1, RZ ;  /* 0x0000000103077810 */ /* 0x002fc80007ffe0ff */
[----:B------:R-:W-:-:S13]  /*0880*/  ISETP.NE.AND P1, PT, R7, R22, PT ;  /* 0x000000160700720c */ /* 0x000fda0003f25270 */
[----:B------:R-:W2:Y:S01]  /*0890*/  @P1 LD.E R11, desc[UR36][R4.64+0x4] ;  /* 0x00000424040b1980 */ /* 0x000ea2000c101900 */
[----:B------:R-:W-:Y:S02]  /*08a0*/  VIADD R3, R3, 0x2 ;  /* 0x0000000203037836 */ /* 0x000fe40000000000 */
[----:B------:R-:W-:-:S03]  /*08b0*/  @P1 IMAD.WIDE R8, R13, 0x4, R16 ;  /* 0x000000040d081825 */ /* 0x000fc600078e0210 */
[----:B------:R-:W-:-:S04]  /*08c0*/  ISETP.NE.AND P0, PT, R3, R22, PT ;  /* 0x000000160300720c */ /* 0x000fc80003f05270 */
[----:B------:R-:W-:Y:S01]  /*08d0*/  ISETP.EQ.OR P0, PT, R14, 0x2, !P0 ;  /* 0x000000020e00780c */ /* 0x000fe20004702670 */
[----:B--2---:R3:W-:-:S12]  /*08e0*/  @P1 ST.E desc[UR36][R8.64], R11 ;  /* 0x0000000b08001985 */ /* 0x0047d8000c101924 */
[----:B------:R-:W2:Y:S01]  /*08f0*/  @!P0 LD.E R3, desc[UR36][R4.64+0x8] ;  /* 0x0000082404038980 */ /* 0x000ea2000c101900 */
[----:B------:R-:W-:-:S04]  /*0900*/  @P1 VIADD R13, R13, 0x1 ;  /* 0x000000010d0d1836 */ /* 0x000fc80000000000 */
[----:B------:R-:W-:-:S05]  /*0910*/  @!P0 IMAD.WIDE R6, R13, 0x4, R16 ;  /* 0x000000040d068825 */ /* 0x000fca00078e0210 */
[----:B--2---:R3:W-:Y:S02]  /*0920*/  @!P0 ST.E desc[UR36][R6.64], R3 ;  /* 0x0000000306008985 */ /* 0x0047e4000c101924 */
.L_x_187:
[----:B------:R-:W-:Y:S05]  /*0930*/  BSYNC.RECONVERGENT B0 ;  /* 0x0000000000007941 */ /* 0x000fea0003800200 */
.L_x_186:
[----:B------:R-:W-:Y:S01]  /*0940*/  MOV R0, 0x160 ;  /* 0x0000016000007802 */ /* 0x000fe20000000f00 */
[----:B------:R-:W-:Y:S01]  /*0950*/  IMAD.MOV.U32 R4, RZ, RZ, R24 ;  /* 0x000000ffff047224 */ /* 0x000fe200078e0018 */
[----:B------:R-:W-:Y:S02]  /*0960*/  MOV R5, R25 ;  /* 0x0000001900057202 */ /* 0x000fe40000000f00 */
[----:B-123--:R1:W2:Y:S05]  /*0970*/  LDC.64 R6, c[0x4][R0] ;  /* 0x0100000000067b82 */ /* 0x00e2aa0000000a00 */
[----:B------:R-:W-:-:S07]  /*0980*/  LEPC R20, `(.L_x_193) ;  /* 0x000000001014794e */ /* 0x000fce0000000000 */
[----:B012---:R-:W-:Y:S05]  /*0990*/  CALL.ABS.NOINC R6 ;  /* 0x0000000006007343 */ /* 0x007fea0003c00000 */
.L_x_193:
[----:B------:R-:W-:Y:S01]  /*09a0*/  VIADD R22, R22, 0xffffffff ;  /* 0xffffffff16167836 */ /* 0x000fe20000000000 */
[----:B------:R-:W-:Y:S01]  /*09b0*/  MOV R25, R17 ;  /* 0x0000001100197202 */ /* 0x000fe20000000f00 */
[----:B------:R-:W-:Y:S02]  /*09c0*/  IMAD.MOV.U32 R23, RZ, RZ, R19 ;  /* 0x000000ffff177224 */ /* 0x000fe400078e0013 */
[----:B------:R-:W-:-:S07]  /*09d0*/  IMAD.MOV.U32 R24, RZ, RZ, R16 ;  /* 0x000000ffff187224 */ /* 0x000fce00078e0010 */
.L_x_184:
[----:B------:R-:W-:Y:S05]  /*09e0*/  BSYNC.RECONVERGENT B6 ;  /* 0x0000000000067941 */ /* 0x000fea0003800200 */
.L_x_181:
[----:B------:R-:W-:-:S05]  /*09f0*/  VIADD R22, R22, 0x1 ;  /* 0x0000000116167836 */ /* 0x000fca0000000000 */
[----:B------:R-:W-:-:S13]  /*0a00*/  ISETP.GE.AND P0, PT, R22, R19, PT ;  /* 0x000000131600720c */ /* 0x000fda0003f06270 */
[----:B------:R-:W-:Y:S05]  /*0a10*/  @!P0 BRA `(.L_x_194) ;  /* 0xfffffff800448947 */ /* 0x000fea000383ffff */
[----:B------:R-:W-:Y:S05]  /*0a20*/  BSYNC.RECONVERGENT B7 ;  /* 0x0000000000077941 */ /* 0x000fea0003800200 */
.L_x_180:
[----:B------:R-:W-:Y:S01]  /*0a30*/  ISETP.GE.AND P0, PT, R19, 0x1, PT ;  /* 0x000000011300780c */ /* 0x000fe20003f06270 */
[----:B------:R-:W-:Y:S01]  /*0a40*/  BSSY.RECONVERGENT B0, `(.L_x_195) ;  /* 0x000007b000007945 */ /* 0x000fe20003800200 */
[----:B------:R-:W-:Y:S02]  /*0a50*/  IMAD.MOV.U32 R22, RZ, RZ, -0x800000 ;  /* 0xff800000ff167424 */ /* 0x000fe400078e00ff */
[----:B------:R-:W-:-:S09]  /*0a60*/  IMAD.MOV.U32 R23, RZ, RZ, 0x41dfffff ;  /* 0x41dfffffff177424 */ /* 0x000fd200078e00ff */
[----:B------:R-:W-:Y:S05]  /*0a70*/  @!P0 BRA `(.L_x_196) ;  /* 0x0000000000308947 */ /* 0x000fea0003800000 */
[----:B------:R-:W0:Y:S02]  /*0a80*/  LDC.64 R4, c[0x0][0x388] ;  /* 0x0000e200ff047b82 */ /* 0x000e240000000a00 */
[----:B0-----:R-:W5:Y:S01]  /*0a90*/  LDG.E.64 R4, desc[UR36][R4.64+0x10] ;  /* 0x0000102404047981 */ /* 0x001f62000c1e1b00 */
[----:B------:R-:W-:-:S07]  /*0aa0*/  HFMA2 R3, -RZ, RZ, 0, 0 ;  /* 0x00000000ff037431 */ /* 0x000fce00000001ff */
.L_x_198:
[----:B------:R-:W-:-:S05]  /*0ab0*/  IMAD.WIDE.U32 R6, R3, 0x4, R16 ;  /* 0x0000000403067825 */ /* 0x000fca00078e0010 */
[----:B------:R-:W2:Y:S02]  /*0ac0*/  LD.E R0, desc[UR36][R6.64] ;  /* 0x0000002406007980 */ /* 0x000ea4000c101900 */
[----:B--2--5:R-:W-:-:S06]  /*0ad0*/  IMAD.WIDE R8, R0, 0xc, R4 ;  /* 0x0000000c00087825 */ /* 0x024fcc00078e0204 */
[----:B------:R-:W2:Y:S02]  /*0ae0*/  LD.E.U8 R8, desc[UR36][R8.64] ;  /* 0x0000002408087980 */ /* 0x000ea4000c101100 */
[----:B--2---:R-:W-:-:S13]  /*0af0*/  ISETP.NE.AND P0, PT, R8, RZ, PT ;  /* 0x000000ff0800720c */ /* 0x004fda0003f05270 */
[----:B------:R-:W-:Y:S05]  /*0b00*/  @P0 BRA `(.L_x_197) ;  /* 0x0000000400b80947 */ /* 0x000fea0003800000 */
[----:B------:R-:W-:-:S05]  /*0b10*/  VIADD R3, R3, 0x1 ;  /* 0x0000000103037836 */ /* 0x000fca0000000000 */
[----:B------:R-:W-:-:S13]  /*0b20*/  ISETP.NE.AND P0, PT, R3, R19, PT ;  /* 0x000000130300720c */ /* 0x000fda0003f05270 */
[----:B------:R-:W-:Y:S05]  /*0b30*/  @P0 BRA `(.L_x_198) ;  /* 0xfffffffc00dc0947 */ /* 0x000fea000383ffff */
.L_x_196:
[----:B------:R-:W-:-:S06]  /*0b40*/  CS2R R4, SR_CLOCKLO ;  /* 0x0000000000047805 */ /* 0x000fcc0000015000 */
[----:B------:R-:W-:Y:S01]  /*0b50*/  ISETP.NE.U32.AND P0, PT, R4, RZ, PT ;  /* 0x000000ff0400720c */ /* 0x000fe20003f05070 */
[----:B------:R-:W-:-:S03]  /*0b60*/  IMAD.MOV.U32 R0, RZ, RZ, 0x1 ;  /* 0x00000001ff007424 */ /* 0x000fc600078e00ff */
[----:B------:R-:W-:-:S13]  /*0b70*/  ISETP.NE.AND.EX P0, PT, R5, RZ, PT, P0 ;  /* 0x000000ff0500720c */ /* 0x000fda0003f05300 */
[----:B------:R-:W-:Y:S05]  /*0b80*/  @!P0 BRA `(.L_x_199) ;  /* 0x0000000000fc8947 */ /* 0x000fea0003800000 */
[----:B------:R-:W-:Y:S01]  /*0b90*/  BSSY.RECONVERGENT B1, `(.L_x_200) ;  /* 0x0000039000017945 */ /* 0x000fe20003800200 */
[----:B------:R-:W-:Y:S01]  /*0ba0*/  IMAD.MOV.U32 R20, RZ, RZ, R4 ;  /* 0x000000ffff147224 */ /* 0x000fe200078e0004 */
[----:B------:R-:W-:Y:S01]  /*0bb0*/  MOV R14, 0xbc8f ;  /* 0x0000bc8f000e7802 */ /* 0x000fe20000000f00 */
[----:B------:R-:W-:Y:S02]  /*0bc0*/  IMAD.MOV.U32 R3, RZ, RZ, RZ ;  /* 0x000000ffff037224 */ /* 0x000fe400078e00ff */
[----:B------:R-:W-:Y:S02]  /*0bd0*/  IMAD.MOV.U32 R4, RZ, RZ, 0x1 ;  /* 0x00000001ff047424 */ /* 0x000fe400078e00ff */
[----:B------:R-:W-:-:S07]  /*0be0*/  IMAD.MOV.U32 R0, RZ, RZ, RZ ;  /* 0x000000ffff007224 */ /* 0x000fce00078e00ff */
.L_x_203:
[-C--:B------:R-:W-:Y:S01]  /*0bf0*/  IMAD R6, R3, R14.reuse, RZ ;  /* 0x0000000e03067224 */ /* 0x080fe200078e02ff */
[----:B------:R-:W-:Y:S01]  /*0c00*/  BSSY.RECONVERGENT B2, `(.L_x_201) ;  /* 0x000002b000027945 */ /* 0x000fe20003800200 */
[----:B------:R-:W-:-:S04]  /*0c10*/  IMAD.WIDE.U32 R12, R14, R14, RZ ;  /* 0x0000000e0e0c7225 */ /* 0x000fc800078e00ff */
[----:B------:R-:W-:Y:S02]  /*0c20*/  IMAD R7, R14, R3, R6 ;  /* 0x000000030e077224 */ /* 0x000fe400078e0206 */
[----:B------:R-:W-:Y:S01]  /*0c30*/  IMAD.WIDE.U32 R8, R12, 0x3, RZ ;  /* 0x000000030c087825 */ /* 0x000fe200078e00ff */
[----:B------:R-:W-:Y:S02]  /*0c40*/  LOP3.LUT R8, R20, 0x1, RZ, 0xc0, !PT ;  /* 0x0000000114087812 */ /* 0x000fe400078ec0ff */
[----:B------:R-:W-:Y:S02]  /*0c50*/  IADD3 R13, PT, PT, R13, R7, RZ ;  /* 0x000000070d0d7210 */ /* 0x000fe40007ffe0ff */
[----:B------:R-:W-:-:S03]  /*0c60*/  ISETP.NE.U32.AND P1, PT, R8, 0x1, PT ;  /* 0x000000010800780c */ /* 0x000fc60003f25070 */
[----:B------:R-:W-:Y:S01]  /*0c70*/  IMAD.WIDE.U32 R6, R13, 0x3, RZ ;  /* 0x000000030d067825 */ /* 0x000fe200078e00ff */
[----:B------:R-:W-:-:S03]  /*0c80*/  ISETP.NE.U32.AND.EX P1, PT, RZ, RZ, PT, P1 ;  /* 0x000000ffff00720c */ /* 0x000fc60003f25110 */
[----:B------:R-:W-:-:S04]  /*0c90*/  IMAD.WIDE.U32 R6, P0, R12, -0x7fffffff, R6 ;  /* 0x800000010c067825 */ /* 0x000fc80007800006 */
[----:B------:R-:W-:Y:S01]  /*0ca0*/  IMAD.X R11, RZ, RZ, RZ, P0 ;  /* 0x000000ffff0b7224 */ /* 0x000fe200000e06ff */
[----:B------:R-:W-:Y:S01]  /*0cb0*/  IADD3 RZ, P0, PT, R9, R6, RZ ;  /* 0x0000000609ff7210 */ /* 0x000fe20007f1e0ff */
[----:B------:R-:W-:-:S04]  /*0cc0*/  IMAD.MOV.U32 R10, RZ, RZ, R7 ;  /* 0x000000ffff0a7224 */ /* 0x000fc800078e0007 */
[----:B------:R-:W-:Y:S01]  /*0cd0*/  IMAD.WIDE.U32.X R10, R13, -0x7fffffff, R10, P0 ;  /* 0x800000010d0a7825 */ /* 0x000fe200000e040a */
[----:B------:R-:W-:-:S04]  /*0ce0*/  ISETP.GT.U32.AND P0, PT, R20, 0x1, PT ;  /* 0x000000011400780c */ /* 0x000fc80003f04070 */
[--C-:B------:R-:W-:Y:S02]  /*0cf0*/  SHF.R.U64 R7, R10, 0x1e, R11.reuse ;  /* 0x0000001e0a077819 */ /* 0x100fe4000000120b */
[----:B------:R-:W-:-:S03]  /*0d00*/  SHF.R.U32.HI R6, RZ, 0x1e, R11 ;  /* 0x0000001eff067819 */ /* 0x000fc6000001160b */
[----:B------:R-:W-:-:S04]  /*0d10*/  IMAD.WIDE.U32 R12, R7, -0x7fffffff, R12 ;  /* 0x80000001070c7825 */ /* 0x000fc800078e000c */
[----:B------:R-:W-:Y:S01]  /*0d20*/  IMAD R6, R6, -0x7fffffff, RZ ;  /* 0x8000000106067824 */ /* 0x000fe200078e02ff */
[----:B------:R-:W-:Y:S06]  /*0d30*/  @P1 BRA `(.L_x_202) ;  /* 0x00000000005c1947 */ /* 0x000fec0003800000 */
[-C--:B------:R-:W-:Y:S02]  /*0d40*/  IMAD R0, R0, R14.reuse, RZ ;  /* 0x0000000e00007224 */ /* 0x080fe400078e02ff */
[----:B------:R-:W-:-:S04]  /*0d50*/  IMAD.WIDE.U32 R8, R4, R14, RZ ;  /* 0x0000000e04087225 */ /* 0x000fc800078e00ff */
[----:B------:R-:W-:Y:S02]  /*0d60*/  IMAD R3, R3, R4, R0 ;  /* 0x0000000403037224 */ /* 0x000fe400078e0200 */
[----:B------:R-:W-:-:S04]  /*0d70*/  IMAD.WIDE.U32 R24, R8, 0x5, RZ ;  /* 0x0000000508187825 */ /* 0x000fc800078e00ff */
[----:B------:R-:W-:-:S04]  /*0d80*/  IMAD.IADD R9, R9, 0x1, R3 ;  /* 0x0000000109097824 */ /* 0x000fc800078e0203 */
[----:B------:R-:W-:-:S04]  /*0d90*/  IMAD.WIDE.U32 R10, R9, 0x5, RZ ;  /* 0x00000005090a7825 */ /* 0x000fc800078e00ff */
[----:B------:R-:W-:-:S04]  /*0da0*/  IMAD.WIDE.U32 R10, P1, R8, 0x2, R10 ;  /* 0x00000002080a7825 */ /* 0x000fc8000782000a */
[----:B------:R-:W-:Y:S01]  /*0db0*/  IMAD.MOV.U32 R14, RZ, RZ, R11 ;  /* 0x000000ffff0e7224 */ /* 0x000fe200078e000b */
[----:B------:R-:W-:Y:S02]  /*0dc0*/  IADD3.X R15, PT, PT, RZ, RZ, RZ, P1, !PT ;  /* 0x000000ffff0f7210 */ /* 0x000fe40000ffe4ff */
[----:B------:R-:W-:-:S05]  /*0dd0*/  IADD3 RZ, P1, PT, R25, R10, RZ ;  /* 0x0000000a19ff7210 */ /* 0x000fca0007f3e0ff */
[----:B------:R-:W-:-:S03]  /*0de0*/  IMAD.WIDE.U32.X R14, R9, 0x2, R14, P1 ;  /* 0x00000002090e7825 */ /* 0x000fc600008e040e */
[----:B------:R-:W-:-:S05]  /*0df0*/  IADD3 R3, P1, PT, R8, -R14, RZ ;  /* 0x8000000e08037210 */ /* 0x000fca0007f3e0ff */
[----:B------:R-:W-:-:S05]  /*0e00*/  IMAD.X R0, R9, 0x1, ~R15, P1 ;  /* 0x0000000109007824 */ /* 0x000fca00008e0e0f */
[--C-:B------:R-:W-:Y:S02]  /*0e10*/  SHF.R.U64 R3, R3, 0x1, R0.reuse ;  /* 0x0000000103037819 */ /* 0x100fe40000001200 */
[----:B------:R-:W-:Y:S02]  /*0e20*/  SHF.R.U32.HI R11, RZ, 0x1, R0 ;  /* 0x00000001ff0b7819 */ /* 0x000fe40000011600 */
[----:B------:R-:W-:-:S05]  /*0e30*/  IADD3 R3, P1, PT, R3, R14, RZ ;  /* 0x0000000e03037210 */ /* 0x000fca0007f3e0ff */
[----:B------:R-:W-:-:S05]  /*0e40*/  IMAD.X R0, R11, 0x1, R15, P1 ;  /* 0x000000010b007824 */ /* 0x000fca00008e060f */
[--C-:B------:R-:W-:Y:S02]  /*0e50*/  SHF.R.U64 R3, R3, 0x1e, R0.reuse ;  /* 0x0000001e03037819 */ /* 0x100fe40000001200 */
[----:B------:R-:W-:-:S03]  /*0e60*/  SHF.R.U32.HI R0, RZ, 0x1e, R0 ;  /* 0x0000001eff007819 */ /* 0x000fc60000011600 */
[----:B------:R-:W-:-:S04]  /*0e70*/  IMAD.WIDE.U32 R8, R3, -0x7fffffff, R8 ;  /* 0x8000000103087825 */ /* 0x000fc800078e0008 */
[----:B------:R-:W-:Y:S01]  /*0e80*/  IMAD R0, R0, -0x7fffffff, RZ ;  /* 0x8000000100007824 */ /* 0x000fe200078e02ff */
[----:B------:R-:W-:-:S04]  /*0e90*/  MOV R4, R8 ;  /* 0x0000000800047202 */ /* 0x000fc80000000f00 */
[----:B------:R-:W-:-:S07]  /*0ea0*/  IADD3 R0, PT, PT, R9, -R3, R0 ;  /* 0x8000000309007210 */ /* 0x000fce0007ffe000 */
.L_x_202:
[----:B------:R-:W-:Y:S05]  /*0eb0*/  BSYNC.RECONVERGENT B2 ;  /* 0x0000000000027941 */ /* 0x000fea0003800200 */
.L_x_201:
[----:B------:R-:W-:Y:S01]  /*0ec0*/  ISETP.GT.U32.AND.EX P0, PT, R5, RZ, PT, P0 ;  /* 0x000000ff0500720c */ /* 0x000fe20003f04100 */
[----:B------:R-:W-:Y:S01]  /*0ed0*/  IMAD.MOV.U32 R14, RZ, RZ, R12 ;  /* 0x000000ffff0e7224 */ /* 0x000fe200078e000c */
[--C-:B------:R-:W-:Y:S02]  /*0ee0*/  SHF.R.U64 R20, R20, 0x1, R5.reuse ;  /* 0x0000000114147819 */ /* 0x100fe40000001205 */
[----:B------:R-:W-:Y:S02]  /*0ef0*/  SHF.R.U32.HI R5, RZ, 0x1, R5 ;  /* 0x00000001ff057819 */ /* 0x000fe40000011605 */
[----:B------:R-:W-:-:S07]  /*0f00*/  IADD3 R3, PT, PT, R13, -R7, R6 ;  /* 0x800000070d037210 */ /* 0x000fce0007ffe006 */
[----:B------:R-:W-:Y:S05]  /*0f10*/  @P0 BRA `(.L_x_203) ;  /* 0xfffffffc00340947 */ /* 0x000fea000383ffff */
[----:B------:R-:W-:Y:S05]  /*0f20*/  BSYNC.RECONVERGENT B1 ;  /* 0x0000000000017941 */ /* 0x000fea0003800200 */
.L_x_200:
[----:B------:R-:W-:-:S04]  /*0f30*/  IMAD.HI.U32 R3, R4, 0x3, RZ ;  /* 0x0000000304037827 */ /* 0x000fc800078e00ff */
[----:B------:R-:W-:-:S05]  /*0f40*/  IMAD.IADD R0, R4, 0x1, -R3 ;  /* 0x0000000104007824 */ /* 0x000fca00078e0a03 */
[----:B------:R-:W-:-:S04]  /*0f50*/  LEA.HI R0, R0, R3, RZ, 0x1f ;  /* 0x0000000300007211 */ /* 0x000fc800078ff8ff */
[----:B------:R-:W-:-:S05]  /*0f60*/  SHF.R.U32.HI R3, RZ, 0x1e, R0 ;  /* 0x0000001eff037819 */ /* 0x000fca0000011600 */
[----:B------:R-:W-:-:S07]  /*0f70*/  IMAD R0, R3, -0x7fffffff, R4 ;  /* 0x8000000103007824 */ /* 0x000fce00078e0204 */
.L_x_199:
[----:B------:R-:W-:Y:S01]  /*0f80*/  IMAD.HI.U32 R3, R0, -0x4370ec6f, RZ ;  /* 0xbc8f139100037827 */ /* 0x000fe200078e00ff */
[----:B------:R-:W0:Y:S01]  /*0f90*/  MUFU.RCP64H R7, 2.14748262400000000000e+09 ;  /* 0x41dfffff00077908 */ /* 0x000e220000001800 */
[----:B------:R-:W-:Y:S01]  /*0fa0*/  MOV R5, 0x41dfffff ;  /* 0x41dfffff00057802 */ /* 0x000fe20000000f00 */
[----:B------:R-:W-:Y:S01]  /*0fb0*/  BSSY.RECONVERGENT B1, `(.L_x_204) ;  /* 0x000001d000017945 */ /* 0x000fe20003800200 */
[----:B------:R-:W-:Y:S01]  /*0fc0*/  IMAD.MOV.U32 R4, RZ, RZ, -0x800000 ;  /* 0xff800000ff047424 */ /* 0x000fe200078e00ff */
[----:B------:R-:W-:Y:S01]  /*0fd0*/  SHF.R.U32.HI R3, RZ, 0xf, R3 ;  /* 0x0000000fff037819 */ /* 0x000fe20000011603 */
[----:B------:R-:W-:-:S04]  /*0fe0*/  IMAD.MOV.U32 R6, RZ, RZ, 0x1 ;  /* 0x00000001ff067424 */ /* 0x000fc800078e00ff */
[C---:B------:R-:W-:Y:S02]  /*0ff0*/  IMAD R0, R3.reuse, -0xadc8, R0 ;  /* 0xffff523803007824 */ /* 0x040fe400078e0200 */
[----:B------:R-:W-:Y:S02]  /*1000*/  IMAD R3, R3, 0xd47, RZ ;  /* 0x00000d4703037824 */ /* 0x000fe400078e02ff */
[----:B------:R-:W-:-:S03]  /*1010*/  IMAD R0, R0, 0xbc8f, RZ ;  /* 0x0000bc8f00007824 */ /* 0x000fc600078e02ff */
[----:B------:R-:W-:Y:S01]  /*1020*/  LOP3.LUT R11, R3, 0x7fffffff, RZ, 0x3c, !PT ;  /* 0x7fffffff030b7812 */ /* 0x000fe200078e3cff */
[----:B0-----:R-:W-:Y:S01]  /*1030*/  DFMA R8, R6, -R4, 1 ;  /* 0x3ff000000608742b */ /* 0x001fe20000000804 */
[----:B------:R-:W-:-:S07]  /*1040*/  ISETP.GE.U32.AND P0, PT, R0, R3, PT ;  /* 0x000000030000720c */ /* 0x000fce0003f06070 */
[----:B------:R-:W-:-:S06]  /*1050*/  DFMA R8, R8, R8, R8 ;  /* 0x000000080808722b */ /* 0x000fcc0000000008 */
[----:B------:R-:W-:Y:S02]  /*1060*/  @P0 IMAD.MOV R11, RZ, RZ, -R3 ;  /* 0x000000ffff0b0224 */ /* 0x000fe400078e0a03 */
[----:B------:R-:W-:-:S03]  /*1070*/  DFMA R8, R6, R8, R6 ;  /* 0x000000080608722b */ /* 0x000fc60000000006 */
[----:B------:R-:W-:-:S05]  /*1080*/  IADD3 R6, PT, PT, R0, -0x1, R11 ;  /* 0xffffffff00067810 */ /* 0x000fca0007ffe00b */
[C---:B------:R-:W-:Y:S01]  /*1090*/  DFMA R10, R8.reuse, -R4, 1 ;  /* 0x3ff00000080a742b */ /* 0x040fe20000000804 */
[----:B------:R-:W0:Y:S07]  /*10a0*/  I2F.F64.U32 R6, R6 ;  /* 0x0000000600067312 */ /* 0x000e2e0000201800 */
[----:B------:R-:W-:-:S08]  /*10b0*/  DFMA R10, R8, R10, R8 ;  /* 0x0000000a080a722b */ /* 0x000fd00000000008 */
[----:B0-----:R-:W-:Y:S01]  /*10c0*/  DMUL R8, R6, R10 ;  /* 0x0000000a06087228 */ /* 0x001fe20000000000 */
[----:B------:R-:W-:-:S07]  /*10d0*/  FSETP.GEU.AND P1, PT, |R7|, 6.5827683646048100446e-37, PT ;  /* 0x036000000700780b */ /* 0x000fce0003f2e200 */
[----:B------:R-:W-:-:S08]  /*10e0*/  DFMA R4, R8, -R4, R6 ;  /* 0x800000040804722b */ /* 0x000fd00000000006 */
[----:B------:R-:W-:Y:S01]  /*10f0*/  DFMA R4, R10, R4, R8 ;  /* 0x000000040a04722b */ /* 0x000fe20000000008 */
[----:B------:R0:W1:Y:S09]  /*1100*/  I2F.F64 R8, R19 ;  /* 0x0000001300087312 */ /* 0x0000720000201c00 */
[----:B------:R-:W-:-:S05]  /*1110*/  FFMA R0, RZ, 27.999998092651367188, R5 ;  /* 0x41dfffffff007823 */ /* 0x000fca0000000005 */
[----:B------:R-:W-:-:S13]  /*1120*/  FSETP.GT.AND P0, PT, |R0|, 1.469367938527859385e-39, PT ;  /* 0x001000000000780b */ /* 0x000fda0003f04200 */
[----:B01----:R-:W-:Y:S05]  /*1130*/  @P0 BRA P1, `(.L_x_205) ;  /* 0x0000000000100947 */ /* 0x003fea0000800000 */
[----:B------:R-:W-:-:S07]  /*1140*/  MOV R0, 0x1160 ;  /* 0x0000116000007802 */ /* 0x000fce0000000f00 */
[----:B------:R-:W-:Y:S05]  /*1150*/  CALL.REL.NOINC `($__internal_0_$__cuda_sm20_div_rn_f64_full) ;  /* 0x0000001000bc7944 */ /* 0x000fea0003c00000 */
[----:B------:R-:W-:Y:S01]  /*1160*/  IMAD.MOV.U32 R4, RZ, RZ, R14 ;  /* 0x000000ffff047224 */ /* 0x000fe200078e000e */
[----:B------:R-:W-:-:S07]  /*1170*/  MOV R5, R15 ;  /* 0x0000000f00057202 */ /* 0x000fce0000000f00 */
.L_x_205:
[----:B------:R-:W-:Y:S05]  /*1180*/  BSYNC.RECONVERGENT B1 ;  /* 0x0000000000017941 */ /* 0x000fea0003800200 */
.L_x_204:
[----:B------:R-:W-:Y:S01]  /*1190*/  DFMA R8, R8, R4, RZ ;  /* 0x000000040808722b */ /* 0x000fe200000000ff */
[----:B------:R-:W0:Y:S05]  /*11a0*/  LDC.64 R4, c[0x0][0x388] ;  /* 0x0000e200ff047b82 */ /* 0x000e2a0000000a00 */
[----:B------:R-:W1:Y:S02]  /*11b0*/  F2I.F64.TRUNC R7, R8 ;  /* 0x0000000800077311 */ /* 0x000e64000030d100 */
[----:B-1----:R-:W-:Y:S01]  /*11c0*/  IMAD.WIDE R6, R7, 0x4, R16 ;  /* 0x0000000407067825 */ /* 0x002fe200078e0210 */
[----:B0-----:R-:W5:Y:S04]  /*11d0*/  LDG.E.64 R4, desc[UR36][R4.64+0x10] ;  /* 0x0000102404047981 */ /* 0x001f68000c1e1b00 */
[----:B------:R0:W5:Y:S02]  /*11e0*/  LD.E R0, desc[UR36][R6.64] ;  /* 0x0000002406007980 */ /* 0x000164000c101900 */
.L_x_197:
[----:B------:R-:W-:Y:S05]  /*11f0*/  BSYNC.RECONVERGENT B0 ;  /* 0x0000000000007941 */ /* 0x000fea0003800200 */
.L_x_195:
[----:B0----5:R-:W-:-:S04]  /*1200*/  IMAD.WIDE R6, R0, 0xc, R4 ;  /* 0x0000000c00067825 */ /* 0x021fc800078e0204 */
[----:B------:R-:W-:-:S05]  /*1210*/  IMAD.MOV.U32 R3, RZ, RZ, 0x1 ;  /* 0x00000001ff037424 */ /* 0x000fca00078e00ff */
[----:B------:R-:W2:Y:S01]  /*1220*/  ATOM.E.EXCH.STRONG.GPU PT, R6, desc[UR36][R6.64+0x4], R3 ;  /* 0x800004030606798a */ /* 0x000ea2000c1ef124 */
[----:B------:R-:W-:Y:S04]  /*1230*/  BSSY B6, `(.L_x_206) ;  /* 0x000010f000067945 */ /* 0x000fe80003800000 */
[----:B------:R-:W-:Y:S01]  /*1240*/  BSSY B7, `(.L_x_207) ;  /* 0x00000ef000077945 */ /* 0x000fe20003800000 */
[--C-:B------:R-:W-:Y:S01]  /*1250*/  SHF.R.S32.HI R5, RZ, 0x1f, R0.reuse ;  /* 0x0000001fff057819 */ /* 0x100fe20000011400 */
[----:B------:R-:W-:Y:S01]  /*1260*/  IMAD.MOV.U32 R4, RZ, RZ, R0 ;  /* 0x000000ffff047224 */ /* 0x000fe200078e0000 */
[----:B--2---:R-:W-:-:S13]  /*1270*/  ISETP.NE.AND P0, PT, R6, RZ, PT ;  /* 0x000000ff0600720c */ /* 0x004fda0003f05270 */
[----:B------:R-:W-:Y:S05]  /*1280*/  @!P0 BRA `(.L_x_208) ;  /* 0x0000000c00a88947 */ /* 0x000fea0003800000 */
[----:B------:R-:W-:Y:S01]  /*1290*/  BSSY B8, `(.L_x_209) ;  /* 0x00000e7000087945 */ /* 0x000fe20003800000 */
.L_x_235:
[----:B------:R-:W-:Y:S01]  /*12a0*/  ISETP.GE.AND P0, PT, R19, 0x1, PT ;  /* 0x000000011300780c */ /* 0x000fe20003f06270 */
[----:B------:R-:W-:Y:S05]  /*12b0*/  YIELD ;  /* 0x0000000000007946 */ /* 0x000fea0003800000 */
[----:B------:R-:W-:Y:S07]  /*12c0*/  BSSY.RECONVERGENT B9, `(.L_x_210) ;  /* 0x000005f000097945 */ /* 0x000fee0003800200 */
[----:B0-----:R-:W-:Y:S05]  /*12d0*/  @!P0 BRA `(.L_x_211) ;  /* 0x0000000400748947 */ /* 0x001fea0003800000 */
[----:B------:R-:W-:-:S07]  /*12e0*/  IMAD.MOV.U32 R25, RZ, RZ, RZ ;  /* 0x000000ffff197224 */ /* 0x000fce00078e00ff */
.L_x_213:
[----:B------:R-:W-:-:S06]  /*12f0*/  IMAD.WIDE.U32 R4, R25, 0x4, R16 ;  /* 0x0000000419047825 */ /* 0x000fcc00078e0010 */
[----:B------:R-:W2:Y:S02]  /*1300*/  LD.E R5, desc[UR36][R4.64] ;  /* 0x0000002404057980 */ /* 0x000ea4000c101900 */
[----:B--2---:R-:W-:-:S13]  /*1310*/  ISETP.NE.AND P0, PT, R5, R0, PT ;  /* 0x000000000500720c */ /* 0x004fda0003f05270 */
[----:B------:R-:W-:Y:S05]  /*1320*/  @!P0 BRA `(.L_x_212) ;  /* 0x0000000000108947 */ /* 0x000fea0003800000 */
[----:B------:R-:W-:-:S04]  /*1330*/  IADD3 R25, PT, PT, R25, 0x1, RZ ;  /* 0x0000000119197810 */ /* 0x000fc80007ffe0ff */
[----:B------:R-:W-:-:S13]  /*1340*/  ISETP.NE.AND P0, PT, R25, R19, PT ;  /* 0x000000131900720c */ /* 0x000fda0003f05270 */
[----:B------:R-:W-:Y:S05]  /*1350*/  @P0 BRA `(.L_x_213) ;  /* 0xfffffffc00e40947 */ /* 0x000fea000383ffff */
[----:B------:R-:W-:Y:S05]  /*1360*/  BRA `(.L_x_211) ;  /* 0x0000000400507947 */ /* 0x000fea0003800000 */
.L_x_212:
[----:B------:R-:W-:Y:S01]  /*1370*/  MOV R6, 0x158 ;  /* 0x0000015800067802 */ /* 0x000fe20000000f00 */
[----:B------:R-:W-:Y:S02]  /*1380*/  VIADD R24, R19, 0xffffffff ;  /* 0xffffffff13187836 */ /* 0x000fe40000000000 */
[----:B------:R-:W-:Y:S02]  /*1390*/  IMAD.MOV.U32 R4, RZ, RZ, 0x4 ;  /* 0x00000004ff047424 */ /* 0x000fe400078e00ff */
[----:B------:R-:W-:Y:S01]  /*13a0*/  IMAD.MOV.U32 R5, RZ, RZ, RZ ;  /* 0x000000ffff057224 */ /* 0x000fe200078e00ff */
[----:B------:R-:W0:Y:S06]  /*13b0*/  LDC.64 R6, c[0x4][R6] ;  /* 0x0100000006067b82 */ /* 0x000e2c0000000a00 */
[----:B------:R-:W-:-:S07]  /*13c0*/  LEPC R20, `(.L_x_214) ;  /* 0x000000001014794e */ /* 0x000fce0000000000 */
[----:B0-----:R-:W-:Y:S05]  /*13d0*/  CALL.ABS.NOINC R6 ;  /* 0x0000000006007343 */ /* 0x001fea0003c00000 */
.L_x_214:
[----:B------:R-:W-:Y:S01]  /*13e0*/  MOV R28, R4 ;  /* 0x00000004001c7202 */ /* 0x000fe20000000f00 */
[----:B------:R-:W-:Y:S01]  /*13f0*/  IMAD.MOV.U32 R29, RZ, RZ, R5 ;  /* 0x000000ffff1d7224 */ /* 0x000fe200078e0005 */
[C---:B------:R-:W-:Y:S01]  /*1400*/  ISETP.GE.U32.AND P1, PT, R19.reuse, 0x4, PT ;  /* 0x000000041300780c */ /* 0x040fe20003f26070 */
[----:B------:R-:W-:Y:S01]  /*1410*/  BSSY.RECONVERGENT B0, `(.L_x_215) ;  /* 0x0000025000007945 */ /* 0x000fe20003800200 */
[----:B------:R-:W-:Y:S01]  /*1420*/  LOP3.LUT R10, R19, 0x3, RZ, 0xc0, !PT ;  /* 0x00000003130a7812 */ /* 0x000fe200078ec0ff */
[----:B------:R-:W-:Y:S01]  /*1430*/  IMAD.MOV.U32 R0, RZ, RZ, RZ ;  /* 0x000000ffff007224 */ /* 0x000fe200078e00ff */
[----:B------:R0:W-:Y:S01]  /*1440*/  ST.E desc[UR36][R28.64], R24 ;  /* 0x000000181c007985 */ /* 0x0001e2000c101924 */
[----:B------:R-:W-:Y:S01]  /*1450*/  IMAD.MOV.U32 R3, RZ, RZ, RZ ;  /* 0x000000ffff037224 */ /* 0x000fe200078e00ff */
[----:B------:R-:W-:-:S07]  /*1460*/  ISETP.NE.AND P0, PT, R10, RZ, PT ;  /* 0x000000ff0a00720c */ /* 0x000fce0003f05270 */
[----:B------:R-:W-:Y:S06]  /*1470*/  @!P1 BRA `(.L_x_216) ;  /* 0x0000000000789947 */ /* 0x000fec0003800000 */
[----:B------:R-:W-:Y:S01]  /*1480*/  HFMA2 R11, -RZ, RZ, 0, 0 ;  /* 0x00000000ff0b7431 */ /* 0x000fe200000001ff */
[----:B------:R-:W-:Y:S01]  /*1490*/  LOP3.LUT R0, R19, 0x7ffffffc, RZ, 0xc0, !PT ;  /* 0x7ffffffc13007812 */ /* 0x000fe200078ec0ff */
[----:B------:R-:W-:-:S07]  /*14a0*/  IMAD.MOV.U32 R3, RZ, RZ, RZ ;  /* 0x000000ffff037224 */ /* 0x000fce00078e00ff */
.L_x_217:
[C---:B------:R-:W-:Y:S01]  /*14b0*/  ISETP.NE.AND P3, PT, R11.reuse, R25, PT ;  /* 0x000000190b00720c */ /* 0x040fe20003f65270 */
[----:B------:R-:W-:-:S12]  /*14c0*/  IMAD.WIDE.U32 R4, R11, 0x4, R16 ;  /* 0x000000040b047825 */ /* 0x000fd800078e0010 */
[----:B--2---:R-:W2:Y:S01]  /*14d0*/  @P3 LD.E R13, desc[UR36][R4.64] ;  /* 0x00000024040d3980 */ /* 0x004ea2000c101900 */
[----:B------:R-:W-:-:S05]  /*14e0*/  VIADD R6, R11, 0x1 ;  /* 0x000000010b067836 */ /* 0x000fca0000000000 */
[----:B------:R-:W-:Y:S01]  /*14f0*/  ISETP.NE.AND P1, PT, R6, R25, PT ;  /* 0x000000190600720c */ /* 0x000fe20003f25270 */
[----:B------:R-:W-:-:S04]  /*1500*/  @P3 IMAD.WIDE R6, R3, 0x4, R28 ;  /* 0x0000000403063825 */ /* 0x000fc800078e021c */
[----:B------:R-:W-:Y:S01]  /*1510*/  VIADD R8, R11, 0x2 ;  /* 0x000000020b087836 */ /* 0x000fe20000000000 */
[----:B--2---:R1:W-:Y:S07]  /*1520*/  @P3 ST.E desc[UR36][R6.64], R13 ;  /* 0x0000000d06003985 */ /* 0x0043ee000c101924 */
[----:B------:R-:W2:Y:S01]  /*1530*/  @P1 LD.E R15, desc[UR36][R4.64+0x4] ;  /* 0x00000424040f1980 */ /* 0x000ea2000c101900 */
[----:B------:R-:W-:Y:S02]  /*1540*/  ISETP.NE.AND P2, PT, R8, R25, PT ;  /* 0x000000190800720c */ /* 0x000fe40003f45270 */
[----:B------:R-:W-:-:S05]  /*1550*/  @P3 IADD3 R3, PT, PT, R3, 0x1, RZ ;  /* 0x0000000103033810 */ /* 0x000fca0007ffe0ff */
[----:B------:R-:W-:-:S04]  /*1560*/  @P1 IMAD.WIDE R8, R3, 0x4, R28 ;  /* 0x0000000403081825 */ /* 0x000fc800078e021c */
[----:B------:R-:W-:Y:S01]  /*1570*/  VIADD R12, R11, 0x3 ;  /* 0x000000030b0c7836 */ /* 0x000fe20000000000 */
[----:B--2---:R2:W-:Y:S04]  /*1580*/  @P1 ST.E desc[UR36][R8.64], R15 ;  /* 0x0000000f08001985 */ /* 0x0045e8000c101924 */
[----:B------:R-:W3:Y:S01]  /*1590*/  @P2 LD.E R19, desc[UR36][R4.64+0x8] ;  /* 0x0000082404132980 */ /* 0x000ee2000c101900 */
[----:B------:R-:W-:Y:S01]  /*15a0*/  ISETP.NE.AND P3, PT, R12, R25, PT ;  /* 0x000000190c00720c */ /* 0x000fe20003f65270 */
[----:B------:R-:W-:-:S04]  /*15b0*/  @P1 VIADD R3, R3, 0x1 ;  /* 0x0000000103031836 */ /* 0x000fc80000000000 */
[----:B-1----:R-:W-:-:S05]  /*15c0*/  @P2 IMAD.WIDE R6, R3, 0x4, R28 ;  /* 0x0000000403062825 */ /* 0x002fca00078e021c */
[----:B---3--:R2:W-:Y:S04]  /*15d0*/  @P2 ST.E desc[UR36][R6.64], R19 ;  /* 0x0000001306002985 */ /* 0x0085e8000c101924 */
[----:B------:R-:W3:Y:S01]  /*15e0*/  @P3 LD.E R21, desc[UR36][R4.64+0xc] ;  /* 0x00000c2404153980 */ /* 0x000ee2000c101900 */
[----:B------:R-:W-:Y:S01]  /*15f0*/  @P2 VIADD R3, R3, 0x1 ;  /* 0x0000000103032836 */ /* 0x000fe20000000000 */
[----:B------:R-:W-:-:S03]  /*1600*/  IADD3 R11, PT, PT, R11, 0x4, RZ ;  /* 0x000000040b0b7810 */ /* 0x000fc60007ffe0ff */
[----:B------:R-:W-:Y:S01]  /*1610*/  @P3 IMAD.WIDE R12, R3, 0x4, R28 ;  /* 0x00000004030c3825 */ /* 0x000fe200078e021c */
[----:B------:R-:W-:-:S03]  /*1620*/  ISETP.NE.AND P1, PT, R11, R0, PT ;  /* 0x000000000b00720c */ /* 0x000fc60003f25270 */
[----:B------:R-:W-:Y:S01]  /*1630*/  @P3 VIADD R3, R3, 0x1 ;  /* 0x0000000103033836 */ /* 0x000fe20000000000 */
[----:B---3--:R2:W-:Y:S09]  /*1640*/  @P3 ST.E desc[UR36][R12.64], R21 ;  /* 0x000000150c003985 */ /* 0x0085f2000c101924 */
[----:B------:R-:W-:Y:S05]  /*1650*/  @P1 BRA `(.L_x_217) ;  /* 0xfffffffc00941947 */ /* 0x000fea000383ffff */
.L_x_216:
[----:B------:R-:W-:Y:S05]  /*1660*/  BSYNC.RECONVERGENT B0 ;  /* 0x0000000000007941 */ /* 0x000fea0003800200 */
.L_x_215:
[----:B------:R-:W-:Y:S04]  /*1670*/  BSSY.RECONVERGENT B0, `(.L_x_218) ;  /* 0x000001a000007945 */ /* 0x000fe80003800200 */
[----:B------:R-:W-:Y:S05]  /*1680*/  @!P0 BRA `(.L_x_219) ;  /* 0x0000000000608947 */ /* 0x000fea0003800000 */
[----:B------:R-:W-:Y:S01]  /*1690*/  ISETP.NE.AND P0, PT, R0, R25, PT ;  /* 0x000000190000720c */ /* 0x000fe20003f05270 */
        /* <DEDUP_REMOVED lines=9> */
.L_x_221:
[----:B------:R-:W-:Y:S05]  /*1730*/  BSYNC.RECONVERGENT B1 ;  /* 0x0000000000017941 */ /* 0x000fea0003800200 */
.L_x_220:
        /* <DEDUP_REMOVED lines=13> */
.L_x_219:
[----:B------:R-:W-:Y:S05]  /*1810*/  BSYNC.RECONVERGENT B0 ;  /* 0x0000000000007941 */ /* 0x000fea0003800200 */
.L_x_218:
[----:B------:R-:W-:Y:S01]  /*1820*/  MOV R0, 0x160 ;  /* 0x0000016000007802 */ /* 0x000fe20000000f00 */
[----:B------:R-:W-:Y:S01]  /*1830*/  IMAD.MOV.U32 R4, RZ, RZ, R16 ;  /* 0x000000ffff047224 */ /* 0x000fe200078e0010 */
[----:B------:R-:W-:Y:S02]  /*1840*/  MOV R5, R17 ;  /* 0x0000001100057202 */ /* 0x000fe40000000f00 */
[----:B-123--:R1:W2:Y:S05]  /*1850*/  LDC.64 R6, c[0x4][R0] ;  /* 0x0100000000067b82 */ /* 0x00e2aa0000000a00 */
[----:B------:R-:W-:-:S07]  /*1860*/  LEPC R20, `(.L_x_222) ;  /* 0x000000001014794e */ /* 0x000fce0000000000 */
[----:B012---:R-:W-:Y:S05]  /*1870*/  CALL.ABS.NOINC R6 ;  /* 0x0000000006007343 */ /* 0x007fea0003c00000 */
.L_x_222:
[----:B------:R-:W-:Y:S02]  /*1880*/  IMAD.MOV.U32 R19, RZ, RZ, R24 ;  /* 0x000000ffff137224 */ /* 0x000fe400078e0018 */
[----:B------:R-:W-:Y:S02]  /*1890*/  IMAD.MOV.U32 R16, RZ, RZ, R28 ;  /* 0x000000ffff107224 */ /* 0x000fe400078e001c */
[----:B------:R-:W-:-:S07]  /*18a0*/  IMAD.MOV.U32 R17, RZ, RZ, R29 ;  /* 0x000000ffff117224 */ /* 0x000fce00078e001d */
.L_x_211:
[----:B------:R-:W-:Y:S05]  /*18b0*/  BSYNC.RECONVERGENT B9 ;  /* 0x0000000000097941 */ /* 0x000fea0003800200 */
.L_x_210:
[----:B------:R-:W-:-:S13]  /*18c0*/  ISETP.NE.AND P0, PT, R19, RZ, PT ;  /* 0x000000ff1300720c */ /* 0x000fda0003f05270 */
[----:B------:R-:W-:Y:S05]  /*18d0*/  @!P0 BREAK B8 ;  /* 0x0000000000088942 */ /* 0x000fea0003800000 */
[----:B------:R-:W-:Y:S05]  /*18e0*/  @!P0 BREAK B7 ;  /* 0x0000000000078942 */ /* 0x000fea0003800000 */
[----:B------:R-:W-:Y:S05]  /*18f0*/  @!P0 BRA `(.L_x_223) ;  /* 0x0000000800708947 */ /* 0x000fea0003800000 */
[----:B------:R-:W-:Y:S01]  /*1900*/  ISETP.GE.AND P0, PT, R19, 0x1, PT ;  /* 0x000000011300780c */ /* 0x000fe20003f06270 */
[----:B------:R-:W-:-:S12]  /*1910*/  BSSY.RECONVERGENT B0, `(.L_x_224) ;  /* 0x0000079000007945 */ /* 0x000fd80003800200 */
[----:B------:R-:W-:Y:S05]  /*1920*/  @!P0 BRA `(.L_x_225) ;  /* 0x0000000000308947 */ /* 0x000fea0003800000 */
[----:B------:R-:W0:Y:S02]  /*1930*/  LDC.64 R4, c[0x0][0x388] ;  /* 0x0000e200ff047b82 */ /* 0x000e240000000a00 */
[----:B0-----:R-:W5:Y:S01]  /*1940*/  LDG.E.64 R4, desc[UR36][R4.64+0x10] ;  /* 0x0000102404047981 */ /* 0x001f62000c1e1b00 */
[----:B------:R-:W-:-:S07]  /*1950*/  HFMA2 R3, -RZ, RZ, 0, 0 ;  /* 0x00000000ff037431 */ /* 0x000fce00000001ff */
.L_x_227:
        /* <DEDUP_REMOVED lines=9> */
.L_x_225:
        /* <DEDUP_REMOVED lines=11> */
.L_x_232:
        /* <DEDUP_REMOVED lines=44> */
.L_x_231:
[----:B------:R-:W-:Y:S05]  /*1d60*/  BSYNC.RECONVERGENT B2 ;  /* 0x0000000000027941 */ /* 0x000fea0003800200 */
.L_x_230:
[----:B------:R-:W-:Y:S01]  /*1d70*/  ISETP.GT.U32.AND.EX P0, PT, R5, RZ, PT, P0 ;  /* 0x000000ff0500720c */ /* 0x000fe20003f04100 */
[----:B------:R-:W-:Y:S01]  /*1d80*/  IMAD.MOV.U32 R14, RZ, RZ, R12 ;  /* 0x000000ffff0e7224 */ /* 0x000fe200078e000c */
[--C-:B------:R-:W-:Y:S02]  /*1d90*/  SHF.R.U64 R20, R20, 0x1, R5.reuse ;  /* 0x0000000114147819 */ /* 0x100fe40000001205 */
[----:B------:R-:W-:Y:S02]  /*1da0*/  SHF.R.U32.HI R5, RZ, 0x1, R5 ;  /* 0x00000001ff057819 */ /* 0x000fe40000011605 */
[----:B------:R-:W-:-:S07]  /*1db0*/  IADD3 R3, PT, PT, R13, -R7, R6 ;  /* 0x800000070d037210 */ /* 0x000fce0007ffe006 */
[----:B------:R-:W-:Y:S05]  /*1dc0*/  @P0 BRA `(.L_x_232) ;  /* 0xfffffffc00340947 */ /* 0x000fea000383ffff */
[----:B------:R-:W-:Y:S05]  /*1dd0*/  BSYNC.RECONVERGENT B1 ;  /* 0x0000000000017941 */ /* 0x000fea0003800200 */
.L_x_229:
[----:B------:R-:W-:-:S04]  /*1de0*/  IMAD.HI.U32 R3, R4, 0x3, RZ ;  /* 0x0000000304037827 */ /* 0x000fc800078e00ff */
[----:B------:R-:W-:-:S05]  /*1df0*/  IMAD.IADD R0, R4, 0x1, -R3 ;  /* 0x0000000104007824 */ /* 0x000fca00078e0a03 */
[----:B------:R-:W-:-:S04]  /*1e00*/  LEA.HI R0, R0, R3, RZ, 0x1f ;  /* 0x0000000300007211 */ /* 0x000fc800078ff8ff */
[----:B------:R-:W-:-:S05]  /*1e10*/  SHF.R.U32.HI R3, RZ, 0x1e, R0 ;  /* 0x0000001eff037819 */ /* 0x000fca0000011600 */
[----:B------:R-:W-:-:S07]  /*1e20*/  IMAD R0, R3, -0x7fffffff, R4 ;  /* 0x8000000103007824 */ /* 0x000fce00078e0204 */
.L_x_228:
        /* <DEDUP_REMOVED lines=32> */
.L_x_234:
[----:B------:R-:W-:Y:S05]  /*2030*/  BSYNC.RECONVERGENT B1 ;  /* 0x0000000000017941 */ /* 0x000fea0003800200 */
.L_x_233:
[----:B------:R-:W-:Y:S01]  /*2040*/  DFMA R8, R8, R4, RZ ;  /* 0x000000040808722b */ /* 0x000fe200000000ff */
[----:B------:R-:W0:Y:S05]  /*2050*/  LDC.64 R4, c[0x0][0x388] ;  /* 0x0000e200ff047b82 */ /* 0x000e2a0000000a00 */
[----:B------:R-:W1:Y:S02]  /*2060*/  F2I.F64.TRUNC R7, R8 ;  /* 0x0000000800077311 */ /* 0x000e64000030d100 */
[----:B-1----:R-:W-:Y:S01]  /*2070*/  IMAD.WIDE R6, R7, 0x4, R16 ;  /* 0x0000000407067825 */ /* 0x002fe200078e0210 */
[----:B0-----:R-:W5:Y:S04]  /*2080*/  LDG.E.64 R4, desc[UR36][R4.64+0x10] ;  /* 0x0000102404047981 */ /* 0x001f68000c1e1b00 */
[----:B------:R0:W5:Y:S02]  /*2090*/  LD.E R0, desc[UR36][R6.64] ;  /* 0x0000002406007980 */ /* 0x000164000c101900 */
.L_x_226:
[----:B------:R-:W-:Y:S05]  /*20a0*/  BSYNC.RECONVERGENT B0 ;  /* 0x0000000000007941 */ /* 0x000fea0003800200 */
.L_x_224:
[----:B-----5:R-:W-:-:S04]  /*20b0*/  IMAD.WIDE R4, R0, 0xc, R4 ;  /* 0x0000000c00047825 */ /* 0x020fc800078e0204 */
[----:B------:R-:W-:-:S05]  /*20c0*/  IMAD.MOV.U32 R3, RZ, RZ, 0x1 ;  /* 0x00000001ff037424 */ /* 0x000fca00078e00ff */
[----:B------:R-:W2:Y:S02]  /*20d0*/  ATOM.E.EXCH.STRONG.GPU PT, R4, desc[UR36][R4.64+0x4], R3 ;  /* 0x800004030404798a */ /* 0x000ea4000c1ef124 */
[----:B--2---:R-:W-:-:S13]  /*20e0*/  ISETP.NE.AND P0, PT, R4, RZ, PT ;  /* 0x000000ff0400720c */ /* 0x004fda0003f05270 */
[----:B------:R-:W-:Y:S05]  /*20f0*/  @P0 BRA `(.L_x_235) ;  /* 0xfffffff000680947 */ /* 0x000fea000383ffff */
[----:B------:R-:W-:Y:S05]  /*2100*/  BSYNC B8 ;  /* 0x0000000000087941 */ /* 0x000fea0003800000 */
.L_x_209:
[--C-:B------:R-:W-:Y:S01]  /*2110*/  SHF.R.S32.HI R5, RZ, 0x1f, R0.reuse ;  /* 0x0000001fff057819 */ /* 0x100fe20000011400 */
[----:B------:R-:W-:-:S07]  /*2120*/  IMAD.MOV.U32 R4, RZ, RZ, R0 ;  /* 0x000000ffff047224 */ /* 0x000fce00078e0000 */
.L_x_208:
[----:B------:R-:W-:Y:S05]  /*2130*/  BSYNC B7 ;  /* 0x0000000000077941 */ /* 0x000fea0003800000 */
.L_x_207:
[----:B------:R-:W0:Y:S01]  /*2140*/  LDC.64 R12, c[0x0][0x388] ;  /* 0x0000e200ff0c7b82 */ /* 0x000e220000000a00 */
[----:B------:R-:W2:Y:S04]  /*2150*/  LDG.E R11, desc[UR36][R26.64+0xc] ;  /* 0x00000c241a0b7981 */ /* 0x000ea8000c1e1900 */
[----:B0-----:R-:W2:Y:S02]  /*2160*/  LDG.E.64 R6, desc[UR36][R12.64+0x10] ;  /* 0x000010240c067981 */ /* 0x001ea4000c1e1b00 */
[----:B--2---:R-:W-:-:S05]  /*2170*/  IMAD.WIDE R10, R11, 0xc, R6 ;  /* 0x0000000c0b0a7825 */ /* 0x004fca00078e0206 */
[----:B------:R-:W-:Y:S04]  /*2180*/  ST.E desc[UR36][R10.64+0x4], RZ ;  /* 0x000004ff0a007985 */ /* 0x000fe8000c101924 */
[----:B------:R0:W-:Y:S04]  /*2190*/  STG.E desc[UR36][R26.64+0xc], R0 ;  /* 0x00000c001a007986 */ /* 0x0001e8000c101924 */
[----:B------:R-:W2:Y:S01]  /*21a0*/  LDG.E.64 R6, desc[UR36][R12.64+0x10] ;  /* 0x000010240c067981 */ /* 0x000ea2000c1e1b00 */
[----:B------:R-:W-:Y:S02]  /*21b0*/  IMAD R3, R5, 0xc, RZ ;  /* 0x0000000c05037824 */ /* 0x000fe400078e02ff */
[----:B--2---:R-:W-:-:S04]  /*21c0*/  IMAD.WIDE.U32 R8, R4, 0xc, R6 ;  /* 0x0000000c04087825 */ /* 0x004fc800078e0006 */
[----:B------:R-:W-:-:S05]  /*21d0*/  IMAD.IADD R9, R9, 0x1, R3 ;  /* 0x0000000109097824 */ /* 0x000fca00078e0203 */
[----:B------:R-:W2:Y:S02]  /*21e0*/  LD.E.U8 R8, desc[UR36][R8.64] ;  /* 0x0000002408087980 */ /* 0x000ea4000c101100 */
[----:B--2---:R-:W-:-:S13]  /*21f0*/  ISETP.NE.AND P0, PT, R8, RZ, PT ;  /* 0x000000ff0800720c */ /* 0x004fda0003f05270 */
[----:B------:R-:W-:-:S05]  /*2200*/  @P0 IMAD.WIDE R6, R0, 0xc, R6 ;  /* 0x0000000c00060825 */ /* 0x000fca00078e0206 */
[----:B------:R1:W-:Y:S04]  /*2210*/  @P0 ST.E.U8 desc[UR36][R6.64], RZ ;  /* 0x000000ff06000985 */ /* 0x0003e8000c101124 */
[----:B------:R-:W2:Y:S01]  /*2220*/  @P0 LDG.E R3, desc[UR36][R26.64] ;  /* 0x000000241a030981 */ /* 0x000ea2000c1e1900 */
[----:B0-----:R-:W-:Y:S01]  /*2230*/  MOV R0, 0x160 ;  /* 0x0000016000007802 */ /* 0x001fe20000000f00 */
[----:B------:R-:W-:Y:S02]  /*2240*/  IMAD.MOV.U32 R4, RZ, RZ, R16 ;  /* 0x000000ffff047224 */ /* 0x000fe400078e0010 */
[----:B------:R-:W-:Y:S01]  /*2250*/  IMAD.MOV.U32 R5, RZ, RZ, R17 ;  /* 0x000000ffff057224 */ /* 0x000fe200078e0011 */
[----:B------:R1:W0:Y:S01]  /*2260*/  LDC.64 R10, c[0x4][R0] ;  /* 0x01000000000a7b82 */ /* 0x0002220000000a00 */
[----:B--2---:R-:W-:-:S05]  /*2270*/  @P0 IADD3 R3, PT, PT, R3, 0x1, RZ ;  /* 0x0000000103030810 */ /* 0x004fca0007ffe0ff */
[----:B0-----:R1:W-:Y:S02]  /*2280*/  @P0 STG.E desc[UR36][R26.64], R3 ;  /* 0x000000031a000986 */ /* 0x0013e4000c101924 */
[----:B------:R-:W-:-:S07]  /*2290*/  LEPC R20, `(.L_x_236) ;  /* 0x000000001014794e */ /* 0x000fce0000000000 */
[----:B-1----:R-:W-:Y:S05]  /*22a0*/  CALL.ABS.NOINC R10 ;  /* 0x000000000a007343 */ /* 0x002fea0003c00000 */
.L_x_236:
[----:B------:R-:W-:Y:S05]  /*22b0*/  BRA `(.L_x_237) ;  /* 0x0000000000187947 */ /* 0x000fea0003800000 */
.L_x_223:
[----:B------:R-:W-:Y:S01]  /*22c0*/  MOV R0, 0x160 ;  /* 0x0000016000007802 */ /* 0x000fe20000000f00 */
[----:B------:R-:W-:Y:S01]  /*22d0*/  IMAD.MOV.U32 R4, RZ, RZ, R16 ;  /* 0x000000ffff047224 */ /* 0x000fe200078e0010 */
[----:B------:R-:W-:Y:S02]  /*22e0*/  MOV R5, R17 ;  /* 0x0000001100057202 */ /* 0x000fe40000000f00 */
[----:B------:R0:W1:Y:S05]  /*22f0*/  LDC.64 R6, c[0x4][R0] ;  /* 0x0100000000067b82 */ /* 0x00006a0000000a00 */
[----:B------:R-:W-:-:S07]  /*2300*/  LEPC R20, `(.L_x_237) ;  /* 0x000000001014794e */ /* 0x000fce0000000000 */
[----:B01----:R-:W-:Y:S05]  /*2310*/  CALL.ABS.NOINC R6 ;  /* 0x0000000006007343 */ /* 0x003fea0003c00000 */
.L_x_237:
[----:B------:R-:W-:Y:S05]  /*2320*/  BSYNC B6 ;  /* 0x0000000000067941 */ /* 0x000fea0003800000 */
.L_x_206:
[----:B------:R-:W2:Y:S02]  /*2330*/  LDG.E R0, desc[UR36][R26.64] ;  /* 0x000000241a007981 */ /* 0x000ea4000c1e1900 */
[----:B--2---:R-:W-:-:S13]  /*2340*/  ISETP.NE.AND P0, PT, R0, 0x2, PT ;  /* 0x000000020000780c */ /* 0x004fda0003f05270 */
[----:B------:R-:W-:Y:S05]  /*2350*/  @!P0 BREAK B10 ;  /* 0x00000000000a8942 */ /* 0x000fea0003800000 */
[----:B------:R-:W-:Y:S05]  /*2360*/  @!P0 BRA `(.L_x_238) ;  /* 0x00000000001c8947 */ /* 0x000fea0003800000 */
[----:B------:R-:W2:Y:S01]  /*2370*/  LDG.E R3, desc[UR36][R26.64+0x4] ;  /* 0x000004241a037981 */ /* 0x000ea2000c1e1900 */
[----:B------:R-:W-:-:S05]  /*2380*/  VIADD R18, R18, 0x1 ;  /* 0x0000000112127836 */ /* 0x000fca0000000000 */
[----:B--2---:R-:W-:-:S13]  /*2390*/  ISETP.GE.AND P0, PT, R18, R3, PT ;  /* 0x000000031200720c */ /* 0x004fda0003f06270 */
[----:B------:R-:W-:Y:S05]  /*23a0*/  @!P0 BRA `(.L_x_239) ;  /* 0xffffffdc006c8947 */ /* 0x000fea000383ffff */
[----:B------:R-:W-:Y:S05]  /*23b0*/  BSYNC B10 ;  /* 0x00000000000a7941 */ /* 0x000fea0003800000 */
.L_x_178:
[----:B------:R0:W5:Y:S01]  /*23c0*/  LDG.E R0, desc[UR36][R26.64+0x8] ;  /* 0x000008241a007981 */ /* 0x000162000c1e1900 */
[----:B------:R-:W-:Y:S05]  /*23d0*/  BRA `(.L_x_177) ;  /* 0x0000000000087947 */ /* 0x000fea0003800000 */
.L_x_238:
[----:B------:R-:W2:Y:S02]  /*23e0*/  LDG.E R0, desc[UR36][R26.64+0x8] ;  /* 0x000008241a007981 */ /* 0x000ea4000c1e1900 */
[----:B--2---:R-:W-:-:S07]  /*23f0*/  IMAD.MOV.U32 R2, RZ, RZ, R0 ;  /* 0x000000ffff027224 */ /* 0x004fce00078e0000 */
.L_x_177:
[----:B------:R-:W-:Y:S05]  /*2400*/  BSYNC B11 ;  /* 0x00000000000b7941 */ /* 0x000fea0003800000 */
.L_x_176:
[----:B------:R-:W-:-:S05]  /*2410*/  VIADD R2, R2, 0x1 ;  /* 0x0000000102027836 */ /* 0x000fca0000000000 */
[----:B-----5:R-:W-:-:S13]  /*2420*/  ISETP.GE.AND P0, PT, R2, R0, PT ;  /* 0x000000000200720c */ /* 0x020fda0003f06270 */
[----:B------:R-:W-:Y:S05]  /*2430*/  @!P0 BRA `(.L_x_240) ;  /* 0xffffffdc00308947 */ /* 0x000fea000383ffff */
[----:B------:R-:W-:Y:S05]  /*2440*/  EXIT ;  /* 0x000000000000794d */ /* 0x000fea0003800000 */
        .weak           $__internal_0_$__cuda_sm20_div_rn_f64_full
        .type           $__internal_0_$__cuda_sm20_div_rn_f64_full,@function
        .size           $__internal_0_$__cuda_sm20_div_rn_f64_full,(.L_x_247 - $__internal_0_$__cuda_sm20_div_rn_f64_full)
$__internal_0_$__cuda_sm20_div_rn_f64_full:
[----:B------:R-:W-:Y:S01]  /*2450*/  FSETP.GEU.AND P2, PT, |R7|, 1.469367938527859385e-39, PT ;  /* 0x001000000700780b */ /* 0x000fe20003f4e200 */
[----:B------:R-:W-:Y:S01]  /*2460*/  IMAD.MOV.U32 R24, RZ, RZ, 0x1ca00000 ;  /* 0x1ca00000ff187424 */ /* 0x000fe200078e00ff */
[C---:B------:R-:W-:Y:S01]  /*2470*/  FSETP.GEU.AND P0, PT, |R23|.reuse, 1.469367938527859385e-39, PT ;  /* 0x001000001700780b */ /* 0x040fe20003f0e200 */
[----:B------:R-:W-:Y:S01]  /*2480*/  BSSY.RECONVERGENT B2, `(.L_x_241) ;  /* 0x0000054000027945 */ /* 0x000fe20003800200 */
[----:B------:R-:W-:Y:S02]  /*2490*/  LOP3.LUT R4, R23, 0x800fffff, RZ, 0xc0, !PT ;  /* 0x800fffff17047812 */ /* 0x000fe400078ec0ff */
[----:B------:R-:W-:Y:S02]  /*24a0*/  LOP3.LUT R3, R7, 0x7ff00000, RZ, 0xc0, !PT ;  /* 0x7ff0000007037812 */ /* 0x000fe400078ec0ff */
[----:B------:R-:W-:Y:S02]  /*24b0*/  LOP3.LUT R5, R4, 0x3ff00000, RZ, 0xfc, !PT ;  /* 0x3ff0000004057812 */ /* 0x000fe400078efcff */
[----:B------:R-:W-:-:S02]  /*24c0*/  MOV R4, R22 ;  /* 0x0000001600047202 */ /* 0x000fc40000000f00 */
[C---:B------:R-:W-:Y:S01]  /*24d0*/  LOP3.LUT R28, R23.reuse, 0x7ff00000, RZ, 0xc0, !PT ;  /* 0x7ff00000171c7812 */ /* 0x040fe200078ec0ff */
[----:B------:R-:W-:Y:S01]  /*24e0*/  @!P2 IMAD.MOV.U32 R14, RZ, RZ, RZ ;  /* 0x000000ffff0ea224 */ /* 0x000fe200078e00ff */
[----:B------:R-:W-:Y:S01]  /*24f0*/  @!P2 LOP3.LUT R10, R23, 0x7ff00000, RZ, 0xc0, !PT ;  /* 0x7ff00000170aa812 */ /* 0x000fe200078ec0ff */
[----:B------:R-:W-:Y:S01]  /*2500*/  @!P0 DMUL R4, R22, 8.98846567431157953865e+307 ;  /* 0x7fe0000016048828 */ /* 0x000fe20000000000 */
[C---:B------:R-:W-:Y:S02]  /*2510*/  ISETP.GE.U32.AND P1, PT, R3.reuse, R28, PT ;  /* 0x0000001c0300720c */ /* 0x040fe40003f26070 */
[----:B------:R-:W-:Y:S01]  /*2520*/  @!P2 ISETP.GE.U32.AND P3, PT, R3, R10, PT ;  /* 0x0000000a0300a20c */ /* 0x000fe20003f66070 */
[----:B------:R-:W-:Y:S01]  /*2530*/  IMAD.MOV.U32 R10, RZ, RZ, R6 ;  /* 0x000000ffff0a7224 */ /* 0x000fe200078e0006 */
[C---:B------:R-:W-:Y:S01]  /*2540*/  SEL R11, R24.reuse, 0x63400000, !P1 ;  /* 0x63400000180b7807 */ /* 0x040fe20004800000 */
[----:B------:R-:W0:Y:S01]  /*2550*/  MUFU.RCP64H R13, R5 ;  /* 0x00000005000d7308 */ /* 0x000e220000001800 */
[----:B------:R-:W-:-:S02]  /*2560*/  @!P2 SEL R15, R24, 0x63400000, !P3 ;  /* 0x63400000180fa807 */ /* 0x000fc40005800000 */
[--C-:B------:R-:W-:Y:S02]  /*2570*/  LOP3.LUT R11, R11, 0x800fffff, R7.reuse, 0xf8, !PT ;  /* 0x800fffff0b0b7812 */ /* 0x100fe400078ef807 */
[----:B------:R-:W-:Y:S02]  /*2580*/  @!P2 LOP3.LUT R15, R15, 0x80000000, R7, 0xf8, !PT ;  /* 0x800000000f0fa812 */ /* 0x000fe400078ef807 */
[----:B------:R-:W-:Y:S02]  /*2590*/  MOV R12, 0x1 ;  /* 0x00000001000c7802 */ /* 0x000fe40000000f00 */
[----:B------:R-:W-:Y:S02]  /*25a0*/  @!P2 LOP3.LUT R15, R15, 0x100000, RZ, 0xfc, !PT ;  /* 0x001000000f0fa812 */ /* 0x000fe400078efcff */
[----:B------:R-:W-:-:S04]  /*25b0*/  @!P0 LOP3.LUT R28, R5, 0x7ff00000, RZ, 0xc0, !PT ;  /* 0x7ff00000051c8812 */ /* 0x000fc800078ec0ff */
[----:B------:R-:W-:Y:S02]  /*25c0*/  @!P2 DFMA R10, R10, 2, -R14 ;  /* 0x400000000a0aa82b */ /* 0x000fe4000000080e */
[----:B0-----:R-:W-:-:S08]  /*25d0*/  DFMA R14, R12, -R4, 1 ;  /* 0x3ff000000c0e742b */ /* 0x001fd00000000804 */
[----:B------:R-:W-:-:S08]  /*25e0*/  DFMA R14, R14, R14, R14 ;  /* 0x0000000e0e0e722b */ /* 0x000fd0000000000e */
[----:B------:R-:W-:-:S08]  /*25f0*/  DFMA R14, R12, R14, R12 ;  /* 0x0000000e0c0e722b */ /* 0x000fd0000000000c */
[----:B------:R-:W-:-:S08]  /*2600*/  DFMA R12, R14, -R4, 1 ;  /* 0x3ff000000e0c742b */ /* 0x000fd00000000804 */
[----:B------:R-:W-:-:S08]  /*2610*/  DFMA R12, R14, R12, R14 ;  /* 0x0000000c0e0c722b */ /* 0x000fd0000000000e */
[----:B------:R-:W-:-:S08]  /*2620*/  DMUL R14, R12, R10 ;  /* 0x0000000a0c0e7228 */ /* 0x000fd00000000000 */
[----:B------:R-:W-:-:S08]  /*2630*/  DFMA R20, R14, -R4, R10 ;  /* 0x800000040e14722b */ /* 0x000fd0000000000a */
[----:B------:R-:W-:Y:S01]  /*2640*/  DFMA R20, R12, R20, R14 ;  /* 0x000000140c14722b */ /* 0x000fe2000000000e */
[----:B------:R-:W-:Y:S01]  /*2650*/  IMAD.MOV.U32 R12, RZ, RZ, R3 ;  /* 0x000000ffff0c7224 */ /* 0x000fe200078e0003 */
[----:B------:R-:W-:-:S05]  /*2660*/  @!P2 LOP3.LUT R12, R11, 0x7ff00000, RZ, 0xc0, !PT ;  /* 0x7ff000000b0ca812 */ /* 0x000fca00078ec0ff */
[----:B------:R-:W-:-:S05]  /*2670*/  VIADD R13, R12, 0xffffffff ;  /* 0xffffffff0c0d7836 */ /* 0x000fca0000000000 */
[----:B------:R-:W-:Y:S01]  /*2680*/  ISETP.GT.U32.AND P0, PT, R13, 0x7feffffe, PT ;  /* 0x7feffffe0d00780c */ /* 0x000fe20003f04070 */
[----:B------:R-:W-:-:S05]  /*2690*/  VIADD R13, R28, 0xffffffff ;  /* 0xffffffff1c0d7836 */ /* 0x000fca0000000000 */
[----:B------:R-:W-:-:S13]  /*26a0*/  ISETP.GT.U32.OR P0, PT, R13, 0x7feffffe, P0 ;  /* 0x7feffffe0d00780c */ /* 0x000fda0000704470 */
[----:B------:R-:W-:Y:S05]  /*26b0*/  @P0 BRA `(.L_x_242) ;  /* 0x00000000006c0947 */ /* 0x000fea0003800000 */
[----:B------:R-:W-:-:S04]  /*26c0*/  LOP3.LUT R12, R23, 0x7ff00000, RZ, 0xc0, !PT ;  /* 0x7ff00000170c7812 */ /* 0x000fc800078ec0ff */
[CC--:B------:R-:W-:Y:S02]  /*26d0*/  VIADDMNMX R6, R3.reuse, -R12.reuse, 0xb9600000, !PT ;  /* 0xb960000003067446 */ /* 0x0c0fe4000780090c */
[----:B------:R-:W-:Y:S02]  /*26e0*/  ISETP.GE.U32.AND P0, PT, R3, R12, PT ;  /* 0x0000000c0300720c */ /* 0x000fe40003f06070 */
[----:B------:R-:W-:Y:S01]  /*26f0*/  VIMNMX R3, PT, PT, R6, 0x46a00000, PT ;  /* 0x46a0000006037848 */ /* 0x000fe20003fe0100 */
[----:B------:R-:W-:Y:S01]  /*2700*/  IMAD.MOV.U32 R6, RZ, RZ, RZ ;  /* 0x000000ffff067224 */ /* 0x000fe200078e00ff */
[----:B------:R-:W-:-:S04]  /*2710*/  SEL R24, R24, 0x63400000, !P0 ;  /* 0x6340000018187807 */ /* 0x000fc80004000000 */
[----:B------:R-:W-:-:S05]  /*2720*/  IADD3 R3, PT, PT, -R24, R3, RZ ;  /* 0x0000000318037210 */ /* 0x000fca0007ffe1ff */
[----:B------:R-:W-:-:S06]  /*2730*/  VIADD R7, R3, 0x7fe00000 ;  /* 0x7fe0000003077836 */ /* 0x000fcc0000000000 */
[----:B------:R-:W-:-:S10]  /*2740*/  DMUL R14, R20, R6 ;  /* 0x00000006140e7228 */ /* 0x000fd40000000000 */
[----:B------:R-:W-:-:S13]  /*2750*/  FSETP.GTU.AND P0, PT, |R15|, 1.469367938527859385e-39, PT ;  /* 0x001000000f00780b */ /* 0x000fda0003f0c200 */
[----:B------:R-:W-:Y:S05]  /*2760*/  @P0 BRA `(.L_x_243) ;  /* 0x0000000000940947 */ /* 0x000fea0003800000 */
[----:B------:R-:W-:Y:S01]  /*2770*/  DFMA R10, R20, -R4, R10 ;  /* 0x80000004140a722b */ /* 0x000fe2000000000a */
[----:B------:R-:W-:-:S09]  /*2780*/  IMAD.MOV.U32 R6, RZ, RZ, RZ ;  /* 0x000000ffff067224 */ /* 0x000fd200078e00ff */
[C---:B------:R-:W-:Y:S02]  /*2790*/  FSETP.NEU.AND P0, PT, R11.reuse, RZ, PT ;  /* 0x000000ff0b00720b */ /* 0x040fe40003f0d000 */
[----:B------:R-:W-:-:S04]  /*27a0*/  LOP3.LUT R13, R11, 0x80000000, R23, 0x48, !PT ;  /* 0x800000000b0d7812 */ /* 0x000fc800078e4817 */
[----:B------:R-:W-:-:S07]  /*27b0*/  LOP3.LUT R7, R13, R7, RZ, 0xfc, !PT ;  /* 0x000000070d077212 */ /* 0x000fce00078efcff */
[----:B------:R-:W-:Y:S05]  /*27c0*/  @!P0 BRA `(.L_x_243) ;  /* 0x00000000007c8947 */ /* 0x000fea0003800000 */
[C---:B------:R-:W-:Y:S01]  /*27d0*/  IADD3 R5, PT, PT, -R3.reuse, RZ, RZ ;  /* 0x000000ff03057210 */ /* 0x040fe20007ffe1ff */
[----:B------:R-:W-:Y:S01]  /*27e0*/  IMAD.MOV.U32 R4, RZ, RZ, RZ ;  /* 0x000000ffff047224 */ /* 0x000fe200078e00ff */
[----:B------:R-:W-:Y:S01]  /*27f0*/  DMUL.RP R6, R20, R6 ;  /* 0x0000000614067228 */ /* 0x000fe20000008000 */
[----:B------:R-:W-:-:S04]  /*2800*/  IADD3 R3, PT, PT, -R3, -0x43300000, RZ ;  /* 0xbcd0000003037810 */ /* 0x000fc80007ffe1ff */
[----:B------:R-:W-:-:S05]  /*2810*/  DFMA R4, R14, -R4, R20 ;  /* 0x800000040e04722b */ /* 0x000fca0000000014 */
[----:B------:R-:W-:-:S05]  /*2820*/  LOP3.LUT R13, R7, R13, RZ, 0x3c, !PT ;  /* 0x0000000d070d7212 */ /* 0x000fca00078e3cff */
[----:B------:R-:W-:-:S04]  /*2830*/  FSETP.NEU.AND P0, PT, |R5|, R3, PT ;  /* 0x000000030500720b */ /* 0x000fc80003f0d200 */
[----:B------:R-:W-:Y:S02]  /*2840*/  FSEL R14, R6, R14, !P0 ;  /* 0x0000000e060e7208 */ /* 0x000fe40004000000 */
[----:B------:R-:W-:Y:S01]  /*2850*/  FSEL R15, R13, R15, !P0 ;  /* 0x0000000f0d0f7208 */ /* 0x000fe20004000000 */
[----:B------:R-:W-:Y:S06]  /*2860*/  BRA `(.L_x_243) ;  /* 0x0000000000547947 */ /* 0x000fec0003800000 */
.L_x_242:
[----:B------:R-:W-:-:S14]  /*2870*/  DSETP.NAN.AND P0, PT, R6, R6, PT ;  /* 0x000000060600722a */ /* 0x000fdc0003f08000 */
[----:B------:R-:W-:Y:S05]  /*2880*/  @P0 BRA `(.L_x_244) ;  /* 0x0000000000440947 */ /* 0x000fea0003800000 */
[----:B------:R-:W-:-:S14]  /*2890*/  DSETP.NAN.AND P0, PT, R22, R22, PT ;  /* 0x000000161600722a */ /* 0x000fdc0003f08000 */
[----:B------:R-:W-:Y:S05]  /*28a0*/  @P0 BRA `(.L_x_245) ;  /* 0x0000000000300947 */ /* 0x000fea0003800000 */
[----:B------:R-:W-:Y:S01]  /*28b0*/  ISETP.NE.AND P0, PT, R12, R28, PT ;  /* 0x0000001c0c00720c */ /* 0x000fe20003f05270 */
[----:B------:R-:W-:Y:S02]  /*28c0*/  IMAD.MOV.U32 R14, RZ, RZ, 0x0 ;  /* 0x00000000ff0e7424 */ /* 0x000fe400078e00ff */
[----:B------:R-:W-:-:S10]  /*28d0*/  IMAD.MOV.U32 R15, RZ, RZ, -0x80000 ;  /* 0xfff80000ff0f7424 */ /* 0x000fd400078e00ff */
[----:B------:R-:W-:Y:S05]  /*28e0*/  @!P0 BRA `(.L_x_243) ;  /* 0x0000000000348947 */ /* 0x000fea0003800000 */
[----:B------:R-:W-:Y:S02]  /*28f0*/  ISETP.NE.AND P0, PT, R12, 0x7ff00000, PT ;  /* 0x7ff000000c00780c */ /* 0x000fe40003f05270 */
[----:B------:R-:W-:Y:S02]  /*2900*/  LOP3.LUT R15, R7, 0x80000000, R23, 0x48, !PT ;  /* 0x80000000070f7812 */ /* 0x000fe400078e4817 */
[----:B------:R-:W-:-:S13]  /*2910*/  ISETP.EQ.OR P0, PT, R28, RZ, !P0 ;  /* 0x000000ff1c00720c */ /* 0x000fda0004702670 */
[----:B------:R-:W-:Y:S02]  /*2920*/  @P0 LOP3.LUT R3, R15, 0x7ff00000, RZ, 0xfc, !PT ;  /* 0x7ff000000f030812 */ /* 0x000fe400078efcff */
[----:B------:R-:W-:Y:S01]  /*2930*/  @!P0 MOV R14, RZ ;  /* 0x000000ff000e8202 */ /* 0x000fe20000000f00 */
[----:B------:R-:W-:Y:S02]  /*2940*/  @P0 IMAD.MOV.U32 R14, RZ, RZ, RZ ;  /* 0x000000ffff0e0224 */ /* 0x000fe400078e00ff */
[----:B------:R-:W-:Y:S01]  /*2950*/  @P0 IMAD.MOV.U32 R15, RZ, RZ, R3 ;  /* 0x000000ffff0f0224 */ /* 0x000fe200078e0003 */
[----:B------:R-:W-:Y:S06]  /*2960*/  BRA `(.L_x_243) ;  /* 0x0000000000147947 */ /* 0x000fec0003800000 */
.L_x_245:
[----:B------:R-:W-:Y:S01]  /*2970*/  LOP3.LUT R15, R23, 0x80000, RZ, 0xfc, !PT ;  /* 0x00080000170f7812 */ /* 0x000fe200078efcff */
[----:B------:R-:W-:Y:S01]  /*2980*/  IMAD.MOV.U32 R14, RZ, RZ, R22 ;  /* 0x000000ffff0e7224 */ /* 0x000fe200078e0016 */
[----:B------:R-:W-:Y:S06]  /*2990*/  BRA `(.L_x_243) ;  /* 0x0000000000087947 */ /* 0x000fec0003800000 */
.L_x_244:
[----:B------:R-:W-:Y:S02]  /*29a0*/  LOP3.LUT R15, R7, 0x80000, RZ, 0xfc, !PT ;  /* 0x00080000070f7812 */ /* 0x000fe400078efcff */
[----:B------:R-:W-:-:S07]  /*29b0*/  MOV R14, R6 ;  /* 0x00000006000e7202 */ /* 0x000fce0000000f00 */
.L_x_243:
[----:B------:R-:W-:Y:S05]  /*29c0*/  BSYNC.RECONVERGENT B2 ;  /* 0x0000000000027941 */ /* 0x000fea0003800200 */
.L_x_241:
[----:B------:R-:W-:Y:S02]  /*29d0*/  IMAD.MOV.U32 R4, RZ, RZ, R0 ;  /* 0x000000ffff047224 */ /* 0x000fe400078e0000 */
[----:B------:R-:W-:-:S04]  /*29e0*/  IMAD.MOV.U32 R5, RZ, RZ, 0x0 ;  /* 0x00000000ff057424 */ /* 0x000fc800078e00ff */
[----:B------:R-:W-:Y:S05]  /*29f0*/  RET.REL.NODEC R4 `(_Z12KernelRunSimP6AnimalP5WorldPi) ;  /* 0xffffffd404807950 */ /* 0x000fea0003c3ffff */
.L_x_246:
        /* <DEDUP_REMOVED lines=16> */
.L_x_247:


//--------------------- .nv.shared.reserved.0     --------------------------
	.section	.nv.shared.reserved.0,"aw",@nobits
	.weak		__nv_reservedSMEM_offset_0_alias
	.size		__nv_reservedSMEM_offset_0_alias, 0, 64
	.other		__nv_reservedSMEM_offset_0_alias,@"STO_CUDA_RESERVED_SHARED STV_DEFAULT"
__nv_reservedSMEM_offset_0_alias:
	.zero		0
	.zero		64


//--------------------- .nv.global                --------------------------
	.section	.nv.global,"aw",@nobits
.nv.global:
	.type		_ZN34_INTERNAL_506bb1e8_4_k_cu_ba41f9386thrust24THRUST_300001_SM_1000_NS3seqE,@object
	.size		_ZN34_INTERNAL_506bb1e8_4_k_cu_ba41f9386thrust24THRUST_300001_SM_1000_NS3seqE,(_ZN34_INTERNAL_506bb1e8_4_k_cu_ba41f9384cuda3std3__48in_placeE - _ZN34_INTERNAL_506bb1e8_4_k_cu_ba41f9386thrust24THRUST_300001_SM_1000_NS3seqE)
_ZN34_INTERNAL_506bb1e8_4_k_cu_ba41f9386thrust24THRUST_300001_SM_1000_NS3seqE:
	.zero		1
	.type		_ZN34_INTERNAL_506bb1e8_4_k_cu_ba41f9384cuda3std3__48in_placeE,@object
	.size		_ZN34_INTERNAL_506bb1e8_4_k_cu_ba41f9384cuda3std3__48in_placeE,(_ZN34_INTERNAL_506bb1e8_4_k_cu_ba41f9384cuda3std6ranges3__45__cpo4sizeE - _ZN34_INTERNAL_506bb1e8_4_k_cu_ba41f9384cuda3std3__48in_placeE)
_ZN34_INTERNAL_506bb1e8_4_k_cu_ba41f9384cuda3std3__48in_placeE:
	.zero		1
	.type		_ZN34_INTERNAL_506bb1e8_4_k_cu_ba41f9384cuda3std6ranges3__45__cpo4sizeE,@object
	.size		_ZN34_INTERNAL_506bb1e8_4_k_cu_ba41f9384cuda3std6ranges3__45__cpo4sizeE,(_ZN34_INTERNAL_506bb1e8_4_k_cu_ba41f9386thrust24THRUST_300001_SM_1000_NS12placeholders2_3E - _ZN34_INTERNAL_506bb1e8_4_k_cu_ba41f9384cuda3std6ranges3__45__cpo4sizeE)
_ZN34_INTERNAL_506bb1e8_4_k_cu_ba41f9384cuda3std6ranges3__45__cpo4sizeE:
	.zero		1
	.type		_ZN34_INTERNAL_506bb1e8_4_k_cu_ba41f9386thrust24THRUST_300001_SM_1000_NS12placeholders2_3E,@object
	.size		_ZN34_INTERNAL_506bb1e8_4_k_cu_ba41f9386thrust24THRUST_300001_SM_1000_NS12placeholders2_3E,(_ZN34_INTERNAL_506bb1e8_4_k_cu_ba41f9384cuda3std3__45__cpo6cbeginE - _ZN34_INTERNAL_506bb1e8_4_k_cu_ba41f9386thrust24THRUST_300001_SM_1000_NS12placeholders2_3E)
_ZN34_INTERNAL_506bb1e8_4_k_cu_ba41f9386thrust24THRUST_300001_SM_1000_NS12placeholders2_3E:
	.zero		1
	.type		_ZN34_INTERNAL_506bb1e8_4_k_cu_ba41f9384cuda3std3__45__cpo6cbeginE,@object
	.size		_ZN34_INTERNAL_506bb1e8_4_k_cu_ba41f9384cuda3std3__45__cpo6cbeginE,(_ZN34_INTERNAL_506bb1e8_4_k_cu_ba41f9384cuda3std6ranges3__45__cpo6cbeginE - _ZN34_INTERNAL_506bb1e8_4_k_cu_ba41f9384cuda3std3__45__cpo6cbeginE)
_ZN34_INTERNAL_506bb1e8_4_k_cu_ba41f9384cuda3std3__45__cpo6cbeginE:
	.zero		1
	.type		_ZN34_INTERNAL_506bb1e8_4_k_cu_ba41f9384cuda3std6ranges3__45__cpo6cbeginE,@object
	.size		_ZN34_INTERNAL_506bb1e8_4_k_cu_ba41f9384cuda3std6ranges3__45__cpo6cbeginE,(_ZN34_INTERNAL_506bb1e8_4_k_cu_ba41f9386thrust24THRUST_300001_SM_1000_NS12placeholders2_7E - _ZN34_INTERNAL_506bb1e8_4_k_cu_ba41f9384cuda3std6ranges3__45__cpo6cbeginE)
_ZN34_INTERNAL_506bb1e8_4_k_cu_ba41f9384cuda3std6ranges3__45__cpo6cbeginE:
	.zero		1
	.type		_ZN34_INTERNAL_506bb1e8_4_k_cu_ba41f9386thrust24THRUST_300001_SM_1000_NS12placeholders2_7E,@object
	.size		_ZN34_INTERNAL_506bb1e8_4_k_cu_ba41f9386thrust24THRUST_300001_SM_1000_NS12placeholders2_7E,(_ZN34_INTERNAL_506bb1e8_4_k_cu_ba41f9384cuda3std3__45__cpo7crbeginE - _ZN34_INTERNAL_506bb1e8_4_k_cu_ba41f9386thrust24THRUST_300001_SM_1000_NS12placeholders2_7E)
_ZN34_INTERNAL_506bb1e8_4_k_cu_ba41f9386thrust24THRUST_300001_SM_1000_NS12placeholders2_7E:
	.zero		1
	.type		_ZN34_INTERNAL_506bb1e8_4_k_cu_ba41f9384cuda3std3__45__cpo7crbeginE,@object
	.size		_ZN34_INTERNAL_506bb1e8_4_k_cu_ba41f9384cuda3std3__45__cpo7crbeginE,(_ZN34_INTERNAL_506bb1e8_4_k_cu_ba41f9384cuda3std6ranges3__45__cpo4nextE - _ZN34_INTERNAL_506bb1e8_4_k_cu_ba41f9384cuda3std3__45__cpo7crbeginE)
_ZN34_INTERNAL_506bb1e8_4_k_cu_ba41f9384cuda3std3__45__cpo7crbeginE:
	.zero		1
	.type		_ZN34_INTERNAL_506bb1e8_4_k_cu_ba41f9384cuda3std6ranges3__45__cpo4nextE,@object
	.size		_ZN34_INTERNAL_506bb1e8_4_k_cu_ba41f9384cuda3std6ranges3__45__cpo4nextE,(_ZN34_INTERNAL_506bb1e8_4_k_cu_ba41f9384cuda3std6ranges3__45__cpo4swapE - _ZN34_INTERNAL_506bb1e8_4_k_cu_ba41f9384cuda3std6ranges3__45__cpo4nextE)
_ZN34_INTERNAL_506bb1e8_4_k_cu_ba41f9384cuda3std6ranges3__45__cpo4nextE:
	.zero		1
	.type		_ZN34_INTERNAL_506bb1e8_4_k_cu_ba41f9384cuda3std6ranges3__45__cpo4swapE,@object
	.size		_ZN34_INTERNAL_506bb1e8_4_k_cu_ba41f9384cuda3std6ranges3__45__cpo4swapE,(_ZN34_INTERNAL_506bb1e8_4_k_cu_ba41f9386thrust24THRUST_300001_SM_1000_NS8cuda_cub10par_nosyncE - _ZN34_INTERNAL_506bb1e8_4_k_cu_ba41f9384cuda3std6ranges3__45__cpo4swapE)
_ZN34_INTERNAL_506bb1e8_4_k_cu_ba41f9384cuda3std6ranges3__45__cpo4swapE:
	.zero		1
	.type		_ZN34_INTERNAL_506bb1e8_4_k_cu_ba41f9386thrust24THRUST_300001_SM_1000_NS8cuda_cub10par_nosyncE,@object
	.size		_ZN34_INTERNAL_506bb1e8_4_k_cu_ba41f9386thrust24THRUST_300001_SM_1000_NS8cuda_cub10par_nosyncE,(_ZN34_INTERNAL_506bb1e8_4_k_cu_ba41f9386thrust24THRUST_300001_SM_1000_NS12placeholders2_9E - _ZN34_INTERNAL_506bb1e8_4_k_cu_ba41f9386thrust24THRUST_300001_SM_1000_NS8cuda_cub10par_nosyncE)
_ZN34_INTERNAL_506bb1e8_4_k_cu_ba41f9386thrust24THRUST_300001_SM_1000_NS8cuda_cub10par_nosyncE:
	.zero		1
	.type		_ZN34_INTERNAL_506bb1e8_4_k_cu_ba41f9386thrust24THRUST_300001_SM_1000_NS12placeholders2_9E,@object
	.size		_ZN34_INTERNAL_506bb1e8_4_k_cu_ba41f9386thrust24THRUST_300001_SM_1000_NS12placeholders2_9E,(_ZN34_INTERNAL_506bb1e8_4_k_cu_ba41f9384cuda3std3__436_GLOBAL__N__506bb1e8_4_k_cu_ba41f9386ignoreE - _ZN34_INTERNAL_506bb1e8_4_k_cu_ba41f9386thrust24THRUST_300001_SM_1000_NS12placeholders2_9E)
_ZN34_INTERNAL_506bb1e8_4_k_cu_ba41f9386thrust24THRUST_300001_SM_1000_NS12placeholders2_9E:
	.zero		1
	.type		_ZN34_INTERNAL_506bb1e8_4_k_cu_ba41f9384cuda3std3__436_GLOBAL__N__506bb1e8_4_k_cu_ba41f9386ignoreE,@object
	.size		_ZN34_INTERNAL_506bb1e8_4_k_cu_ba41f9384cuda3std3__436_GLOBAL__N__506bb1e8_4_k_cu_ba41f9386ignoreE,(_ZN34_INTERNAL_506bb1e8_4_k_cu_ba41f9384cuda3std6ranges3__45__cpo4dataE - _ZN34_INTERNAL_506bb1e8_4_k_cu_ba41f9384cuda3std3__436_GLOBAL__N__506bb1e8_4_k_cu_ba41f9386ignoreE)
_ZN34_INTERNAL_506bb1e8_4_k_cu_ba41f9384cuda3std3__436_GLOBAL__N__506bb1e8_4_k_cu_ba41f9386ignoreE:
	.zero		1
	.type		_ZN34_INTERNAL_506bb1e8_4_k_cu_ba41f9384cuda3std6ranges3__45__cpo4dataE,@object
	.size		_ZN34_INTERNAL_506bb1e8_4_k_cu_ba41f9384cuda3std6ranges3__45__cpo4dataE,(_ZN34_INTERNAL_506bb1e8_4_k_cu_ba41f9386thrust24THRUST_300001_SM_1000_NS12placeholders2_1E - _ZN34_INTERNAL_506bb1e8_4_k_cu_ba41f9384cuda3std6ranges3__45__cpo4dataE)
_ZN34_INTERNAL_506bb1e8_4_k_cu_ba41f9384cuda3std6ranges3__45__cpo4dataE:
	.zero		1
	.type		_ZN34_INTERNAL_506bb1e8_4_k_cu_ba41f9386thrust24THRUST_300001_SM_1000_NS12placeholders2_1E,@object
	.size		_ZN34_INTERNAL_506bb1e8_4_k_cu_ba41f9386thrust24THRUST_300001_SM_1000_NS12placeholders2_1E,(_ZN34_INTERNAL_506bb1e8_4_k_cu_ba41f9384cuda3std3__45__cpo5beginE - _ZN34_INTERNAL_506bb1e8_4_k_cu_ba41f9386thrust24THRUST_300001_SM_1000_NS12placeholders2_1E)
_ZN34_INTERNAL_506bb1e8_4_k_cu_ba41f9386thrust24THRUST_300001_SM_1000_NS12placeholders2_1E:
	.zero		1
	.type		_ZN34_INTERNAL_506bb1e8_4_k_cu_ba41f9384cuda3std3__45__cpo5beginE,@object
	.size		_ZN34_INTERNAL_506bb1e8_4_k_cu_ba41f9384cuda3std3__45__cpo5beginE,(_ZN34_INTERNAL_506bb1e8_4_k_cu_ba41f9384cuda3std6ranges3__45__cpo5beginE - _ZN34_INTERNAL_506bb1e8_4_k_cu_ba41f9384cuda3std3__45__cpo5beginE)
_ZN34_INTERNAL_506bb1e8_4_k_cu_ba41f9384cuda3std3__45__cpo5beginE:
	.zero		1
	.type		_ZN34_INTERNAL_506bb1e8_4_k_cu_ba41f9384cuda3std6ranges3__45__cpo5beginE,@object
	.size		_ZN34_INTERNAL_506bb1e8_4_k_cu_ba41f9384cuda3std6ranges3__45__cpo5beginE,(_ZN34_INTERNAL_506bb1e8_4_k_cu_ba41f9386thrust24THRUST_300001_SM_1000_NS12placeholders2_5E - _ZN34_INTERNAL_506bb1e8_4_k_cu_ba41f9384cuda3std6ranges3__45__cpo5beginE)
_ZN34_INTERNAL_506bb1e8_4_k_cu_ba41f9384cuda3std6ranges3__45__cpo5beginE:
	.zero		1
	.type		_ZN34_INTERNAL_506bb1e8_4_k_cu_ba41f9386thrust24THRUST_300001_SM_1000_NS12placeholders2_5E,@object
	.size		_ZN34_INTERNAL_506bb1e8_4_k_cu_ba41f9386thrust24THRUST_300001_SM_1000_NS12placeholders2_5E,(_ZN34_INTERNAL_506bb1e8_4_k_cu_ba41f9384cuda3std3__45__cpo6rbeginE - _ZN34_INTERNAL_506bb1e8_4_k_cu_ba41f9386thrust24THRUST_300001_SM_1000_NS12placeholders2_5E)
_ZN34_INTERNAL_506bb1e8_4_k_cu_ba41f9386thrust24THRUST_300001_SM_1000_NS12placeholders2_5E:
	.zero		1
	.type		_ZN34_INTERNAL_506bb1e8_4_k_cu_ba41f9384cuda3std3__45__cpo6rbeginE,@object
	.size		_ZN34_INTERNAL_506bb1e8_4_k_cu_ba41f9384cuda3std3__45__cpo6rbeginE,(_ZN34_INTERNAL_506bb1e8_4_k_cu_ba41f9384cuda3std6ranges3__45__cpo7advanceE - _ZN34_INTERNAL_506bb1e8_4_k_cu_ba41f9384cuda3std3__45__cpo6rbeginE)
_ZN34_INTERNAL_506bb1e8_4_k_cu_ba41f9384cuda3std3__45__cpo6rbeginE:
	.zero		1
	.type		_ZN34_INTERNAL_506bb1e8_4_k_cu_ba41f9384cuda3std6ranges3__45__cpo7advanceE,@object
	.size		_ZN34_INTERNAL_506bb1e8_4_k_cu_ba41f9384cuda3std6ranges3__45__cpo7advanceE,(_ZN34_INTERNAL_506bb1e8_4_k_cu_ba41f9384cuda3std3__47nulloptE - _ZN34_INTERNAL_506bb1e8_4_k_cu_ba41f9384cuda3std6ranges3__45__cpo7advanceE)
_ZN34_INTERNAL_506bb1e8_4_k_cu_ba41f9384cuda3std6ranges3__45__cpo7advanceE:
	.zero		1
	.type		_ZN34_INTERNAL_506bb1e8_4_k_cu_ba41f9384cuda3std3__47nulloptE,@object
	.size		_ZN34_INTERNAL_506bb1e8_4_k_cu_ba41f9384cuda3std3__47nulloptE,(_ZN34_INTERNAL_506bb1e8_4_k_cu_ba41f9384cuda3std6ranges3__45__cpo8distanceE - _ZN34_INTERNAL_506bb1e8_4_k_cu_ba41f9384cuda3std3__47nulloptE)
_ZN34_INTERNAL_506bb1e8_4_k_cu_ba41f9384cuda3std3__47nulloptE:
	.zero		1
	.type		_ZN34_INTERNAL_506bb1e8_4_k_cu_ba41f9384cuda3std6ranges3__45__cpo8distanceE,@object
	.size		_ZN34_INTERNAL_506bb1e8_4_k_cu_ba41f9384cuda3std6ranges3__45__cpo8distanceE,(_ZN34_INTERNAL_506bb1e8_4_k_cu_ba41f9386thrust24THRUST_300001_SM_1000_NS12placeholders3_10E - _ZN34_INTERNAL_506bb1e8_4_k_cu_ba41f9384cuda3std6ranges3__45__cpo8distanceE)
_ZN34_INTERNAL_506bb1e8_4_k_cu_ba41f9384cuda3std6ranges3__45__cpo8distanceE:
	.zero		1
	.type		_ZN34_INTERNAL_506bb1e8_4_k_cu_ba41f9386thrust24THRUST_300001_SM_1000_NS12placeholders3_10E,@object
	.size		_ZN34_INTERNAL_506bb1e8_4_k_cu_ba41f9386thrust24THRUST_300001_SM_1000_NS12placeholders3_10E,(_ZN34_INTERNAL_506bb1e8_4_k_cu_ba41f9384cuda3std3__419piecewise_constructE - _ZN34_INTERNAL_506bb1e8_4_k_cu_ba41f9386thrust24THRUST_300001_SM_1000_NS12placeholders3_10E)
_ZN34_INTERNAL_506bb1e8_4_k_cu_ba41f9386thrust24THRUST_300001_SM_1000_NS12placeholders3_10E:
	.zero		1
	.type		_ZN34_INTERNAL_506bb1e8_4_k_cu_ba41f9384cuda3std3__419piecewise_constructE,@object
	.size		_ZN34_INTERNAL_506bb1e8_4_k_cu_ba41f9384cuda3std3__419piecewise_constructE,(_ZN34_INTERNAL_506bb1e8_4_k_cu_ba41f9384cuda3std6ranges3__45__cpo5cdataE - _ZN34_INTERNAL_506bb1e8_4_k_cu_ba41f9384cuda3std3__419piecewise_constructE)
_ZN34_INTERNAL_506bb1e8_4_k_cu_ba41f9384cuda3std3__419piecewise_constructE:
	.zero		1
	.type		_ZN34_INTERNAL_506bb1e8_4_k_cu_ba41f9384cuda3std6ranges3__45__cpo5cdataE,@object
	.size		_ZN34_INTERNAL_506bb1e8_4_k_cu_ba41f9384cuda3std6ranges3__45__cpo5cdataE,(_ZN34_INTERNAL_506bb1e8_4_k_cu_ba41f9386thrust24THRUST_300001_SM_1000_NS12placeholders2_2E - _ZN34_INTERNAL_506bb1e8_4_k_cu_ba41f9384cuda3std6ranges3__45__cpo5cdataE)
_ZN34_INTERNAL_506bb1e8_4_k_cu_ba41f9384cuda3std6ranges3__45__cpo5cdataE:
	.zero		1
	.type		_ZN34_INTERNAL_506bb1e8_4_k_cu_ba41f9386thrust24THRUST_300001_SM_1000_NS12placeholders2_2E,@object
	.size		_ZN34_INTERNAL_506bb1e8_4_k_cu_ba41f9386thrust24THRUST_300001_SM_1000_NS12placeholders2_2E,(_ZN34_INTERNAL_506bb1e8_4_k_cu_ba41f9384cuda3std3__45__cpo3endE - _ZN34_INTERNAL_506bb1e8_4_k_cu_ba41f9386thrust24THRUST_300001_SM_1000_NS12placeholders2_2E)
_ZN34_INTERNAL_506bb1e8_4_k_cu_ba41f9386thrust24THRUST_300001_SM_1000_NS12placeholders2_2E:
	.zero		1
	.type		_ZN34_INTERNAL_506bb1e8_4_k_cu_ba41f9384cuda3std3__45__cpo3endE,@object
	.size		_ZN34_INTERNAL_506bb1e8_4_k_cu_ba41f9384cuda3std3__45__cpo3endE,(_ZN34_INTERNAL_506bb1e8_4_k_cu_ba41f9384cuda3std6ranges3__45__cpo3endE - _ZN34_INTERNAL_506bb1e8_4_k_cu_ba41f9384cuda3std3__45__cpo3endE)
_ZN34_INTERNAL_506bb1e8_4_k_cu_ba41f9384cuda3std3__45__cpo3endE:
	.zero		1
	.type		_ZN34_INTERNAL_506bb1e8_4_k_cu_ba41f9384cuda3std6ranges3__45__cpo3endE,@object
	.size		_ZN34_INTERNAL_506bb1e8_4_k_cu_ba41f9384cuda3std6ranges3__45__cpo3endE,(_ZN34_INTERNAL_506bb1e8_4_k_cu_ba41f9386thrust24THRUST_300001_SM_1000_NS12placeholders2_6E - _ZN34_INTERNAL_506bb1e8_4_k_cu_ba41f9384cuda3std6ranges3__45__cpo3endE)
_ZN34_INTERNAL_506bb1e8_4_k_cu_ba41f9384cuda3std6ranges3__45__cpo3endE:
	.zero		1
	.type		_ZN34_INTERNAL_506bb1e8_4_k_cu_ba41f9386thrust24THRUST_300001_SM_1000_NS12placeholders2_6E,@object
	.size		_ZN34_INTERNAL_506bb1e8_4_k_cu_ba41f9386thrust24THRUST_300001_SM_1000_NS12placeholders2_6E,(_ZN34_INTERNAL_506bb1e8_4_k_cu_ba41f9384cuda3std3__45__cpo4rendE - _ZN34_INTERNAL_506bb1e8_4_k_cu_ba41f9386thrust24THRUST_300001_SM_1000_NS12placeholders2_6E)
_ZN34_INTERNAL_506bb1e8_4_k_cu_ba41f9386thrust24THRUST_300001_SM_1000_NS12placeholders2_6E:
	.zero		1
	.type		_ZN34_INTERNAL_506bb1e8_4_k_cu_ba41f9384cuda3std3__45__cpo4rendE,@object
	.size		_ZN34_INTERNAL_506bb1e8_4_k_cu_ba41f9384cuda3std3__45__cpo4rendE,(_ZN34_INTERNAL_506bb1e8_4_k_cu_ba41f9384cuda3std6ranges3__45__cpo9iter_swapE - _ZN34_INTERNAL_506bb1e8_4_k_cu_ba41f9384cuda3std3__45__cpo4rendE)
_ZN34_INTERNAL_506bb1e8_4_k_cu_ba41f9384cuda3std3__45__cpo4rendE:
	.zero		1
	.type		_ZN34_INTERNAL_506bb1e8_4_k_cu_ba41f9384cuda3std6ranges3__45__cpo9iter_swapE,@object
	.size		_ZN34_INTERNAL_506bb1e8_4_k_cu_ba41f9384cuda3std6ranges3__45__cpo9iter_swapE,(_ZN34_INTERNAL_506bb1e8_4_k_cu_ba41f9384cuda3std3__48unexpectE - _ZN34_INTERNAL_506bb1e8_4_k_cu_ba41f9384cuda3std6ranges3__45__cpo9iter_swapE)
_ZN34_INTERNAL_506bb1e8_4_k_cu_ba41f9384cuda3std6ranges3__45__cpo9iter_swapE:
	.zero		1
	.type		_ZN34_INTERNAL_506bb1e8_4_k_cu_ba41f9384cuda3std3__48unexpectE,@object
	.size		_ZN34_INTERNAL_506bb1e8_4_k_cu_ba41f9384cuda3std3__48unexpectE,(_ZN34_INTERNAL_506bb1e8_4_k_cu_ba41f9386thrust24THRUST_300001_SM_1000_NS8cuda_cub3parE - _ZN34_INTERNAL_506bb1e8_4_k_cu_ba41f9384cuda3std3__48unexpectE)
_ZN34_INTERNAL_506bb1e8_4_k_cu_ba41f9384cuda3std3__48unexpectE:
	.zero		1
	.type		_ZN34_INTERNAL_506bb1e8_4_k_cu_ba41f9386thrust24THRUST_300001_SM_1000_NS8cuda_cub3parE,@object
	.size		_ZN34_INTERNAL_506bb1e8_4_k_cu_ba41f9386thrust24THRUST_300001_SM_1000_NS8cuda_cub3parE,(_ZN34_INTERNAL_506bb1e8_4_k_cu_ba41f9386thrust24THRUST_300001_SM_1000_NS12placeholders2_4E - _ZN34_INTERNAL_506bb1e8_4_k_cu_ba41f9386thrust24THRUST_300001_SM_1000_NS8cuda_cub3parE)
_ZN34_INTERNAL_506bb1e8_4_k_cu_ba41f9386thrust24THRUST_300001_SM_1000_NS8cuda_cub3parE:
	.zero		1
	.type		_ZN34_INTERNAL_506bb1e8_4_k_cu_ba41f9386thrust24THRUST_300001_SM_1000_NS12placeholders2_4E,@object
	.size		_ZN34_INTERNAL_506bb1e8_4_k_cu_ba41f9386thrust24THRUST_300001_SM_1000_NS12placeholders2_4E,(_ZN34_INTERNAL_506bb1e8_4_k_cu_ba41f9384cuda3std3__45__cpo4cendE - _ZN34_INTERNAL_506bb1e8_4_k_cu_ba41f9386thrust24THRUST_300001_SM_1000_NS12placeholders2_4E)
_ZN34_INTERNAL_506bb1e8_4_k_cu_ba41f9386thrust24THRUST_300001_SM_1000_NS12placeholders2_4E:
	.zero		1
	.type		_ZN34_INTERNAL_506bb1e8_4_k_cu_ba41f9384cuda3std3__45__cpo4cendE,@object
	.size		_ZN34_INTERNAL_506bb1e8_4_k_cu_ba41f9384cuda3std3__45__cpo4cendE,(_ZN34_INTERNAL_506bb1e8_4_k_cu_ba41f9384cuda3std6ranges3__45__cpo4cendE - _ZN34_INTERNAL_506bb1e8_4_k_cu_ba41f9384cuda3std3__45__cpo4cendE)
_ZN34_INTERNAL_506bb1e8_4_k_cu_ba41f9384cuda3std3__45__cpo4cendE:
	.zero		1
	.type		_ZN34_INTERNAL_506bb1e8_4_k_cu_ba41f9384cuda3std6ranges3__45__cpo4cendE,@object
	.size		_ZN34_INTERNAL_506bb1e8_4_k_cu_ba41f9384cuda3std6ranges3__45__cpo4cendE,(_ZN34_INTERNAL_506bb1e8_4_k_cu_ba41f9384cuda3std3__420unreachable_sentinelE - _ZN34_INTERNAL_506bb1e8_4_k_cu_ba41f9384cuda3std6ranges3__45__cpo4cendE)
_ZN34_INTERNAL_506bb1e8_4_k_cu_ba41f9384cuda3std6ranges3__45__cpo4cendE:
	.zero		1
	.type		_ZN34_INTERNAL_506bb1e8_4_k_cu_ba41f9384cuda3std3__420unreachable_sentinelE,@object
	.size		_ZN34_INTERNAL_506bb1e8_4_k_cu_ba41f9384cuda3std3__420unreachable_sentinelE,(_ZN34_INTERNAL_506bb1e8_4_k_cu_ba41f9384cuda3std6ranges3__45__cpo5ssizeE - _ZN34_INTERNAL_506bb1e8_4_k_cu_ba41f9384cuda3std3__420unreachable_sentinelE)
_ZN34_INTERNAL_506bb1e8_4_k_cu_ba41f9384cuda3std3__420unreachable_sentinelE:
	.zero		1
	.type		_ZN34_INTERNAL_506bb1e8_4_k_cu_ba41f9384cuda3std6ranges3__45__cpo5ssizeE,@object
	.size		_ZN34_INTERNAL_506bb1e8_4_k_cu_ba41f9384cuda3std6ranges3__45__cpo5ssizeE,(_ZN34_INTERNAL_506bb1e8_4_k_cu_ba41f9386thrust24THRUST_300001_SM_1000_NS12placeholders2_8E - _ZN34_INTERNAL_506bb1e8_4_k_cu_ba41f9384cuda3std6ranges3__45__cpo5ssizeE)
_ZN34_INTERNAL_506bb1e8_4_k_cu_ba41f9384cuda3std6ranges3__45__cpo5ssizeE:
	.zero		1
	.type		_ZN34_INTERNAL_506bb1e8_4_k_cu_ba41f9386thrust24THRUST_300001_SM_1000_NS12placeholders2_8E,@object
	.size		_ZN34_INTERNAL_506bb1e8_4_k_cu_ba41f9386thrust24THRUST_300001_SM_1000_NS12placeholders2_8E,(_ZN34_INTERNAL_506bb1e8_4_k_cu_ba41f9384cuda3std3__45__cpo5crendE - _ZN34_INTERNAL_506bb1e8_4_k_cu_ba41f9386thrust24THRUST_300001_SM_1000_NS12placeholders2_8E)
_ZN34_INTERNAL_506bb1e8_4_k_cu_ba41f9386thrust24THRUST_300001_SM_1000_NS12placeholders2_8E:
	.zero		1
	.type		_ZN34_INTERNAL_506bb1e8_4_k_cu_ba41f9384cuda3std3__45__cpo5crendE,@object
	.size		_ZN34_INTERNAL_506bb1e8_4_k_cu_ba41f9384cuda3std3__45__cpo5crendE,(_ZN34_INTERNAL_506bb1e8_4_k_cu_ba41f9384cuda3std6ranges3__45__cpo4prevE - _ZN34_INTERNAL_506bb1e8_4_k_cu_ba41f9384cuda3std3__45__cpo5crendE)
_ZN34_INTERNAL_506bb1e8_4_k_cu_ba41f9384cuda3std3__45__cpo5crendE:
	.zero		1
	.type		_ZN34_INTERNAL_506bb1e8_4_k_cu_ba41f9384cuda3std6ranges3__45__cpo4prevE,@object
	.size		_ZN34_INTERNAL_506bb1e8_4_k_cu_ba41f9384cuda3std6ranges3__45__cpo4prevE,(_ZN34_INTERNAL_506bb1e8_4_k_cu_ba41f9384cuda3std6ranges3__45__cpo9iter_moveE - _ZN34_INTERNAL_506bb1e8_4_k_cu_ba41f9384cuda3std6ranges3__45__cpo4prevE)
_ZN34_INTERNAL_506bb1e8_4_k_cu_ba41f9384cuda3std6ranges3__45__cpo4prevE:
	.zero		1
	.type		_ZN34_INTERNAL_506bb1e8_4_k_cu_ba41f9384cuda3std6ranges3__45__cpo9iter_moveE,@object
	.size		_ZN34_INTERNAL_506bb1e8_4_k_cu_ba41f9384cuda3std6ranges3__45__cpo9iter_moveE,(_ZN34_INTERNAL_506bb1e8_4_k_cu_ba41f9386thrust24THRUST_300001_SM_1000_NS6system6detail10sequential3seqE - _ZN34_INTERNAL_506bb1e8_4_k_cu_ba41f9384cuda3std6ranges3__45__cpo9iter_moveE)
_ZN34_INTERNAL_506bb1e8_4_k_cu_ba41f9384cuda3std6ranges3__45__cpo9iter_moveE:
	.zero		1
	.type		_ZN34_INTERNAL_506bb1e8_4_k_cu_ba41f9386thrust24THRUST_300001_SM_1000_NS6system6detail10sequential3seqE,@object
	.size		_ZN34_INTERNAL_506bb1e8_4_k_cu_ba41f9386thrust24THRUST_300001_SM_1000_NS6system6detail10sequential3seqE,(.L_31 - _ZN34_INTERNAL_506bb1e8_4_k_cu_ba41f9386thrust24THRUST_300001_SM_1000_NS6system6detail10sequential3seqE)
_ZN34_INTERNAL_506bb1e8_4_k_cu_ba41f9386thrust24THRUST_300001_SM_1000_NS6system6detail10sequential3seqE:
	.zero		1
.L_31:


//--------------------- .nv.constant0._ZN3cub18CUB_300001_SM_10006detail9transform16transform_kernelINS2_10policy_hubILb1EN4cuda3std3__45tupleIJN6thrust24THRUST_300001_SM_1000_NS7pointerI5SpaceNSA_8cuda_cub3tagENSA_11use_defaultESF_EEEEEE10policy1000ElNS7_10__identityENSA_6detail15normal_iteratorINSA_10device_ptrISC_EEEEJPSC_EEEvT0_iT1_T2_DpNS2_10kernel_argIT3_EE --------------------------
	.section	.nv.constant0._ZN3cub18CUB_300001_SM_10006detail9transform16transform_kernelINS2_10policy_hubILb1EN4cuda3std3__45tupleIJN6thrust24THRUST_300001_SM_1000_NS7pointerI5SpaceNSA_8cuda_cub3tagENSA_11use_defaultESF_EEEEEE10policy1000ElNS7_10__identityENSA_6detail15normal_iteratorINSA_10device_ptrISC_EEEEJPSC_EEEvT0_iT1_T2_DpNS2_10kernel_argIT3_EE,"a",@progbits
	.sectionflags	@""
	.align	4
.nv.constant0._ZN3cub18CUB_300001_SM_10006detail9transform16transform_kernelINS2_10policy_hubILb1EN4cuda3std3__45tupleIJN6thrust24THRUST_300001_SM_1000_NS7pointerI5SpaceNSA_8cuda_cub3tagENSA_11use_defaultESF_EEEEEE10policy1000ElNS7_10__identityENSA_6detail15normal_iteratorINSA_10device_ptrISC_EEEEJPSC_EEEvT0_iT1_T2_DpNS2_10kernel_argIT3_EE:
	.zero		936


//--------------------- .nv.constant0._ZN3cub18CUB_300001_SM_10006detail9transform16transform_kernelINS2_10policy_hubILb1EN4cuda3std3__45tupleIJN6thrust24THRUST_300001_SM_1000_NS7pointerI5SpaceNSA_8cuda_cub3tagENSA_11use_defaultESF_EEEEEE10policy1000EiNS7_10__identityENSA_6detail15normal_iteratorINSA_10device_ptrISC_EEEEJPSC_EEEvT0_iT1_T2_DpNS2_10kernel_argIT3_EE --------------------------
	.section	.nv.constant0._ZN3cub18CUB_300001_SM_10006detail9transform16transform_kernelINS2_10policy_hubILb1EN4cuda3std3__45tupleIJN6thrust24THRUST_300001_SM_1000_NS7pointerI5SpaceNSA_8cuda_cub3tagENSA_11use_defaultESF_EEEEEE10policy1000EiNS7_10__identityENSA_6detail15normal_iteratorINSA_10device_ptrISC_EEEEJPSC_EEEvT0_iT1_T2_DpNS2_10kernel_argIT3_EE,"a",@progbits
	.sectionflags	@""
	.align	4
.nv.constant0._ZN3cub18CUB_300001_SM_10006detail9transform16transform_kernelINS2_10policy_hubILb1EN4cuda3std3__45tupleIJN6thrust24THRUST_300001_SM_1000_NS7pointerI5SpaceNSA_8cuda_cub3tagENSA_11use_defaultESF_EEEEEE10policy1000EiNS7_10__identityENSA_6detail15normal_iteratorINSA_10device_ptrISC_EEEEJPSC_EEEvT0_iT1_T2_DpNS2_10kernel_argIT3_EE:
	.zero		936


//--------------------- .nv.constant0._ZN3cub18CUB_300001_SM_10006detail9transform16transform_kernelINS2_10policy_hubILb1EN4cuda3std3__45tupleIJN6thrust24THRUST_300001_SM_1000_NS7pointerI5SpaceNSA_8cuda_cub3tagENSA_11use_defaultESF_EEEEEE10policy1000ElNS7_10__identityEPSC_JSL_EEEvT0_iT1_T2_DpNS2_10kernel_argIT3_EE --------------------------
	.section	.nv.constant0._ZN3cub18CUB_300001_SM_10006detail9transform16transform_kernelINS2_10policy_hubILb1EN4cuda3std3__45tupleIJN6thrust24THRUST_300001_SM_1000_NS7pointerI5SpaceNSA_8cuda_cub3tagENSA_11use_defaultESF_EEEEEE10policy1000ElNS7_10__identityEPSC_JSL_EEEvT0_iT1_T2_DpNS2_10kernel_argIT3_EE,"a",@progbits
	.sectionflags	@""
	.align	4
.nv.constant0._ZN3cub18CUB_300001_SM_10006detail9transform16transform_kernelINS2_10policy_hubILb1EN4cuda3std3__45tupleIJN6thrust24THRUST_300001_SM_1000_NS7pointerI5SpaceNSA_8cuda_cub3tagENSA_11use_defaultESF_EEEEEE10policy1000ElNS7_10__identityEPSC_JSL_EEEvT0_iT1_T2_DpNS2_10kernel_argIT3_EE:
	.zero		936


//--------------------- .nv.constant0._ZN3cub18CUB_300001_SM_10006detail9transform16transform_kernelINS2_10policy_hubILb1EN4cuda3std3__45tupleIJN6thrust24THRUST_300001_SM_1000_NS7pointerI5SpaceNSA_8cuda_cub3tagENSA_11use_defaultESF_EEEEEE10policy1000EiNS7_10__identityEPSC_JSL_EEEvT0_iT1_T2_DpNS2_10kernel_argIT3_EE --------------------------
	.section	.nv.constant0._ZN3cub18CUB_300001_SM_10006detail9transform16transform_kernelINS2_10policy_hubILb1EN4cuda3std3__45tupleIJN6thrust24THRUST_300001_SM_1000_NS7pointerI5SpaceNSA_8cuda_cub3tagENSA_11use_defaultESF_EEEEEE10policy1000EiNS7_10__identityEPSC_JSL_EEEvT0_iT1_T2_DpNS2_10kernel_argIT3_EE,"a",@progbits
	.sectionflags	@""
	.align	4
.nv.constant0._ZN3cub18CUB_300001_SM_10006detail9transform16transform_kernelINS2_10policy_hubILb1EN4cuda3std3__45tupleIJN6thrust24THRUST_300001_SM_1000_NS7pointerI5SpaceNSA_8cuda_cub3tagENSA_11use_defaultESF_EEEEEE10policy1000EiNS7_10__identityEPSC_JSL_EEEvT0_iT1_T2_DpNS2_10kernel_argIT3_EE:
	.zero		936


//--------------------- .nv.constant0._ZN3cub18CUB_300001_SM_10006detail9transform16transform_kernelINS2_10policy_hubILb1EN4cuda3std3__45tupleIJN6thrust24THRUST_300001_SM_1000_NS7pointerI5SpaceNSA_8cuda_cub3tagENSA_11use_defaultESF_EEEEEE10policy1000ElNS7_10__identityENSA_10device_ptrISC_EEJPSC_EEEvT0_iT1_T2_DpNS2_10kernel_argIT3_EE --------------------------
	.section	.nv.constant0._ZN3cub18CUB_300001_SM_10006detail9transform16transform_kernelINS2_10policy_hubILb1EN4cuda3std3__45tupleIJN6thrust24THRUST_300001_SM_1000_NS7pointerI5SpaceNSA_8cuda_cub3tagENSA_11use_defaultESF_EEEEEE10policy1000ElNS7_10__identityENSA_10device_ptrISC_EEJPSC_EEEvT0_iT1_T2_DpNS2_10kernel_argIT3_EE,"a",@progbits
	.sectionflags	@""
	.align	4
.nv.constant0._ZN3cub18CUB_300001_SM_10006detail9transform16transform_kernelINS2_10policy_hubILb1EN4cuda3std3__45tupleIJN6thrust24THRUST_300001_SM_1000_NS7pointerI5SpaceNSA_8cuda_cub3tagENSA_11use_defaultESF_EEEEEE10policy1000ElNS7_10__identityENSA_10device_ptrISC_EEJPSC_EEEvT0_iT1_T2_DpNS2_10kernel_argIT3_EE:
	.zero		936


//--------------------- .nv.constant0._ZN3cub18CUB_300001_SM_10006detail9transform16transform_kernelINS2_10policy_hubILb1EN4cuda3std3__45tupleIJPK5SpaceEEEE10policy1000ElNS7_10__identityEN6thrust24THRUST_300001_SM_1000_NS10device_ptrIS9_EEJSB_EEEvT0_iT1_T2_DpNS2_10kernel_argIT3_EE --------------------------
	.section	.nv.constant0._ZN3cub18CUB_300001_SM_10006detail9transform16transform_kernelINS2_10policy_hubILb1EN4cuda3std3__45tupleIJPK5SpaceEEEE10policy1000ElNS7_10__identityEN6thrust24THRUST_300001_SM_1000_NS10device_ptrIS9_EEJSB_EEEvT0_iT1_T2_DpNS2_10kernel_argIT3_EE,"a",@progbits
	.sectionflags	@""
	.align	4
.nv.constant0._ZN3cub18CUB_300001_SM_10006detail9transform16transform_kernelINS2_10policy_hubILb1EN4cuda3std3__45tupleIJPK5SpaceEEEE10policy1000ElNS7_10__identityEN6thrust24THRUST_300001_SM_1000_NS10device_ptrIS9_EEJSB_EEEvT0_iT1_T2_DpNS2_10kernel_argIT3_EE:
	.zero		936


//--------------------- .nv.constant0._ZN3cub18CUB_300001_SM_10006detail9transform16transform_kernelINS2_10policy_hubILb1EN4cuda3std3__45tupleIJPK5SpaceEEEE10policy1000EiNS7_10__identityEN6thrust24THRUST_300001_SM_1000_NS10device_ptrIS9_EEJSB_EEEvT0_iT1_T2_DpNS2_10kernel_argIT3_EE --------------------------
	.section	.nv.constant0._ZN3cub18CUB_300001_SM_10006detail9transform16transform_kernelINS2_10policy_hubILb1EN4cuda3std3__45tupleIJPK5SpaceEEEE10policy1000EiNS7_10__identityEN6thrust24THRUST_300001_SM_1000_NS10device_ptrIS9_EEJSB_EEEvT0_iT1_T2_DpNS2_10kernel_argIT3_EE,"a",@progbits
	.sectionflags	@""
	.align	4
.nv.constant0._ZN3cub18CUB_300001_SM_10006detail9transform16transform_kernelINS2_10policy_hubILb1EN4cuda3std3__45tupleIJPK5SpaceEEEE10policy1000EiNS7_10__identityEN6thrust24THRUST_300001_SM_1000_NS10device_ptrIS9_EEJSB_EEEvT0_iT1_T2_DpNS2_10kernel_argIT3_EE:
	.zero		936


//--------------------- .nv.constant0._ZN3cub18CUB_300001_SM_10006detail9transform16transform_kernelINS2_10policy_hubILb1EN4cuda3std3__45tupleIJN6thrust24THRUST_300001_SM_1000_NS7pointerI5SpaceNSA_8cuda_cub3tagENSA_11use_defaultESF_EEEEEE10policy1000EiNS7_10__identityENSA_10device_ptrISC_EEJPSC_EEEvT0_iT1_T2_DpNS2_10kernel_argIT3_EE --------------------------
	.section	.nv.constant0._ZN3cub18CUB_300001_SM_10006detail9transform16transform_kernelINS2_10policy_hubILb1EN4cuda3std3__45tupleIJN6thrust24THRUST_300001_SM_1000_NS7pointerI5SpaceNSA_8cuda_cub3tagENSA_11use_defaultESF_EEEEEE10policy1000EiNS7_10__identityENSA_10device_ptrISC_EEJPSC_EEEvT0_iT1_T2_DpNS2_10kernel_argIT3_EE,"a",@progbits
	.sectionflags	@""
	.align	4
.nv.constant0._ZN3cub18CUB_300001_SM_10006detail9transform16transform_kernelINS2_10policy_hubILb1EN4cuda3std3__45tupleIJN6thrust24THRUST_300001_SM_1000_NS7pointerI5SpaceNSA_8cuda_cub3tagENSA_11use_defaultESF_EEEEEE10policy1000EiNS7_10__identityENSA_10device_ptrISC_EEJPSC_EEEvT0_iT1_T2_DpNS2_10kernel_argIT3_EE:
	.zero		936


//--------------------- .nv.constant0._ZN3cub18CUB_300001_SM_10006detail8for_each13static_kernelINS2_12policy_hub_t12policy_500_tElN6thrust24THRUST_300001_SM_1000_NS8cuda_cub20__uninitialized_copy7functorINS7_7pointerI5SpaceNS8_3tagENS7_11use_defaultESE_EESF_EEEEvT0_T1_ --------------------------
	.section	.nv.constant0._ZN3cub18CUB_300001_SM_10006detail8for_each13static_kernelINS2_12policy_hub_t12policy_500_tElN6thrust24THRUST_300001_SM_1000_NS8cuda_cub20__uninitialized_copy7functorINS7_7pointerI5SpaceNS8_3tagENS7_11use_defaultESE_EESF_EEEEvT0_T1_,"a",@progbits
	.sectionflags	@""
	.align	4
.nv.constant0._ZN3cub18CUB_300001_SM_10006detail8for_each13static_kernelINS2_12policy_hub_t12policy_500_tElN6thrust24THRUST_300001_SM_1000_NS8cuda_cub20__uninitialized_copy7functorINS7_7pointerI5SpaceNS8_3tagENS7_11use_defaultESE_EESF_EEEEvT0_T1_:
	.zero		920


//--------------------- .nv.constant0._ZN3cub18CUB_300001_SM_10006detail8for_each13static_kernelINS2_12policy_hub_t12policy_500_tEmNS2_12op_wrapper_tImN6thrust24THRUST_300001_SM_1000_NS6detail23allocator_traits_detail24construct1_via_allocatorINS9_18no_throw_allocatorINS9_19temporary_allocatorI5SpaceNS8_8cuda_cub3tagEEEEEEENS8_7pointerISE_SG_NS8_11use_defaultESL_EEEEEEvT0_T1_ --------------------------
	.section	.nv.constant0._ZN3cub18CUB_300001_SM_10006detail8for_each13static_kernelINS2_12policy_hub_t12policy_500_tEmNS2_12op_wrapper_tImN6thrust24THRUST_300001_SM_1000_NS6detail23allocator_traits_detail24construct1_via_allocatorINS9_18no_throw_allocatorINS9_19temporary_allocatorI5SpaceNS8_8cuda_cub3tagEEEEEEENS8_7pointerISE_SG_NS8_11use_defaultESL_EEEEEEvT0_T1_,"a",@progbits
	.sectionflags	@""
	.align	4
.nv.constant0._ZN3cub18CUB_300001_SM_10006detail8for_each13static_kernelINS2_12policy_hub_t12policy_500_tEmNS2_12op_wrapper_tImN6thrust24THRUST_300001_SM_1000_NS6detail23allocator_traits_detail24construct1_via_allocatorINS9_18no_throw_allocatorINS9_19temporary_allocatorI5SpaceNS8_8cuda_cub3tagEEEEEEENS8_7pointerISE_SG_NS8_11use_defaultESL_EEEEEEvT0_T1_:
	.zero		920


//--------------------- .nv.constant0._ZN3cub18CUB_300001_SM_10006detail11EmptyKernelIvEEvv --------------------------
	.section	.nv.constant0._ZN3cub18CUB_300001_SM_10006detail11EmptyKernelIvEEvv,"a",@progbits
	.sectionflags	@""
	.align	4
.nv.constant0._ZN3cub18CUB_300001_SM_10006detail11EmptyKernelIvEEvv:
	.zero		896


//--------------------- .nv.constant0._Z8SetSpaceP5WorldP5Space --------------------------
	.section	.nv.constant0._Z8SetSpaceP5WorldP5Space,"a",@progbits
	.sectionflags	@""
	.align	4
.nv.constant0._Z8SetSpaceP5WorldP5Space:
	.zero		912


//--------------------- .nv.constant0._Z12KernelRunSimP6AnimalP5WorldPi --------------------------
	.section	.nv.constant0._Z12KernelRunSimP6AnimalP5WorldPi,"a",@progbits
	.sectionflags	@""
	.align	4
.nv.constant0._Z12KernelRunSimP6AnimalP5WorldPi:
	.zero		920


//--------------------- SYMBOLS --------------------------

	.type		.nv.reservedSmem.offset0,@object
	.size		.nv.reservedSmem.offset0,0x4
	.type		malloc,@function
	.type		free,@function
